	.target	sm_90a

	.elftype	@"ET_EXEC"


//--------------------- .note.nv.tkinfo           --------------------------
	.section	.note.nv.tkinfo,"",@"SHT_NOTE"
	.sectionflags	@"SHF_NOTE_NV_TKINFO"
	.tkinfo
        /*0018*/ 	.word	0x00000002
        /*0030*/ 	.string	""
        /*0030*/ 	.string	"ptxas"
        /*0030*/ 	.string	"Cuda compilation tools, release 13.0, V13.0.88"
        /*0030*/ 	.string	"Build cuda_13.0.r13.0/compiler.36424714_0"
        /*0030*/ 	.string	"-v  -suppress-debug-info  -lineinfo  -arch sm_90a "



//--------------------- .note.nv.cuinfo           --------------------------
	.section	.note.nv.cuinfo,"",@"SHT_NOTE"
	.sectionflags	@"SHF_NOTE_NV_CUINFO"
        /*0018*/ 	.short	0x0002
        /*001a*/ 	.short	0x005a
        /*001c*/ 	.short	0x0082
	.zero		2


//--------------------- .nv.info                  --------------------------
	.section	.nv.info,"",@"SHT_CUDA_INFO"
	.align	4


	//----- nvinfo : EIATTR_REGCOUNT
	.align		4
        /*0000*/ 	.byte	0x04, 0x2f
        /*0002*/ 	.short	(.L_1 - .L_0)
	.align		4
.L_0:
        /*0004*/ 	.word	index@(matmul_kernel)
        /*0008*/ 	.word	0x00000020


	//----- nvinfo : EIATTR_FRAME_SIZE
	.align		4
.L_1:
        /*000c*/ 	.byte	0x04, 0x11
        /*000e*/ 	.short	(.L_3 - .L_2)
	.align		4
.L_2:
        /*0010*/ 	.word	index@(matmul_kernel)
        /*0014*/ 	.word	0x00001d10


	//----- nvinfo : EIATTR_MIN_STACK_SIZE
	.align		4
.L_3:
        /*0018*/ 	.byte	0x04, 0x12
        /*001a*/ 	.short	(.L_5 - .L_4)
	.align		4
.L_4:
        /*001c*/ 	.word	index@(matmul_kernel)
        /*0020*/ 	.word	0x00001d10
.L_5:


//--------------------- .nv.compat                --------------------------
	.section	.nv.compat,"",@"SHT_CUDA_COMPAT_INFO"
	.align	4
        /*0000*/ 	.byte	0x02, 0x09, 0x01, 0x00, 0x02, 0x02, 0x01, 0x00, 0x02, 0x05, 0x05, 0x00, 0x03, 0x07, 0x01, 0x01
        /*0010*/ 	.byte	0x02, 0x03, 0x00, 0x00, 0x02, 0x06, 0x01, 0x00, 0x04, 0x0b, 0x08, 0x00, 0x00, 0x00, 0x00, 0x00
        /*0020*/ 	.byte	0x00, 0x00, 0x00, 0x00


//--------------------- .nv.info.matmul_kernel    --------------------------
	.section	.nv.info.matmul_kernel,"",@"SHT_CUDA_INFO"
	.sectionflags	@""
	.align	4


	//----- nvinfo : EIATTR_CUDA_API_VERSION
	.align		4
        /*0000*/ 	.byte	0x04, 0x37
        /*0002*/ 	.short	(.L_7 - .L_6)
.L_6:
        /*0004*/ 	.word	0x00000082


	//----- nvinfo : EIATTR_KPARAM_INFO
	.align		4
.L_7:
        /*0008*/ 	.byte	0x04, 0x17
        /*000a*/ 	.short	(.L_9 - .L_8)
.L_8:
        /*000c*/ 	.word	0x00000000
        /*0010*/ 	.short	0x000d
        /*0012*/ 	.short	0x0048
        /*0014*/ 	.byte	0x00, 0xf4, 0x21, 0x00


	//----- nvinfo : EIATTR_KPARAM_INFO
	.align		4
.L_9:
        /*0018*/ 	.byte	0x04, 0x17
        /*001a*/ 	.short	(.L_11 - .L_10)
.L_10:
        /*001c*/ 	.word	0x00000000
        /*0020*/ 	.short	0x000c
        /*0022*/ 	.short	0x0040
        /*0024*/ 	.byte	0x00, 0xf4, 0x21, 0x00


	//----- nvinfo : EIATTR_KPARAM_INFO
	.align		4
.L_11:
        /*0028*/ 	.byte	0x04, 0x17
        /*002a*/ 	.short	(.L_13 - .L_12)
.L_12:
        /*002c*/ 	.word	0x00000000
        /*0030*/ 	.short	0x000b
        /*0032*/ 	.short	0x0038
        /*0034*/ 	.byte	0x00, 0xf0, 0x11, 0x00


	//----- nvinfo : EIATTR_KPARAM_INFO
	.align		4
.L_13:
        /*0038*/ 	.byte	0x04, 0x17
        /*003a*/ 	.short	(.L_15 - .L_14)
.L_14:
        /*003c*/ 	.word	0x00000000
        /*0040*/ 	.short	0x000a
        /*0042*/ 	.short	0x0034
        /*0044*/ 	.byte	0x00, 0xf0, 0x11, 0x00


	//----- nvinfo : EIATTR_KPARAM_INFO
	.align		4
.L_15:
        /*0048*/ 	.byte	0x04, 0x17
        /*004a*/ 	.short	(.L_17 - .L_16)
.L_16:
        /*004c*/ 	.word	0x00000000
        /*0050*/ 	.short	0x0009
        /*0052*/ 	.short	0x0030
        /*0054*/ 	.byte	0x00, 0xf0, 0x11, 0x00


	//----- nvinfo : EIATTR_KPARAM_INFO
	.align		4
.L_17:
        /*0058*/ 	.byte	0x04, 0x17
        /*005a*/ 	.short	(.L_19 - .L_18)
.L_18:
        /*005c*/ 	.word	0x00000000
        /*0060*/ 	.short	0x0008
        /*0062*/ 	.short	0x002c
        /*0064*/ 	.byte	0x00, 0xf0, 0x11, 0x00


	//----- nvinfo : EIATTR_KPARAM_INFO
	.align		4
.L_19:
        /*0068*/ 	.byte	0x04, 0x17
        /*006a*/ 	.short	(.L_21 - .L_20)
.L_20:
        /*006c*/ 	.word	0x00000000
        /*0070*/ 	.short	0x0007
        /*0072*/ 	.short	0x0028
        /*0074*/ 	.byte	0x00, 0xf0, 0x11, 0x00


	//----- nvinfo : EIATTR_KPARAM_INFO
	.align		4
.L_21:
        /*0078*/ 	.byte	0x04, 0x17
        /*007a*/ 	.short	(.L_23 - .L_22)
.L_22:
        /*007c*/ 	.word	0x00000000
        /*0080*/ 	.short	0x0006
        /*0082*/ 	.short	0x0024
        /*0084*/ 	.byte	0x00, 0xf0, 0x11, 0x00


	//----- nvinfo : EIATTR_KPARAM_INFO
	.align		4
.L_23:
        /*0088*/ 	.byte	0x04, 0x17
        /*008a*/ 	.short	(.L_25 - .L_24)
.L_24:
        /*008c*/ 	.word	0x00000000
        /*0090*/ 	.short	0x0005
        /*0092*/ 	.short	0x0020
        /*0094*/ 	.byte	0x00, 0xf0, 0x11, 0x00


	//----- nvinfo : EIATTR_KPARAM_INFO
	.align		4
.L_25:
        /*0098*/ 	.byte	0x04, 0x17
        /*009a*/ 	.short	(.L_27 - .L_26)
.L_26:
        /*009c*/ 	.word	0x00000000
        /*00a0*/ 	.short	0x0004
        /*00a2*/ 	.short	0x001c
        /*00a4*/ 	.byte	0x00, 0xf0, 0x11, 0x00


	//----- nvinfo : EIATTR_KPARAM_INFO
	.align		4
.L_27:
        /*00a8*/ 	.byte	0x04, 0x17
        /*00aa*/ 	.short	(.L_29 - .L_28)
.L_28:
        /*00ac*/ 	.word	0x00000000
        /*00b0*/ 	.short	0x0003
        /*00b2*/ 	.short	0x0018
        /*00b4*/ 	.byte	0x00, 0xf0, 0x11, 0x00


	//----- nvinfo : EIATTR_KPARAM_INFO
	.align		4
.L_29:
        /*00b8*/ 	.byte	0x04, 0x17
        /*00ba*/ 	.short	(.L_31 - .L_30)
.L_30:
        /*00bc*/ 	.word	0x00000000
        /*00c0*/ 	.short	0x0002
        /*00c2*/ 	.short	0x0010
        /*00c4*/ 	.byte	0x00, 0xf4, 0x21, 0x00


	//----- nvinfo : EIATTR_KPARAM_INFO
	.align		4
.L_31:
        /*00c8*/ 	.byte	0x04, 0x17
        /*00ca*/ 	.short	(.L_33 - .L_32)
.L_32:
        /*00cc*/ 	.word	0x00000000
        /*00d0*/ 	.short	0x0001
        /*00d2*/ 	.short	0x0008
        /*00d4*/ 	.byte	0x00, 0xf4, 0x21, 0x00


	//----- nvinfo : EIATTR_KPARAM_INFO
	.align		4
.L_33:
        /*00d8*/ 	.byte	0x04, 0x17
        /*00da*/ 	.short	(.L_35 - .L_34)
.L_34:
        /*00dc*/ 	.word	0x00000000
        /*00e0*/ 	.short	0x0000
        /*00e2*/ 	.short	0x0000
        /*00e4*/ 	.byte	0x00, 0xf4, 0x21, 0x00


	//----- nvinfo : EIATTR_SPARSE_MMA_MASK
	.align		4
.L_35:
        /*00e8*/ 	.byte	0x03, 0x50
        /*00ea*/ 	.short	0x0000


	//----- nvinfo : EIATTR_MAXREG_COUNT
	.align		4
        /*00ec*/ 	.byte	0x03, 0x1b
        /*00ee*/ 	.short	0x00ff


	//----- nvinfo : EIATTR_NUM_BARRIERS
	.align		4
        /*00f0*/ 	.byte	0x02, 0x4c
        /*00f2*/ 	.byte	0x01
	.zero		1


	//----- nvinfo : EIATTR_ANNOTATIONS
	.align		4
        /*00f4*/ 	.byte	0x04, 0x55
        /*00f6*/ 	.short	(.L_37 - .L_36)


	//   ....[0]....
.L_36:
        /*00f8*/ 	.word	0x00000001
        /*00fc*/ 	.byte	0xe0, 0x00, 0x00, 0x00, 0x01, 0x00, 0x00, 0x00, 0x00, 0x01, 0x00, 0x00, 0x01, 0x00, 0x00, 0x00
        /* <DEDUP_REMOVED lines=2812> */
        /*b0cc*/ 	.byte	0xa0, 0x83, 0x02, 0x00, 0x01, 0x00, 0x00, 0x00, 0xc0, 0x83, 0x02, 0x00


	//----- nvinfo : EIATTR_MERCURY_ISA_VERSION
	.align		4
.L_37:
        /*b0d8*/ 	.byte	0x03, 0x5f
        /*b0da*/ 	.short	0x0101


	//----- nvinfo : EIATTR_EXIT_INSTR_OFFSETS
	.align		4
        /*b0dc*/ 	.byte	0x04, 0x1c
        /*b0de*/ 	.short	(.L_39 - .L_38)


	//   ....[0]....
.L_38:
        /*b0e0*/ 	.word	0x000284e0


	//   ....[1]....
        /*b0e4*/ 	.word	0x00028510


	//----- nvinfo : EIATTR_REQNTID
	.align		4
.L_39:
        /*b0e8*/ 	.byte	0x04, 0x10
        /*b0ea*/ 	.short	(.L_41 - .L_40)
.L_40:
        /*b0ec*/ 	.word	0x00000040
        /*b0f0*/ 	.word	0x00000001
        /*b0f4*/ 	.word	0x00000001


	//----- nvinfo : EIATTR_CBANK_PARAM_SIZE
	.align		4
.L_41:
        /*b0f8*/ 	.byte	0x03, 0x19
        /*b0fa*/ 	.short	0x0050


	//----- nvinfo : EIATTR_PARAM_CBANK
	.align		4
        /*b0fc*/ 	.byte	0x04, 0x0a
        /*b0fe*/ 	.short	(.L_43 - .L_42)
	.align		4
.L_42:
        /*b100*/ 	.word	index@(.nv.constant0.matmul_kernel)
        /*b104*/ 	.short	0x0210
        /*b106*/ 	.short	0x0050


	//----- nvinfo : EIATTR_SW_WAR
	.align		4
.L_43:
        /*b108*/ 	.byte	0x04, 0x36
        /*b10a*/ 	.short	(.L_45 - .L_44)
.L_44:
        /*b10c*/ 	.word	0x00000008
.L_45:


//--------------------- .nv.callgraph             --------------------------
	.section	.nv.callgraph,"",@"SHT_CUDA_CALLGRAPH"
	.align	4
	.sectionentsize	8
	.align		4
        /*0000*/ 	.word	0x00000000
	.align		4
        /*0004*/ 	.word	0xffffffff
	.align		4
        /*0008*/ 	.word	0x00000000
	.align		4
        /*000c*/ 	.word	0xfffffffe
	.align		4
        /*0010*/ 	.word	0x00000000
	.align		4
        /*0014*/ 	.word	0xfffffffd
	.align		4
        /*0018*/ 	.word	0x00000000
	.align		4
        /*001c*/ 	.word	0xfffffffc


//--------------------- .text.matmul_kernel       --------------------------
	.section	.text.matmul_kernel,"ax",@progbits
	.align	128
        .global         matmul_kernel
        .type           matmul_kernel,@function
        .size           matmul_kernel,(.L_x_3 - matmul_kernel)
        .other          matmul_kernel,@"STO_CUDA_ENTRY STV_DEFAULT"
matmul_kernel:
.text.matmul_kernel:
[----:B------:R-:W0:Y:S08]  /*0000*/  LDC R1, c[0x0][0x28] ;  /* 0x00000a00ff017b82 */ /* 0x000e300000000800 */
[----:B------:R-:W1:Y:S01]  /*0010*/  LDC.64 R2, c[0x0][0x228] ;  /* 0x00008a00ff027b82 */ /* 0x000e620000000a00 */
[----:B0-----:R-:W-:Y:S01]  /*0020*/  VIADD R1, R1, 0xffffe2f0 ;  /* 0xffffe2f001017836 */ /* 0x001fe20000000000 */
[----:B------:R-:W-:Y:S01]  /*0030*/  UMOV UR4, 0x400 ;  /* 0x0000040000047882 */ /* 0x000fe20000000000 */
[----:B------:R-:W-:-:S02]  /*0040*/  CS2R R14, SRZ ;  /* 0x00000000000e7805 */ /* 0x000fc4000001ff00 */
[----:B------:R-:W-:Y:S02]  /*0050*/  CS2R R16, SRZ ;  /* 0x0000000000107805 */ /* 0x000fe4000001ff00 */
[----:B------:R-:W-:Y:S02]  /*0060*/  CS2R R18, SRZ ;  /* 0x0000000000127805 */ /* 0x000fe4000001ff00 */
[----:B------:R-:W-:Y:S02]  /*0070*/  CS2R R20, SRZ ;  /* 0x0000000000147805 */ /* 0x000fe4000001ff00 */
[----:B------:R-:W-:Y:S01]  /*0080*/  CS2R R22, SRZ ;  /* 0x0000000000167805 */ /* 0x000fe2000001ff00 */
[----:B------:R-:W0:Y:S01]  /*0090*/  LDC R29, c[0x0][0x230] ;  /* 0x00008c00ff1d7b82 */ /* 0x000e220000000800 */
[----:B------:R-:W-:Y:S02]  /*00a0*/  CS2R R24, SRZ ;  /* 0x0000000000187805 */ /* 0x000fe4000001ff00 */
[----:B------:R-:W-:-:S05]  /*00b0*/  CS2R R26, SRZ ;  /* 0x00000000001a7805 */ /* 0x000fca000001ff00 */
[----:B------:R-:W2:Y:S01]  /*00c0*/  S2UR UR5, SR_CgaCtaId ;  /* 0x00000000000579c3 */ /* 0x000ea20000008800 */
[----:B-1----:R-:W-:Y:S01]  /*00d0*/  VIADD R0, R3, 0x1f ;  /* 0x0000001f03007836 */ /* 0x002fe20000000000 */
[----:B------:R1:W-:Y:S04]  /*00e0*/  STL [R1+0xeec], R3 ;  /* 0x000eec0301007387 */ /* 0x0003e80000100800 */
[----:B------:R-:W-:Y:S01]  /*00f0*/  SHF.R.S32.HI R5, RZ, 0x1f, R0 ;  /* 0x0000001fff057819 */ /* 0x000fe20000011400 */
[----:B------:R3:W-:Y:S01]  /*0100*/  STL [R1+0xef0], R2 ;  /* 0x000ef00201007387 */ /* 0x0007e20000100800 */
[----:B0-----:R-:W-:Y:S02]  /*0110*/  VIADD R29, R29, 0x3f ;  /* 0x0000003f1d1d7836 */ /* 0x001fe40000000000 */
[----:B------:R-:W-:Y:S01]  /*0120*/  LEA.HI R5, R5, R0, RZ, 0x5 ;  /* 0x0000000005057211 */ /* 0x000fe200078f28ff */
[----:B------:R-:W-:Y:S03]  /*0130*/  STL [R1+0x90], RZ ;  /* 0x000090ff01007387 */ /* 0x000fe60000100800 */
[----:B------:R-:W-:Y:S01]  /*0140*/  SHF.R.S32.HI R0, RZ, 0x5, R5 ;  /* 0x00000005ff007819 */ /* 0x000fe20000011405 */
[----:B------:R-:W-:Y:S01]  /*0150*/  STL [R1+0x94], RZ ;  /* 0x000094ff01007387 */ /* 0x000fe20000100800 */
[----:B------:R-:W-:Y:S01]  /*0160*/  ULDC.64 UR8, c[0x0][0x208] ;  /* 0x0000820000087ab9 */ /* 0x000fe20000000a00 */
[----:B--2---:R-:W-:-:S02]  /*0170*/  ULEA UR4, UR5, UR4, 0x18 ;  /* 0x0000000405047291 */ /* 0x004fc4000f8ec03f */
[----:B------:R-:W-:Y:S01]  /*0180*/  IMAD.SHL.U32 R0, R0, 0x8, RZ ;  /* 0x0000000800007824 */ /* 0x000fe200078e00ff */
[----:B------:R-:W0:Y:S04]  /*0190*/  S2R R5, SR_CTAID.X ;  /* 0x0000000000057919 */ /* 0x000e280000002500 */
[-C--:B------:R-:W-:Y:S01]  /*01a0*/  IABS R9, R0.reuse ;  /* 0x0000000000097213 */ /* 0x080fe20000000000 */
[----:B------:R-:W-:Y:S01]  /*01b0*/  STL [R1+0x98], RZ ;  /* 0x000098ff01007387 */ /* 0x000fe20000100800 */
[----:B------:R-:W-:Y:S02]  /*01c0*/  IABS R12, R0 ;  /* 0x00000000000c7213 */ /* 0x000fe40000000000 */
[----:B------:R-:W2:Y:S01]  /*01d0*/  I2F.RP R4, R9 ;  /* 0x0000000900047306 */ /* 0x000ea20000209400 */
[----:B------:R-:W-:Y:S04]  /*01e0*/  STL [R1+0x9c], RZ ;  /* 0x00009cff01007387 */ /* 0x000fe80000100800 */
[----:B------:R-:W-:Y:S04]  /*01f0*/  STL [R1+0x80], RZ ;  /* 0x000080ff01007387 */ /* 0x000fe80000100800 */
[----:B------:R-:W-:Y:S04]  /*0200*/  STL [R1+0x84], RZ ;  /* 0x000084ff01007387 */ /* 0x000fe80000100800 */
[----:B------:R-:W-:Y:S01]  /*0210*/  STL [R1+0x88], RZ ;  /* 0x000088ff01007387 */ /* 0x000fe20000100800 */
[----:B--2---:R-:W2:Y:S03]  /*0220*/  MUFU.RCP R4, R4 ;  /* 0x0000000400047308 */ /* 0x004ea60000001000 */
[----:B------:R-:W-:Y:S04]  /*0230*/  STL [R1+0x8c], RZ ;  /* 0x00008cff01007387 */ /* 0x000fe80000100800 */
[----:B------:R-:W-:Y:S01]  /*0240*/  STL [R1+0x70], RZ ;  /* 0x000070ff01007387 */ /* 0x000fe20000100800 */
[----:B0-----:R-:W-:-:S03]  /*0250*/  IABS R10, R5 ;  /* 0x00000005000a7213 */ /* 0x001fc60000000000 */
[----:B------:R-:W-:Y:S04]  /*0260*/  STL [R1+0x74], RZ ;  /* 0x000074ff01007387 */ /* 0x000fe80000100800 */
[----:B------:R-:W-:Y:S01]  /*0270*/  STL [R1+0x78], RZ ;  /* 0x000078ff01007387 */ /* 0x000fe20000100800 */
[----:B--2---:R-:W-:-:S03]  /*0280*/  VIADD R6, R4, 0xffffffe ;  /* 0x0ffffffe04067836 */ /* 0x004fc60000000000 */
[----:B------:R-:W-:Y:S01]  /*0290*/  STL [R1+0x7c], RZ ;  /* 0x00007cff01007387 */ /* 0x000fe20000100800 */
[----:B------:R-:W-:Y:S01]  /*02a0*/  IMAD.MOV R4, RZ, RZ, -R12 ;  /* 0x000000ffff047224 */ /* 0x000fe200078e0a0c */
[----:B------:R-:W-:Y:S01]  /*02b0*/  CS2R R12, SRZ ;  /* 0x00000000000c7805 */ /* 0x000fe2000001ff00 */
[----:B------:R0:W2:Y:S01]  /*02c0*/  F2I.FTZ.U32.TRUNC.NTZ R7, R6 ;  /* 0x0000000600077305 */ /* 0x0000a2000021f000 */
[----:B------:R-:W-:Y:S04]  /*02d0*/  STL [R1+0x60], RZ ;  /* 0x000060ff01007387 */ /* 0x000fe80000100800 */
[----:B------:R-:W-:Y:S01]  /*02e0*/  STL [R1+0x64], RZ ;  /* 0x000064ff01007387 */ /* 0x000fe20000100800 */
[----:B0-----:R-:W-:-:S03]  /*02f0*/  IMAD.MOV.U32 R6, RZ, RZ, RZ ;  /* 0x000000ffff067224 */ /* 0x001fc600078e00ff */
[----:B------:R-:W-:Y:S04]  /*0300*/  STL [R1+0x68], RZ ;  /* 0x000068ff01007387 */ /* 0x000fe80000100800 */
[----:B------:R-:W-:Y:S01]  /*0310*/  STL [R1+0x6c], RZ ;  /* 0x00006cff01007387 */ /* 0x000fe20000100800 */
[----:B--2---:R-:W-:-:S03]  /*0320*/  IMAD.MOV R8, RZ, RZ, -R7 ;  /* 0x000000ffff087224 */ /* 0x004fc600078e0a07 */
[----:B------:R-:W-:Y:S01]  /*0330*/  STL [R1+0x50], RZ ;  /* 0x000050ff01007387 */ /* 0x000fe20000100800 */
[----:B------:R-:W-:Y:S02]  /*0340*/  IMAD R11, R8, R9, RZ ;  /* 0x00000009080b7224 */ /* 0x000fe400078e02ff */
[----:B------:R-:W-:Y:S01]  /*0350*/  IMAD.MOV.U32 R8, RZ, RZ, R10 ;  /* 0x000000ffff087224 */ /* 0x000fe200078e000a */
[----:B------:R-:W-:Y:S01]  /*0360*/  STL [R1+0x54], RZ ;  /* 0x000054ff01007387 */ /* 0x000fe20000100800 */
[----:B------:R-:W-:-:S03]  /*0370*/  IMAD.HI.U32 R7, R7, R11, R6 ;  /* 0x0000000b07077227 */ /* 0x000fc600078e0006 */
[----:B------:R-:W-:Y:S03]  /*0380*/  STL [R1+0x58], RZ ;  /* 0x000058ff01007387 */ /* 0x000fe60000100800 */
[----:B------:R-:W-:Y:S01]  /*0390*/  IMAD.HI.U32 R7, R7, R8, RZ ;  /* 0x0000000807077227 */ /* 0x000fe200078e00ff */
[----:B------:R-:W-:Y:S03]  /*03a0*/  STL [R1+0x5c], RZ ;  /* 0x00005cff01007387 */ /* 0x000fe60000100800 */
[----:B------:R-:W-:Y:S01]  /*03b0*/  IMAD R4, R7, R4, R8 ;  /* 0x0000000407047224 */ /* 0x000fe200078e0208 */
[----:B------:R-:W-:Y:S04]  /*03c0*/  STL [R1+0x40], RZ ;  /* 0x000040ff01007387 */ /* 0x000fe80000100800 */
[----:B------:R-:W-:Y:S01]  /*03d0*/  ISETP.GT.U32.AND P1, PT, R9, R4, PT ;  /* 0x000000040900720c */ /* 0x000fe20003f24070 */
[----:B------:R-:W-:Y:S04]  /*03e0*/  STL [R1+0x44], RZ ;  /* 0x000044ff01007387 */ /* 0x000fe80000100800 */
[----:B------:R-:W-:Y:S04]  /*03f0*/  STL [R1+0x48], RZ ;  /* 0x000048ff01007387 */ /* 0x000fe80000100800 */
[----:B------:R-:W-:Y:S04]  /*0400*/  STL [R1+0x4c], RZ ;  /* 0x00004cff01007387 */ /* 0x000fe80000100800 */
[----:B------:R-:W-:Y:S01]  /*0410*/  @!P1 IMAD.IADD R4, R4, 0x1, -R9 ;  /* 0x0000000104049824 */ /* 0x000fe200078e0a09 */
[----:B------:R-:W-:Y:S01]  /*0420*/  STL [R1+0x30], RZ ;  /* 0x000030ff01007387 */ /* 0x000fe20000100800 */
[----:B------:R-:W-:Y:S01]  /*0430*/  @!P1 VIADD R7, R7, 0x1 ;  /* 0x0000000107079836 */ /* 0x000fe20000000000 */
[----:B------:R-:W-:-:S02]  /*0440*/  ISETP.NE.AND P1, PT, R0, RZ, PT ;  /* 0x000000ff0000720c */ /* 0x000fc40003f25270 */
[----:B------:R-:W-:Y:S01]  /*0450*/  ISETP.GE.U32.AND P0, PT, R4, R9, PT ;  /* 0x000000090400720c */ /* 0x000fe20003f06070 */
[----:B------:R-:W-:Y:S01]  /*0460*/  STL [R1+0x34], RZ ;  /* 0x000034ff01007387 */ /* 0x000fe20000100800 */
[----:B------:R-:W-:-:S03]  /*0470*/  LOP3.LUT R4, R5, R0, RZ, 0x3c, !PT ;  /* 0x0000000005047212 */ /* 0x000fc600078e3cff */
[----:B------:R-:W-:Y:S01]  /*0480*/  STL [R1+0x38], RZ ;  /* 0x000038ff01007387 */ /* 0x000fe20000100800 */
[----:B------:R-:W-:Y:S01]  /*0490*/  ISETP.GE.AND P2, PT, R4, RZ, PT ;  /* 0x000000ff0400720c */ /* 0x000fe20003f46270 */
[----:B------:R-:W-:Y:S02]  /*04a0*/  VIADD R4, R2, 0xff ;  /* 0x000000ff02047836 */ /* 0x000fe40000000000 */
[----:B------:R-:W-:Y:S04]  /*04b0*/  STL [R1+0x3c], RZ ;  /* 0x00003cff01007387 */ /* 0x000fe80000100800 */
[----:B------:R-:W-:Y:S01]  /*04c0*/  @P0 VIADD R7, R7, 0x1 ;  /* 0x0000000107070836 */ /* 0x000fe20000000000 */
[----:B------:R-:W-:Y:S03]  /*04d0*/  STL [R1+0x20], RZ ;  /* 0x000020ff01007387 */ /* 0x000fe60000100800 */
[----:B------:R-:W-:Y:S01]  /*04e0*/  IMAD.MOV.U32 R6, RZ, RZ, R7 ;  /* 0x000000ffff067224 */ /* 0x000fe200078e0007 */
[----:B------:R-:W-:Y:S01]  /*04f0*/  SHF.R.S32.HI R7, RZ, 0x1f, R4 ;  /* 0x0000001fff077819 */ /* 0x000fe20000011404 */
[----:B------:R-:W-:Y:S02]  /*0500*/  STL [R1+0x24], RZ ;  /* 0x000024ff01007387 */ /* 0x000fe40000100800 */
[----:B------:R-:W-:Y:S01]  /*0510*/  @!P2 IMAD.MOV R6, RZ, RZ, -R6 ;  /* 0x000000ffff06a224 */ /* 0x000fe200078e0a06 */
[----:B------:R-:W-:Y:S01]  /*0520*/  @!P1 LOP3.LUT R6, RZ, R0, RZ, 0x33, !PT ;  /* 0x00000000ff069212 */ /* 0x000fe200078e33ff */
[----:B------:R-:W-:Y:S01]  /*0530*/  STL [R1+0x28], RZ ;  /* 0x000028ff01007387 */ /* 0x000fe20000100800 */
[----:B------:R-:W-:-:S03]  /*0540*/  LEA.HI R7, R7, R4, RZ, 0x8 ;  /* 0x0000000407077211 */ /* 0x000fc600078f40ff */
[----:B------:R-:W-:Y:S01]  /*0550*/  IMAD.SHL.U32 R28, R6, 0x8, RZ ;  /* 0x00000008061c7824 */ /* 0x000fe200078e00ff */
[----:B------:R-:W-:Y:S01]  /*0560*/  STL [R1+0x2c], RZ ;  /* 0x00002cff01007387 */ /* 0x000fe20000100800 */
[----:B------:R-:W-:-:S03]  /*0570*/  IMAD.MOV R6, RZ, RZ, -R6 ;  /* 0x000000ffff067224 */ /* 0x000fc600078e0a06 */
[----:B------:R-:W-:Y:S01]  /*0580*/  LEA.HI.SX32 R4, R7, -R28, 0x18 ;  /* 0x8000001c07047211 */ /* 0x000fe200078fc2ff */
[----:B------:R-:W-:Y:S01]  /*0590*/  IMAD R11, R0, R6, R5 ;  /* 0x00000006000b7224 */ /* 0x000fe200078e0205 */
[----:B------:R-:W-:Y:S01]  /*05a0*/  STL [R1+0x10], RZ ;  /* 0x000010ff01007387 */ /* 0x000fe20000100800 */
[----:B------:R-:W-:Y:S01]  /*05b0*/  IMAD.MOV.U32 R6, RZ, RZ, RZ ;  /* 0x000000ffff067224 */ /* 0x000fe200078e00ff */
[----:B------:R-:W-:Y:S02]  /*05c0*/  VIMNMX R4, R4, 0x8, PT ;  /* 0x0000000804047848 */ /* 0x000fe40003fe0100 */
[----:B------:R-:W-:Y:S02]  /*05d0*/  STL [R1+0x14], RZ ;  /* 0x000014ff01007387 */ /* 0x000fe40000100800 */
[-C--:B------:R-:W-:Y:S02]  /*05e0*/  IABS R10, R4.reuse ;  /* 0x00000004000a7213 */ /* 0x080fe40000000000 */
[----:B------:R-:W-:Y:S01]  /*05f0*/  IABS R0, R4 ;  /* 0x0000000400007213 */ /* 0x000fe20000000000 */
[----:B------:R-:W-:Y:S01]  /*0600*/  STL [R1+0x18], RZ ;  /* 0x000018ff01007387 */ /* 0x000fe20000100800 */
[----:B------:R-:W0:Y:S03]  /*0610*/  I2F.RP R8, R10 ;  /* 0x0000000a00087306 */ /* 0x000e260000209400 */
[----:B------:R-:W-:Y:S04]  /*0620*/  STL [R1+0x1c], RZ ;  /* 0x00001cff01007387 */ /* 0x000fe80000100800 */
[----:B------:R-:W-:Y:S04]  /*0630*/  STL [R1], RZ ;  /* 0x000000ff01007387 */ /* 0x000fe80000100800 */
[----:B------:R-:W-:Y:S01]  /*0640*/  STL [R1+0x4], RZ ;  /* 0x000004ff01007387 */ /* 0x000fe20000100800 */
[----:B0-----:R-:W0:Y:S03]  /*0650*/  MUFU.RCP R8, R8 ;  /* 0x0000000800087308 */ /* 0x001e260000001000 */
[----:B------:R-:W-:Y:S04]  /*0660*/  STL [R1+0x8], RZ ;  /* 0x000008ff01007387 */ /* 0x000fe80000100800 */
[----:B------:R-:W-:Y:S01]  /*0670*/  STL [R1+0xc], RZ ;  /* 0x00000cff01007387 */ /* 0x000fe20000100800 */
[----:B-1----:R-:W1:Y:S01]  /*0680*/  S2R R3, SR_TID.X ;  /* 0x0000000000037919 */ /* 0x002e620000002100 */
[----:B0-----:R-:W-:-:S06]  /*0690*/  VIADD R7, R8, 0xffffffe ;  /* 0x0ffffffe08077836 */ /* 0x001fcc0000000000 */
[----:B------:R-:W0:Y:S02]  /*06a0*/  F2I.FTZ.U32.TRUNC.NTZ R7, R7 ;  /* 0x0000000700077305 */ /* 0x000e24000021f000 */
[----:B0-----:R-:W-:Y:S01]  /*06b0*/  IMAD.MOV R9, RZ, RZ, -R7 ;  /* 0x000000ffff097224 */ /* 0x001fe200078e0a07 */
[----:B-1----:R-:W-:-:S03]  /*06c0*/  LOP3.LUT R3, R3, 0x3f, RZ, 0xc0, !PT ;  /* 0x0000003f03037812 */ /* 0x002fc600078ec0ff */
[----:B------:R-:W-:Y:S01]  /*06d0*/  IMAD.MOV.U32 R5, RZ, RZ, R9 ;  /* 0x000000ffff057224 */ /* 0x000fe200078e0009 */
[----:B------:R-:W-:-:S03]  /*06e0*/  IABS R9, R11 ;  /* 0x0000000b00097213 */ /* 0x000fc60000000000 */
[----:B------:R-:W-:-:S04]  /*06f0*/  IMAD R5, R5, R10, RZ ;  /* 0x0000000a05057224 */ /* 0x000fc800078e02ff */
[----:B------:R-:W-:-:S04]  /*0700*/  IMAD.HI.U32 R6, R7, R5, R6 ;  /* 0x0000000507067227 */ /* 0x000fc800078e0006 */
[----:B------:R-:W-:Y:S02]  /*0710*/  IMAD.MOV R5, RZ, RZ, -R0 ;  /* 0x000000ffff057224 */ /* 0x000fe400078e0a00 */
[----:B------:R-:W-:Y:S01]  /*0720*/  IMAD.HI.U32 R0, R6, R9, RZ ;  /* 0x0000000906007227 */ /* 0x000fe200078e00ff */
[----:B------:R-:W-:-:S03]  /*0730*/  CS2R R6, SRZ ;  /* 0x0000000000067805 */ /* 0x000fc6000001ff00 */
[----:B------:R-:W-:Y:S01]  /*0740*/  IMAD R5, R0, R5, R9 ;  /* 0x0000000500057224 */ /* 0x000fe200078e0209 */
[----:B------:R-:W-:-:S04]  /*0750*/  CS2R R8, SRZ ;  /* 0x0000000000087805 */ /* 0x000fc8000001ff00 */
[----:B------:R-:W-:-:S13]  /*0760*/  ISETP.GT.U32.AND P1, PT, R10, R5, PT ;  /* 0x000000050a00720c */ /* 0x000fda0003f24070 */
[----:B------:R-:W-:Y:S02]  /*0770*/  @!P1 IMAD.IADD R5, R5, 0x1, -R10 ;  /* 0x0000000105059824 */ /* 0x000fe400078e0a0a */
[----:B------:R-:W-:Y:S01]  /*0780*/  @!P1 VIADD R0, R0, 0x1 ;  /* 0x0000000100009836 */ /* 0x000fe20000000000 */
[----:B------:R-:W-:Y:S02]  /*0790*/  ISETP.NE.AND P1, PT, R4, RZ, PT ;  /* 0x000000ff0400720c */ /* 0x000fe40003f25270 */
[----:B------:R-:W-:Y:S02]  /*07a0*/  ISETP.GE.U32.AND P0, PT, R5, R10, PT ;  /* 0x0000000a0500720c */ /* 0x000fe40003f06070 */
[----:B------:R-:W-:-:S04]  /*07b0*/  LOP3.LUT R5, R11, R4, RZ, 0x3c, !PT ;  /* 0x000000040b057212 */ /* 0x000fc800078e3cff */
[----:B------:R-:W-:-:S07]  /*07c0*/  ISETP.GE.AND P2, PT, R5, RZ, PT ;  /* 0x000000ff0500720c */ /* 0x000fce0003f46270 */
[----:B------:R-:W-:Y:S01]  /*07d0*/  @P0 VIADD R0, R0, 0x1 ;  /* 0x0000000100000836 */ /* 0x000fe20000000000 */
[----:B------:R-:W-:-:S05]  /*07e0*/  ISETP.GE.AND P0, PT, R29, 0x40, PT ;  /* 0x000000401d00780c */ /* 0x000fca0003f06270 */
[----:B------:R-:W-:Y:S01]  /*07f0*/  @!P2 IMAD.MOV R0, RZ, RZ, -R0 ;  /* 0x000000ffff00a224 */ /* 0x000fe200078e0a00 */
[----:B------:R-:W-:-:S05]  /*0800*/  @!P1 LOP3.LUT R0, RZ, R4, RZ, 0x33, !PT ;  /* 0x00000004ff009212 */ /* 0x000fca00078e33ff */
[----:B---3--:R-:W-:Y:S02]  /*0810*/  IMAD.SHL.U32 R2, R0, 0x20, RZ ;  /* 0x0000002000027824 */ /* 0x008fe400078e00ff */
[----:B------:R-:W-:Y:S02]  /*0820*/  IMAD.MOV R5, RZ, RZ, -R0 ;  /* 0x000000ffff057224 */ /* 0x000fe400078e0a00 */
[C---:B------:R-:W-:Y:S01]  /*0830*/  VIADD R0, R2.reuse, 0x1 ;  /* 0x0000000102007836 */ /* 0x040fe20000000000 */
[----:B------:R-:W-:Y:S01]  /*0840*/  STL [R1+0x5d0], R2 ;  /* 0x0005d00201007387 */ /* 0x000fe20000100800 */
[----:B------:R-:W-:Y:S02]  /*0850*/  VIADD R29, R2, 0x2 ;  /* 0x00000002021d7836 */ /* 0x000fe40000000000 */
[----:B------:R-:W-:Y:S01]  /*0860*/  IMAD R5, R4, R5, R11 ;  /* 0x0000000504057224 */ /* 0x000fe200078e020b */
[----:B------:R0:W-:Y:S01]  /*0870*/  STL [R1+0x110], R0 ;  /* 0x0001100001007387 */ /* 0x0001e20000100800 */
[----:B------:R-:W-:-:S02]  /*0880*/  CS2R R10, SRZ ;  /* 0x00000000000a7805 */ /* 0x000fc4000001ff00 */
[----:B------:R-:W-:Y:S01]  /*0890*/  IMAD.IADD R28, R28, 0x1, R5 ;  /* 0x000000011c1c7824 */ /* 0x000fe200078e0205 */
[----:B------:R1:W-:Y:S01]  /*08a0*/  STL [R1+0x10c], R29 ;  /* 0x00010c1d01007387 */ /* 0x0003e20000100800 */
[----:B------:R-:W-:Y:S02]  /*08b0*/  CS2R R4, SRZ ;  /* 0x0000000000047805 */ /* 0x000fe4000001ff00 */
[----:B------:R-:W-:Y:S02]  /*08c0*/  IMAD R3, R28, 0x100, R3 ;  /* 0x000001001c037824 */ /* 0x000fe400078e0203 */
[C---:B------:R-:W-:Y:S02]  /*08d0*/  VIADD R28, R2.reuse, 0x1d ;  /* 0x0000001d021c7836 */ /* 0x040fe40000000000 */
[C---:B0-----:R-:W-:Y:S02]  /*08e0*/  VIADD R0, R2.reuse, 0x3 ;  /* 0x0000000302007836 */ /* 0x041fe40000000000 */
[----:B-1----:R-:W-:-:S03]  /*08f0*/  VIADD R29, R2, 0x4 ;  /* 0x00000004021d7836 */ /* 0x002fc60000000000 */
[----:B------:R0:W-:Y:S04]  /*0900*/  STL [R1+0x108], R0 ;  /* 0x0001080001007387 */ /* 0x0001e80000100800 */
[----:B------:R1:W-:Y:S01]  /*0910*/  STL [R1+0x104], R29 ;  /* 0x0001041d01007387 */ /* 0x0003e20000100800 */
        /* <DEDUP_REMOVED lines=41> */
[----:B-1----:R-:W-:-:S05]  /*0bb0*/  VIADD R29, R2, 0x1a ;  /* 0x0000001a021d7836 */ /* 0x002fca0000000000 */
[----:B------:R0:W-:Y:S02]  /*0bc0*/  STL [R1+0xac], R29 ;  /* 0x0000ac1d01007387 */ /* 0x0001e40000100800 */
[----:B0-----:R-:W-:-:S05]  /*0bd0*/  VIADD R29, R2, 0x1b ;  /* 0x0000001b021d7836 */ /* 0x001fca0000000000 */
[----:B------:R0:W-:Y:S02]  /*0be0*/  STL [R1+0xa8], R29 ;  /* 0x0000a81d01007387 */ /* 0x0001e40000100800 */
[----:B0-----:R-:W-:-:S05]  /*0bf0*/  VIADD R29, R2, 0x1c ;  /* 0x0000001c021d7836 */ /* 0x001fca0000000000 */
[----:B------:R0:W-:Y:S04]  /*0c00*/  STL [R1+0xa4], R29 ;  /* 0x0000a41d01007387 */ /* 0x0001e80000100800 */
[----:B------:R1:W-:Y:S04]  /*0c10*/  STL [R1+0xa0], R28 ;  /* 0x0000a01c01007387 */ /* 0x0003e80000100800 */
[----:B------:R-:W-:Y:S01]  /*0c20*/  STL [R1+0xeb4], R3 ;  /* 0x000eb40301007387 */ /* 0x000fe20000100800 */
[C---:B0-----:R-:W-:Y:S02]  /*0c30*/  VIADD R29, R2.reuse, 0x1e ;  /* 0x0000001e021d7836 */ /* 0x041fe40000000000 */
[----:B-1----:R-:W-:-:S02]  /*0c40*/  VIADD R28, R2, 0x1f ;  /* 0x0000001f021c7836 */ /* 0x002fc40000000000 */
[----:B------:R-:W-:-:S05]  /*0c50*/  VIADD R2, R3, 0x40 ;  /* 0x0000004003027836 */ /* 0x000fca0000000000 */
[----:B------:R0:W-:Y:S02]  /*0c60*/  STL [R1+0xeb8], R2 ;  /* 0x000eb80201007387 */ /* 0x0001e40000100800 */
[C---:B0-----:R-:W-:Y:S02]  /*0c70*/  VIADD R2, R3.reuse, 0x80 ;  /* 0x0000008003027836 */ /* 0x041fe40000000000 */
[----:B------:R-:W-:-:S03]  /*0c80*/  VIADD R3, R3, 0xc0 ;  /* 0x000000c003037836 */ /* 0x000fc60000000000 */
[----:B------:R0:W-:Y:S04]  /*0c90*/  STL [R1+0xec0], R2 ;  /* 0x000ec00201007387 */ /* 0x0001e80000100800 */
[----:B0-----:R0:W5:Y:S04]  /*0ca0*/  LDL.LU R2, [R1+0xef0] ;  /* 0x000ef00001027983 */ /* 0x0011680000300800 */
[----:B------:R1:W-:Y:S04]  /*0cb0*/  STL [R1+0xebc], R3 ;  /* 0x000ebc0301007387 */ /* 0x0003e80000100800 */
[----:B-1----:R0:W5:Y:S01]  /*0cc0*/  LDL.LU R3, [R1+0xeec] ;  /* 0x000eec0001037983 */ /* 0x0021620000300800 */
[----:B------:R-:W-:Y:S05]  /*0cd0*/  @!P0 BRA `(.L_x_0) ;  /* 0x0000024000408947 */ /* 0x000fea0003800000 */
[----:B------:R-:W2:Y:S01]  /*0ce0*/  LDL.LU R23, [R1+0xac] ;  /* 0x0000ac0001177983 */ /* 0x000ea20000300800 */
[----:B------:R-:W-:Y:S01]  /*0cf0*/  IMAD.MOV.U32 R21, RZ, RZ, R0 ;  /* 0x000000ffff157224 */ /* 0x000fe200078e0000 */
[----:B-----5:R-:W-:Y:S01]  /*0d00*/  IABS R6, R2 ;  /* 0x0000000200067213 */ /* 0x020fe20000000000 */
[----:B------:R-:W-:Y:S01]  /*0d10*/  IMAD.MOV.U32 R24, RZ, RZ, RZ ;  /* 0x000000ffff187224 */ /* 0x000fe200078e00ff */
[----:B------:R-:W3:Y:S01]  /*0d20*/  LDL.LU R27, [R1+0xbc] ;  /* 0x0000bc00011b7983 */ /* 0x000ee20000300800 */
[----:B------:R-:W-:Y:S01]  /*0d30*/  ISETP.GE.AND P0, PT, R28, RZ, PT ;  /* 0x000000ff1c00720c */ /* 0x000fe20003f06270 */
[----:B------:R-:W-:Y:S01]  /*0d40*/  ULDC UR5, c[0x0][0x23c] ;  /* 0x00008f0000057ab9 */ /* 0x000fe20000000800 */
[----:B------:R-:W-:Y:S01]  /*0d50*/  ISETP.GE.AND P5, PT, R29, RZ, PT ;  /* 0x000000ff1d00720c */ /* 0x000fe20003fa6270 */
[----:B------:R-:W4:Y:S01]  /*0d60*/  LDL.LU R25, [R1+0xb4] ;  /* 0x0000b40001197983 */ /* 0x000f220000300800 */
[----:B------:R-:W-:Y:S01]  /*0d70*/  ULDC.64 UR6, c[0x0][0x218] ;  /* 0x0000860000067ab9 */ /* 0x000fe20000000a00 */
[----:B------:R-:W-:-:S02]  /*0d80*/  ULDC.64 UR10, c[0x0][0x210] ;  /* 0x00008400000a7ab9 */ /* 0x000fc40000000a00 */
[----:B------:R-:W3:Y:S04]  /*0d90*/  LDL.LU R26, [R1+0xb8] ;  /* 0x0000b800011a7983 */ /* 0x000ee80000300800 */
[----:B------:R-:W3:Y:S04]  /*0da0*/  LDL R16, [R1+0xec0] ;  /* 0x000ec00001107983 */ /* 0x000ee80000100800 */
[----:B------:R-:W3:Y:S01]  /*0db0*/  LDL R17, [R1+0xebc] ;  /* 0x000ebc0001117983 */ /* 0x000ee20000100800 */
[----:B------:R-:W-:Y:S01]  /*0dc0*/  IABS R0, R3 ;  /* 0x0000000300007213 */ /* 0x000fe20000000000 */
[----:B------:R-:W1:Y:S08]  /*0dd0*/  I2F.RP R5, R6 ;  /* 0x0000000600057306 */ /* 0x000e700000209400 */
[----:B------:R-:W0:Y:S08]  /*0de0*/  I2F.RP R4, R0 ;  /* 0x0000000000047306 */ /* 0x000e300000209400 */
[----:B-1----:R-:W1:Y:S01]  /*0df0*/  MUFU.RCP R5, R5 ;  /* 0x0000000500057308 */ /* 0x002e620000001000 */
[----:B--2---:R-:W-:-:S05]  /*0e00*/  IMAD.MOV.U32 R20, RZ, RZ, R23 ;  /* 0x000000ffff147224 */ /* 0x004fca00078e0017 */
[----:B------:R2:W-:Y:S04]  /*0e10*/  STL [R1+0xf48], R20 ;  /* 0x000f481401007387 */ /* 0x0005e80000100800 */
[----:B--2---:R-:W2:Y:S01]  /*0e20*/  LDL R20, [R1+0xeb4] ;  /* 0x000eb40001147983 */ /* 0x004ea20000100800 */
[----:B----4-:R-:W-:-:S03]  /*0e30*/  IMAD.MOV.U32 R22, RZ, RZ, R25 ;  /* 0x000000ffff167224 */ /* 0x010fc600078e0019 */
[----:B------:R-:W4:Y:S04]  /*0e40*/  LDL.LU R18, [R1+0xa0] ;  /* 0x0000a00001127983 */ /* 0x000f280000300800 */
[----:B------:R-:W4:Y:S04]  /*0e50*/  LDL.LU R19, [R1+0xa4] ;  /* 0x0000a40001137983 */ /* 0x000f280000300800 */
[----:B------:R-:W4:Y:S04]  /*0e60*/  LDL.LU R23, [R1+0xa8] ;  /* 0x0000a80001177983 */ /* 0x000f280000300800 */
[----:B------:R0:W-:Y:S04]  /*0e70*/  STL [R1+0xf24], R3 ;  /* 0x000f240301007387 */ /* 0x0001e80000100800 */
[----:B0-----:R-:W4:Y:S01]  /*0e80*/  LDL R3, [R1+0xeb8] ;  /* 0x000eb80001037983 */ /* 0x001f220000100800 */
[----:B------:R-:W0:Y:S01]  /*0e90*/  MUFU.RCP R4, R4 ;  /* 0x0000000400047308 */ /* 0x000e220000001000 */
[----:B-1----:R-:W-:-:S07]  /*0ea0*/  VIADD R5, R5, 0xffffffe ;  /* 0x0ffffffe05057836 */ /* 0x002fce0000000000 */
[----:B------:R-:W1:Y:S01]  /*0eb0*/  F2I.FTZ.U32.TRUNC.NTZ R5, R5 ;  /* 0x0000000500057305 */ /* 0x000e62000021f000 */
[----:B0-----:R-:W-:-:S07]  /*0ec0*/  VIADD R4, R4, 0xffffffe ;  /* 0x0ffffffe04047836 */ /* 0x001fce0000000000 */
[----:B------:R1:W0:Y:S02]  /*0ed0*/  F2I.FTZ.U32.TRUNC.NTZ R25, R4 ;  /* 0x0000000400197305 */ /* 0x000224000021f000 */
[----:B-1----:R-:W-:-:S04]  /*0ee0*/  IMAD.MOV R4, RZ, RZ, -R5 ;  /* 0x000000ffff047224 */ /* 0x002fc800078e0a05 */
[----:B------:R-:W-:Y:S02]  /*0ef0*/  IMAD R10, R4, R6, RZ ;  /* 0x00000006040a7224 */ /* 0x000fe400078e02ff */
[----:B------:R-:W-:Y:S02]  /*0f00*/  IMAD.MOV.U32 R4, RZ, RZ, RZ ;  /* 0x000000ffff047224 */ /* 0x000fe400078e00ff */
[----:B0-----:R-:W-:Y:S02]  /*0f10*/  IMAD.MOV R11, RZ, RZ, -R25 ;  /* 0x000000ffff0b7224 */ /* 0x001fe400078e0a19 */
[----:B------:R-:W-:Y:S01]  /*0f20*/  IMAD.HI.U32 R10, R5, R10, R4 ;  /* 0x0000000a050a7227 */ /* 0x000fe200078e0004 */
[----:B---3--:R-:W-:Y:S02]  /*0f30*/  IABS R5, R16 ;  /* 0x0000001000057213 */ /* 0x008fe40000000000 */
[----:B------:R-:W-:Y:S01]  /*0f40*/  IABS R4, R17 ;  /* 0x0000001100047213 */ /* 0x000fe20000000000 */
[----:B------:R-:W-:-:S04]  /*0f50*/  IMAD R11, R11, R0, RZ ;  /* 0x000000000b0b7224 */ /* 0x000fc800078e02ff */
[----:B------:R-:W-:-:S04]  /*0f60*/  IMAD.HI.U32 R24, R25, R11, R24 ;  /* 0x0000000b19187227 */ /* 0x000fc800078e0018 */
[----:B------:R-:W-:-:S04]  /*0f70*/  IMAD.HI.U32 R11, R10, R5, RZ ;  /* 0x000000050a0b7227 */ /* 0x000fc800078e00ff */
[----:B------:R-:W-:-:S04]  /*0f80*/  IMAD.MOV R11, RZ, RZ, -R11 ;  /* 0x000000ffff0b7224 */ /* 0x000fc800078e0a0b */
[----:B------:R-:W-:-:S05]  /*0f90*/  IMAD R5, R6, R11, R5 ;  /* 0x0000000b06057224 */ /* 0x000fca00078e0205 */
[----:B------:R-:W-:-:S13]  /*0fa0*/  ISETP.GT.U32.AND P3, PT, R6, R5, PT ;  /* 0x000000050600720c */ /* 0x000fda0003f64070 */
[----:B------:R-:W-:-:S05]  /*0fb0*/  @!P3 IMAD.IADD R5, R5, 0x1, -R6 ;  /* 0x000000010505b824 */ /* 0x000fca00078e0a06 */
[----:B------:R-:W-:Y:S02]  /*0fc0*/  ISETP.GT.U32.AND P3, PT, R6, R5, PT ;  /* 0x000000050600720c */ /* 0x000fe40003f64070 */
[----:B--2---:R-:W-:Y:S02]  /*0fd0*/  IABS R8, R20 ;  /* 0x0000001400087213 */ /* 0x004fe40000000000 */
[----:B----4-:R-:W-:-:S03]  /*0fe0*/  IABS R11, R18 ;  /* 0x00000012000b7213 */ /* 0x010fc60000000000 */
[----:B------:R-:W-:-:S04]  /*0ff0*/  IMAD.HI.U32 R9, R10, R8, RZ ;  /* 0x000000080a097227 */ /* 0x000fc800078e00ff */
[----:B------:R-:W-:Y:S01]  /*1000*/  IMAD.MOV R13, RZ, RZ, -R9 ;  /* 0x000000ffff0d7224 */ /* 0x000fe200078e0a09 */
[----:B------:R-:W-:Y:S02]  /*1010*/  IABS R9, R28 ;  /* 0x0000001c00097213 */ /* 0x000fe40000000000 */
[----:B------:R-:W-:Y:S01]  /*1020*/  IABS R7, R3 ;  /* 0x0000000300077213 */ /* 0x000fe20000000000 */
[----:B------:R-:W-:Y:S01]  /*1030*/  IMAD R8, R6, R13, R8 ;  /* 0x0000000d06087224 */ /* 0x000fe200078e0208 */
[----:B------:R-:W-:Y:S01]  /*1040*/  IABS R13, R23 ;  /* 0x00000017000d7213 */ /* 0x000fe20000000000 */
[----:B------:R-:W-:Y:S02]  /*1050*/  @!P3 IMAD.IADD R5, R5, 0x1, -R6 ;  /* 0x000000010505b824 */ /* 0x000fe400078e0a06 */
[----:B------:R-:W-:Y:S01]  /*1060*/  IMAD.HI.U32 R12, R10, R7, RZ ;  /* 0x000000070a0c7227 */ /* 0x000fe200078e00ff */
[----:B------:R-:W-:-:S03]  /*1070*/  ISETP.GT.U32.AND P1, PT, R6, R8, PT ;  /* 0x000000080600720c */ /* 0x000fc60003f24070 */
[----:B------:R-:W-:-:S04]  /*1080*/  IMAD.HI.U32 R10, R10, R4, RZ ;  /* 0x000000040a0a7227 */ /* 0x000fc800078e00ff */
[----:B------:R-:W-:Y:S02]  /*1090*/  IMAD.MOV R10, RZ, RZ, -R10 ;  /* 0x000000ffff0a7224 */ /* 0x000fe400078e0a0a */
[----:B------:R-:W-:Y:S02]  /*10a0*/  IMAD.MOV R12, RZ, RZ, -R12 ;  /* 0x000000ffff0c7224 */ /* 0x000fe400078e0a0c */
[----:B------:R-:W-:Y:S01]  /*10b0*/  IMAD R4, R6, R10, R4 ;  /* 0x0000000a06047224 */ /* 0x000fe200078e0204 */
[----:B------:R-:W-:Y:S01]  /*10c0*/  IABS R10, R29 ;  /* 0x0000001d000a7213 */ /* 0x000fe20000000000 */
[----:B------:R-:W-:Y:S01]  /*10d0*/  @!P1 IMAD.IADD R8, R8, 0x1, -R6 ;  /* 0x0000000108089824 */ /* 0x000fe200078e0a06 */
[----:B------:R-:W-:Y:S01]  /*10e0*/  ISETP.GE.AND P1, PT, R20, RZ, PT ;  /* 0x000000ff1400720c */ /* 0x000fe20003f26270 */
[C---:B------:R-:W-:Y:S01]  /*10f0*/  IMAD R7, R6.reuse, R12, R7 ;  /* 0x0000000c06077224 */ /* 0x040fe200078e0207 */
[----:B------:R-:W2:Y:S01]  /*1100*/  LDL.LU R20, [R1+0xf48] ;  /* 0x000f480001147983 */ /* 0x000ea20000300800 */
[----:B------:R-:W-:Y:S01]  /*1110*/  ISETP.GT.U32.AND P4, PT, R6, R4, PT ;  /* 0x000000040600720c */ /* 0x000fe20003f84070 */
[----:B------:R-:W-:Y:S01]  /*1120*/  IMAD.HI.U32 R12, R24, R9, RZ ;  /* 0x00000009180c7227 */ /* 0x000fe200078e00ff */
[----:B------:R-:W-:-:S02]  /*1130*/  ISETP.GT.U32.AND P6, PT, R6, R8, PT ;  /* 0x000000080600720c */ /* 0x000fc40003fc4070 */
[----:B------:R-:W-:Y:S01]  /*1140*/  ISETP.GT.U32.AND P2, PT, R6, R7, PT ;  /* 0x000000070600720c */ /* 0x000fe20003f44070 */
[----:B------:R-:W-:Y:S02]  /*1150*/  IMAD.MOV R12, RZ, RZ, -R12 ;  /* 0x000000ffff0c7224 */ /* 0x000fe400078e0a0c */
[----:B------:R-:W-:-:S04]  /*1160*/  IMAD.HI.U32 R15, R24, R10, RZ ;  /* 0x0000000a180f7227 */ /* 0x000fc800078e00ff */
[----:B------:R-:W-:Y:S01]  /*1170*/  IMAD R9, R0, R12, R9 ;  /* 0x0000000c00097224 */ /* 0x000fe200078e0209 */
[----:B------:R-:W-:Y:S01]  /*1180*/  IABS R12, R19 ;  /* 0x00000013000c7213 */ /* 0x000fe20000000000 */
[--C-:B------:R-:W-:Y:S02]  /*1190*/  @!P4 IMAD.IADD R4, R4, 0x1, -R6.reuse ;  /* 0x000000010404c824 */ /* 0x100fe400078e0a06 */
[----:B------:R-:W-:Y:S02]  /*11a0*/  IMAD.MOV R15, RZ, RZ, -R15 ;  /* 0x000000ffff0f7224 */ /* 0x000fe400078e0a0f */
[----:B------:R-:W-:Y:S01]  /*11b0*/  @!P2 IMAD.IADD R7, R7, 0x1, -R6 ;  /* 0x000000010707a824 */ /* 0x000fe200078e0a06 */
[----:B------:R-:W-:Y:S01]  /*11c0*/  ISETP.GT.U32.AND P4, PT, R6, R4, PT ;  /* 0x000000040600720c */ /* 0x000fe20003f84070 */
[----:B------:R-:W-:Y:S02]  /*11d0*/  IMAD R10, R0, R15, R10 ;  /* 0x0000000f000a7224 */ /* 0x000fe400078e020a */
[----:B------:R-:W-:Y:S01]  /*11e0*/  IMAD.HI.U32 R14, R24, R11, RZ ;  /* 0x0000000b180e7227 */ /* 0x000fe200078e00ff */
[----:B------:R-:W-:-:S02]  /*11f0*/  ISETP.GT.U32.AND P2, PT, R6, R7, PT ;  /* 0x000000070600720c */ /* 0x000fc40003f44070 */
[----:B------:R-:W-:Y:S01]  /*1200*/  ISETP.GT.U32.AND P3, PT, R0, R9, PT ;  /* 0x000000090000720c */ /* 0x000fe20003f64070 */
[----:B------:R-:W-:Y:S02]  /*1210*/  @!P6 IMAD.IADD R8, R8, 0x1, -R6 ;  /* 0x000000010808e824 */ /* 0x000fe400078e0a06 */
[----:B------:R-:W-:-:S04]  /*1220*/  IMAD.MOV R14, RZ, RZ, -R14 ;  /* 0x000000ffff0e7224 */ /* 0x000fc800078e0a0e */
[----:B------:R-:W-:Y:S01]  /*1230*/  @!P4 IMAD.IADD R4, R4, 0x1, -R6 ;  /* 0x000000010404c824 */ /* 0x000fe200078e0a06 */
[----:B------:R-:W-:Y:S01]  /*1240*/  ISETP.GT.U32.AND P4, PT, R0, R10, PT ;  /* 0x0000000a0000720c */ /* 0x000fe20003f84070 */
[----:B------:R-:W-:Y:S01]  /*1250*/  @!P1 IMAD.MOV R8, RZ, RZ, -R8 ;  /* 0x000000ffff089224 */ /* 0x000fe200078e0a08 */
[----:B------:R-:W-:Y:S01]  /*1260*/  ISETP.GE.AND P6, PT, R3, RZ, PT ;  /* 0x000000ff0300720c */ /* 0x000fe20003fc6270 */
[----:B------:R-:W-:Y:S01]  /*1270*/  @!P2 IMAD.IADD R7, R7, 0x1, -R6 ;  /* 0x000000010707a824 */ /* 0x000fe200078e0a06 */
[----:B------:R-:W-:Y:S01]  /*1280*/  ISETP.GE.AND P2, PT, R16, RZ, PT ;  /* 0x000000ff1000720c */ /* 0x000fe20003f46270 */
[----:B------:R-:W-:Y:S01]  /*1290*/  IMAD R11, R0, R14, R11 ;  /* 0x0000000e000b7224 */ /* 0x000fe200078e020b */
[----:B------:R-:W-:Y:S01]  /*12a0*/  ISETP.GE.AND P1, PT, R17, RZ, PT ;  /* 0x000000ff1100720c */ /* 0x000fe20003f26270 */
[----:B------:R-:W-:Y:S02]  /*12b0*/  @!P3 IMAD.IADD R9, R9, 0x1, -R0 ;  /* 0x000000010909b824 */ /* 0x000fe400078e0a00 */
[----:B------:R-:W-:Y:S01]  /*12c0*/  IMAD.HI.U32 R14, R24, R12, RZ ;  /* 0x0000000c180e7227 */ /* 0x000fe200078e00ff */
[----:B------:R-:W-:-:S03]  /*12d0*/  ISETP.GT.U32.AND P3, PT, R0, R11, PT ;  /* 0x0000000b0000720c */ /* 0x000fc60003f64070 */
[----:B------:R-:W-:Y:S01]  /*12e0*/  @!P4 IMAD.IADD R10, R10, 0x1, -R0 ;  /* 0x000000010a0ac824 */ /* 0x000fe200078e0a00 */
[----:B------:R-:W-:Y:S01]  /*12f0*/  ISETP.GT.U32.AND P4, PT, R0, R9, PT ;  /* 0x000000090000720c */ /* 0x000fe20003f84070 */
[----:B------:R-:W-:Y:S02]  /*1300*/  IMAD.MOV R14, RZ, RZ, -R14 ;  /* 0x000000ffff0e7224 */ /* 0x000fe400078e0a0e */
[----:B------:R-:W-:Y:S01]  /*1310*/  @!P6 IMAD.MOV R7, RZ, RZ, -R7 ;  /* 0x000000ffff07e224 */ /* 0x000fe200078e0a07 */
[----:B------:R-:W-:Y:S01]  /*1320*/  ISETP.NE.AND P6, PT, R2, RZ, PT ;  /* 0x000000ff0200720c */ /* 0x000fe20003fc5270 */
[----:B------:R-:W-:Y:S01]  /*1330*/  @!P2 IMAD.MOV R5, RZ, RZ, -R5 ;  /* 0x000000ffff05a224 */ /* 0x000fe200078e0a05 */
[----:B------:R-:W-:Y:S01]  /*1340*/  LOP3.LUT R2, RZ, R2, RZ, 0x33, !PT ;  /* 0x00000002ff027212 */ /* 0x000fe200078e33ff */
[----:B------:R-:W-:Y:S02]  /*1350*/  @!P1 IMAD.MOV R4, RZ, RZ, -R4 ;  /* 0x000000ffff049224 */ /* 0x000fe400078e0a04 */
[----:B------:R-:W-:Y:S01]  /*1360*/  IMAD R12, R0, R14, R12 ;  /* 0x0000000e000c7224 */ /* 0x000fe200078e020c */
[C---:B------:R-:W-:Y:S01]  /*1370*/  SEL R8, R2.reuse, R8, !P6 ;  /* 0x0000000802087207 */ /* 0x040fe20007000000 */
[----:B------:R-:W-:Y:S01]  /*1380*/  @!P3 IMAD.IADD R11, R11, 0x1, -R0 ;  /* 0x000000010b0bb824 */ /* 0x000fe200078e0a00 */
[----:B------:R-:W-:-:S02]  /*1390*/  SEL R7, R2, R7, !P6 ;  /* 0x0000000702077207 */ /* 0x000fc40007000000 */
[C---:B------:R-:W-:Y:S02]  /*13a0*/  SEL R3, R2.reuse, R5, !P6 ;  /* 0x0000000502037207 */ /* 0x040fe40007000000 */
[----:B------:R-:W-:Y:S02]  /*13b0*/  SEL R2, R2, R4, !P6 ;  /* 0x0000000402027207 */ /* 0x000fe40007000000 */
[C---:B------:R-:W-:Y:S01]  /*13c0*/  ISETP.GT.U32.AND P6, PT, R0.reuse, R12, PT ;  /* 0x0000000c0000720c */ /* 0x040fe20003fc4070 */
[----:B------:R-:W-:Y:S01]  /*13d0*/  @!P4 IMAD.IADD R9, R9, 0x1, -R0 ;  /* 0x000000010909c824 */ /* 0x000fe200078e0a00 */
[C---:B------:R-:W-:Y:S02]  /*13e0*/  ISETP.GT.U32.AND P4, PT, R0.reuse, R11, PT ;  /* 0x0000000b0000720c */ /* 0x040fe40003f84070 */
[----:B------:R-:W-:Y:S01]  /*13f0*/  ISETP.GT.U32.AND P2, PT, R0, R10, PT ;  /* 0x0000000a0000720c */ /* 0x000fe20003f44070 */
[----:B------:R-:W-:Y:S01]  /*1400*/  STL [R1+0x40], R8 ;  /* 0x0000400801007387 */ /* 0x000fe20000100800 */
[----:B------:R-:W-:-:S03]  /*1410*/  ISETP.GE.AND P1, PT, R18, RZ, PT ;  /* 0x000000ff1200720c */ /* 0x000fc60003f26270 */
[----:B------:R-:W-:Y:S04]  /*1420*/  STL [R1+0x3c], R7 ;  /* 0x00003c0701007387 */ /* 0x000fe80000100800 */
[--C-:B------:R-:W-:Y:S01]  /*1430*/  @!P6 IMAD.IADD R12, R12, 0x1, -R0.reuse ;  /* 0x000000010c0ce824 */ /* 0x100fe200078e0a00 */
[----:B------:R0:W-:Y:S01]  /*1440*/  STL [R1+0x48], R3 ;  /* 0x0000480301007387 */ /* 0x0001e20000100800 */
[--C-:B------:R-:W-:Y:S01]  /*1450*/  @!P4 IMAD.IADD R11, R11, 0x1, -R0.reuse ;  /* 0x000000010b0bc824 */ /* 0x100fe200078e0a00 */
[----:B------:R-:W-:Y:S02]  /*1460*/  ISETP.GE.AND P6, PT, R23, RZ, PT ;  /* 0x000000ff1700720c */ /* 0x000fe40003fc6270 */
[----:B------:R-:W-:Y:S01]  /*1470*/  ISETP.GT.U32.AND P4, PT, R0, R12, PT ;  /* 0x0000000c0000720c */ /* 0x000fe20003f84070 */
[----:B------:R-:W-:Y:S01]  /*1480*/  STL [R1+0x44], R2 ;  /* 0x0000440201007387 */ /* 0x000fe20000100800 */
[----:B------:R-:W-:-:S02]  /*1490*/  @!P2 IMAD.IADD R10, R10, 0x1, -R0 ;  /* 0x000000010a0aa824 */ /* 0x000fc400078e0a00 */
[----:B------:R-:W-:Y:S01]  /*14a0*/  IMAD.HI.U32 R15, R24, R13, RZ ;  /* 0x0000000d180f7227 */ /* 0x000fe200078e00ff */
[----:B------:R-:W3:Y:S03]  /*14b0*/  LDL.LU R23, [R1+0xc0] ;  /* 0x0000c00001177983 */ /* 0x000ee60000300800 */
[----:B0-----:R-:W-:Y:S01]  /*14c0*/  IMAD.MOV.U32 R3, RZ, RZ, R9 ;  /* 0x000000ffff037224 */ /* 0x001fe200078e0009 */
[----:B------:R-:W4:Y:S03]  /*14d0*/  LDL.LU R25, [R1+0xc4] ;  /* 0x0000c40001197983 */ /* 0x000f260000300800 */
[----:B------:R-:W-:Y:S01]  /*14e0*/  @!P0 IMAD.MOV R3, RZ, RZ, -R3 ;  /* 0x000000ffff038224 */ /* 0x000fe200078e0a03 */
[----:B------:R-:W4:Y:S01]  /*14f0*/  LDL.LU R16, [R1+0xc8] ;  /* 0x0000c80001107983 */ /* 0x000f220000300800 */
[----:B------:R-:W-:Y:S01]  /*1500*/  IMAD.MOV.U32 R8, RZ, RZ, R10 ;  /* 0x000000ffff087224 */ /* 0x000fe200078e000a */
[----:B------:R-:W-:Y:S01]  /*1510*/  ISETP.GE.AND P2, PT, R19, RZ, PT ;  /* 0x000000ff1300720c */ /* 0x000fe20003f46270 */
[----:B------:R-:W-:Y:S01]  /*1520*/  IMAD.MOV R6, RZ, RZ, -R15 ;  /* 0x000000ffff067224 */ /* 0x000fe200078e0a0f */
[----:B------:R0:W-:Y:S01]  /*1530*/  STL [R1+0x1c], R3 ;  /* 0x00001c0301007387 */ /* 0x0001e20000100800 */
[----:B------:R-:W-:-:S02]  /*1540*/  @!P5 IMAD.MOV R8, RZ, RZ, -R8 ;  /* 0x000000ffff08d224 */ /* 0x000fc400078e0a08 */
[----:B------:R-:W-:Y:S02]  /*1550*/  IMAD R6, R0, R6, R13 ;  /* 0x0000000600067224 */ /* 0x000fe400078e020d */
[----:B0-----:R-:W-:Y:S02]  /*1560*/  IMAD.MOV.U32 R3, RZ, RZ, R11 ;  /* 0x000000ffff037224 */ /* 0x001fe400078e000b */
[----:B------:R-:W-:Y:S02]  /*1570*/  @!P4 IMAD.IADD R12, R12, 0x1, -R0 ;  /* 0x000000010c0cc824 */ /* 0x000fe400078e0a00 */
[----:B------:R-:W-:Y:S01]  /*1580*/  @!P1 IMAD.MOV R3, RZ, RZ, -R3 ;  /* 0x000000ffff039224 */ /* 0x000fe200078e0a03 */
[----:B------:R-:W-:Y:S04]  /*1590*/  STL [R1+0x18], R8 ;  /* 0x0000180801007387 */ /* 0x000fe80000100800 */
[----:B------:R0:W-:Y:S02]  /*15a0*/  STL [R1+0x14], R3 ;  /* 0x0000140301007387 */ /* 0x0001e40000100800 */
[----:B0-----:R-:W-:-:S04]  /*15b0*/  IMAD.MOV.U32 R3, RZ, RZ, R12 ;  /* 0x000000ffff037224 */ /* 0x001fc800078e000c */
[----:B------:R-:W-:Y:S01]  /*15c0*/  @!P2 IMAD.MOV R3, RZ, RZ, -R3 ;  /* 0x000000ffff03a224 */ /* 0x000fe200078e0a03 */
[----:B------:R-:W-:-:S04]  /*15d0*/  ISETP.GE.AND P2, PT, R27, RZ, PT ;  /* 0x000000ff1b00720c */ /* 0x000fc80003f46270 */
[----:B------:R0:W-:Y:S01]  /*15e0*/  STL [R1+0x10], R3 ;  /* 0x0000100301007387 */ /* 0x0001e20000100800 */
[----:B--2---:R-:W-:-:S05]  /*15f0*/  IABS R13, R20 ;  /* 0x00000014000d7213 */ /* 0x004fca0000000000 */
[----:B------:R-:W-:-:S04]  /*1600*/  IMAD.HI.U32 R29, R24, R13, RZ ;  /* 0x0000000d181d7227 */ /* 0x000fc800078e00ff */
[----:B------:R-:W-:-:S04]  /*1610*/  IMAD.MOV R29, RZ, RZ, -R29 ;  /* 0x000000ffff1d7224 */ /* 0x000fc800078e0a1d */
[C---:B------:R-:W-:Y:S01]  /*1620*/  IMAD R29, R0.reuse, R29, R13 ;  /* 0x0000001d001d7224 */ /* 0x040fe200078e020d */
[----:B------:R-:W-:Y:S02]  /*1630*/  IABS R13, R27 ;  /* 0x0000001b000d7213 */ /* 0x000fe40000000000 */
[----:B------:R-:W2:Y:S01]  /*1640*/  LDL.LU R27, [R1+0xcc] ;  /* 0x0000cc00011b7983 */ /* 0x000ea20000300800 */
[----:B------:R-:W-:Y:S02]  /*1650*/  ISETP.GT.U32.AND P3, PT, R0, R6, PT ;  /* 0x000000060000720c */ /* 0x000fe40003f64070 */
[----:B------:R-:W-:-:S11]  /*1660*/  IABS R2, R21 ;  /* 0x0000001500027213 */ /* 0x000fd60000000000 */
[----:B------:R-:W-:-:S05]  /*1670*/  @!P3 IMAD.IADD R6, R6, 0x1, -R0 ;  /* 0x000000010606b824 */ /* 0x000fca00078e0a00 */
[----:B------:R-:W-:Y:S01]  /*1680*/  ISETP.GT.U32.AND P0, PT, R0, R6, PT ;  /* 0x000000060000720c */ /* 0x000fe20003f04070 */
[----:B------:R-:W-:Y:S01]  /*1690*/  IMAD.HI.U32 R5, R24, R2, RZ ;  /* 0x0000000218057227 */ /* 0x000fe200078e00ff */
[----:B------:R-:W-:-:S03]  /*16a0*/  ISETP.GT.U32.AND P3, PT, R0, R29, PT ;  /* 0x0000001d0000720c */ /* 0x000fc60003f64070 */
[----:B------:R-:W-:Y:S01]  /*16b0*/  IMAD.MOV R5, RZ, RZ, -R5 ;  /* 0x000000ffff057224 */ /* 0x000fe200078e0a05 */
[----:B------:R-:W-:-:S03]  /*16c0*/  IABS R12, R26 ;  /* 0x0000001a000c7213 */ /* 0x000fc60000000000 */
[----:B------:R-:W-:-:S04]  /*16d0*/  IMAD R9, R0, R5, R2 ;  /* 0x0000000500097224 */ /* 0x000fc800078e0202 */
[----:B------:R-:W-:-:S04]  /*16e0*/  @!P0 IMAD.IADD R6, R6, 0x1, -R0 ;  /* 0x0000000106068824 */ /* 0x000fc800078e0a00 */
[----:B0-----:R-:W-:Y:S02]  /*16f0*/  IMAD.MOV.U32 R3, RZ, RZ, R6 ;  /* 0x000000ffff037224 */ /* 0x001fe400078e0006 */
[----:B------:R-:W-:-:S04]  /*1700*/  IMAD.HI.U32 R2, R24, R12, RZ ;  /* 0x0000000c18027227 */ /* 0x000fc800078e00ff */
[----:B------:R-:W-:Y:S01]  /*1710*/  @!P6 IMAD.MOV R3, RZ, RZ, -R3 ;  /* 0x000000ffff03e224 */ /* 0x000fe200078e0a03 */
[----:B------:R-:W-:Y:S01]  /*1720*/  ISETP.GT.U32.AND P6, PT, R0, R9, PT ;  /* 0x000000090000720c */ /* 0x000fe20003fc4070 */
[----:B------:R-:W-:Y:S01]  /*1730*/  @!P3 IMAD.IADD R29, R29, 0x1, -R0 ;  /* 0x000000011d1db824 */ /* 0x000fe200078e0a00 */
[----:B------:R-:W-:Y:S01]  /*1740*/  IABS R4, R22 ;  /* 0x0000001600047213 */ /* 0x000fe20000000000 */
[----:B------:R-:W-:-:S03]  /*1750*/  IMAD.MOV R2, RZ, RZ, -R2 ;  /* 0x000000ffff027224 */ /* 0x000fc600078e0a02 */
[C---:B------:R-:W-:Y:S01]  /*1760*/  ISETP.GT.U32.AND P3, PT, R0.reuse, R29, PT ;  /* 0x0000001d0000720c */ /* 0x040fe20003f64070 */
[----:B------:R-:W-:Y:S02]  /*1770*/  IMAD R12, R0, R2, R12 ;  /* 0x00000002000c7224 */ /* 0x000fe400078e020c */
[----:B------:R-:W-:Y:S01]  /*1780*/  IMAD.HI.U32 R7, R24, R4, RZ ;  /* 0x0000000418077227 */ /* 0x000fe200078e00ff */
[----:B------:R0:W-:Y:S03]  /*1790*/  STL [R1+0x4], R3 ;  /* 0x0000040301007387 */ /* 0x0001e60000100800 */
[----:B------:R-:W-:Y:S01]  /*17a0*/  @!P6 IMAD.IADD R9, R9, 0x1, -R0 ;  /* 0x000000010909e824 */ /* 0x000fe200078e0a00 */
[C---:B------:R-:W-:Y:S01]  /*17b0*/  ISETP.GT.U32.AND P6, PT, R0.reuse, R12, PT ;  /* 0x0000000c0000720c */ /* 0x040fe20003fc4070 */
[----:B------:R-:W-:Y:S01]  /*17c0*/  IMAD.MOV R7, RZ, RZ, -R7 ;  /* 0x000000ffff077224 */ /* 0x000fe200078e0a07 */
[----:B0-----:R-:W4:Y:S04]  /*17d0*/  LDL.LU R3, [R1+0xd0] ;  /* 0x0000d00001037983 */ /* 0x001f280000300800 */
[----:B------:R-:W4:Y:S01]  /*17e0*/  LDL.LU R19, [R1+0xd4] ;  /* 0x0000d40001137983 */ /* 0x000f220000300800 */
[----:B------:R-:W-:-:S02]  /*17f0*/  IMAD R10, R0, R7, R4 ;  /* 0x00000007000a7224 */ /* 0x000fc400078e0204 */
[--C-:B------:R-:W-:Y:S01]  /*1800*/  @!P3 IMAD.IADD R29, R29, 0x1, -R0.reuse ;  /* 0x000000011d1db824 */ /* 0x100fe200078e0a00 */
[----:B---3--:R-:W-:Y:S02]  /*1810*/  IABS R14, R23 ;  /* 0x00000017000e7213 */ /* 0x008fe40000000000 */
[----:B------:R-:W-:Y:S01]  /*1820*/  ISETP.GT.U32.AND P3, PT, R0, R10, PT ;  /* 0x0000000a0000720c */ /* 0x000fe20003f64070 */
[----:B------:R-:W-:Y:S01]  /*1830*/  @!P6 IMAD.IADD R12, R12, 0x1, -R0 ;  /* 0x000000010c0ce824 */ /* 0x000fe200078e0a00 */
[----:B------:R-:W-:Y:S01]  /*1840*/  ISETP.GE.AND P5, PT, R20, RZ, PT ;  /* 0x000000ff1400720c */ /* 0x000fe20003fa6270 */
[----:B------:R-:W-:Y:S01]  /*1850*/  IMAD.HI.U32 R5, R24, R14, RZ ;  /* 0x0000000e18057227 */ /* 0x000fe200078e00ff */
[----:B------:R-:W-:Y:S02]  /*1860*/  ISETP.GE.AND P0, PT, R26, RZ, PT ;  /* 0x000000ff1a00720c */ /* 0x000fe40003f06270 */
[C---:B------:R-:W-:Y:S01]  /*1870*/  ISETP.GT.U32.AND P6, PT, R0.reuse, R12, PT ;  /* 0x0000000c0000720c */ /* 0x040fe20003fc4070 */
[----:B------:R-:W-:Y:S01]  /*1880*/  IMAD.MOV R5, RZ, RZ, -R5 ;  /* 0x000000ffff057224 */ /* 0x000fe200078e0a05 */
[----:B------:R-:W3:Y:S03]  /*1890*/  LDL.LU R26, [R1+0xd8] ;  /* 0x0000d800011a7983 */ /* 0x000ee60000300800 */
[----:B------:R-:W-:-:S02]  /*18a0*/  IMAD R14, R0, R5, R14 ;  /* 0x00000005000e7224 */ /* 0x000fc400078e020e */
[----:B------:R-:W-:Y:S01]  /*18b0*/  @!P3 IMAD.IADD R10, R10, 0x1, -R0 ;  /* 0x000000010a0ab824 */ /* 0x000fe200078e0a00 */
[----:B------:R-:W-:Y:S01]  /*18c0*/  ISETP.GT.U32.AND P3, PT, R0, R9, PT ;  /* 0x000000090000720c */ /* 0x000fe20003f64070 */
[----:B------:R-:W-:-:S03]  /*18d0*/  @!P5 IMAD.MOV R29, RZ, RZ, -R29 ;  /* 0x000000ffff1dd224 */ /* 0x000fc600078e0a1d */
[----:B------:R-:W-:Y:S01]  /*18e0*/  ISETP.GT.U32.AND P5, PT, R0, R10, PT ;  /* 0x0000000a0000720c */ /* 0x000fe20003fa4070 */
[----:B------:R-:W-:Y:S01]  /*18f0*/  @!P6 IMAD.IADD R12, R12, 0x1, -R0 ;  /* 0x000000010c0ce824 */ /* 0x000fe200078e0a00 */
[----:B------:R-:W-:Y:S02]  /*1900*/  ISETP.GE.AND P1, PT, R21, RZ, PT ;  /* 0x000000ff1500720c */ /* 0x000fe40003f26270 */
[----:B------:R-:W-:Y:S01]  /*1910*/  ISETP.GE.AND P4, PT, R22, RZ, PT ;  /* 0x000000ff1600720c */ /* 0x000fe20003f86270 */
[----:B------:R-:W-:Y:S01]  /*1920*/  @!P0 IMAD.MOV R12, RZ, RZ, -R12 ;  /* 0x000000ffff0c8224 */ /* 0x000fe200078e0a0c */
[----:B------:R-:W3:Y:S03]  /*1930*/  LDL.LU R21, [R1+0xdc] ;  /* 0x0000dc0001157983 */ /* 0x000ee60000300800 */
[----:B------:R-:W-:-:S04]  /*1940*/  @!P3 IMAD.IADD R9, R9, 0x1, -R0 ;  /* 0x000000010909b824 */ /* 0x000fc800078e0a00 */
[----:B------:R-:W-:Y:S02]  /*1950*/  @!P5 IMAD.IADD R10, R10, 0x1, -R0 ;  /* 0x000000010a0ad824 */ /* 0x000fe400078e0a00 */
[----:B------:R-:W-:Y:S02]  /*1960*/  @!P1 IMAD.MOV R9, RZ, RZ, -R9 ;  /* 0x000000ffff099224 */ /* 0x000fe400078e0a09 */
[----:B------:R-:W-:Y:S01]  /*1970*/  @!P4 IMAD.MOV R10, RZ, RZ, -R10 ;  /* 0x000000ffff0ac224 */ /* 0x000fe200078e0a0a */
[----:B------:R-:W-:Y:S04]  /*1980*/  STL [R1+0xf18], R29 ;  /* 0x000f181d01007387 */ /* 0x000fe80000100800 */
[----:B------:R-:W-:Y:S04]  /*1990*/  STL [R1+0xf1c], R9 ;  /* 0x000f1c0901007387 */ /* 0x000fe80000100800 */
[----:B------:R-:W-:Y:S04]  /*19a0*/  STL [R1+0xf20], R10 ;  /* 0x000f200a01007387 */ /* 0x000fe80000100800 */
[----:B------:R-:W-:Y:S01]  /*19b0*/  STL [R1+0xf28], R12 ;  /* 0x000f280c01007387 */ /* 0x000fe20000100800 */
[----:B--2---:R-:W-:-:S05]  /*19c0*/  IABS R18, R27 ;  /* 0x0000001b00127213 */ /* 0x004fca0000000000 */
[----:B------:R-:W-:-:S04]  /*19d0*/  IMAD.HI.U32 R5, R24, R18, RZ ;  /* 0x0000001218057227 */ /* 0x000fc800078e00ff */
[----:B------:R-:W-:-:S04]  /*19e0*/  IMAD.MOV R5, RZ, RZ, -R5 ;  /* 0x000000ffff057224 */ /* 0x000fc800078e0a05 */
[----:B------:R-:W-:-:S05]  /*19f0*/  IMAD R18, R0, R5, R18 ;  /* 0x0000000500127224 */ /* 0x000fca00078e0212 */
[----:B------:R-:W-:-:S13]  /*1a00*/  ISETP.GT.U32.AND P0, PT, R0, R18, PT ;  /* 0x000000120000720c */ /* 0x000fda0003f04070 */
[----:B------:R-:W-:Y:S01]  /*1a10*/  @!P0 IMAD.IADD R18, R18, 0x1, -R0 ;  /* 0x0000000112128824 */ /* 0x000fe200078e0a00 */
[----:B------:R-:W-:Y:S02]  /*1a20*/  ISETP.GE.AND P0, PT, R27, RZ, PT ;  /* 0x000000ff1b00720c */ /* 0x000fe40003f06270 */
[----:B------:R-:W2:Y:S01]  /*1a30*/  LDL.LU R27, [R1+0xe0] ;  /* 0x0000e000011b7983 */ /* 0x000ea20000300800 */
[----:B----4-:R-:W-:Y:S02]  /*1a40*/  IABS R15, R25 ;  /* 0x00000019000f7213 */ /* 0x010fe40000000000 */
[----:B------:R-:W-:Y:S01]  /*1a50*/  IABS R17, R16 ;  /* 0x0000001000117213 */ /* 0x000fe20000000000 */
[----:B------:R-:W-:-:S04]  /*1a60*/  IMAD.HI.U32 R6, R24, R13, RZ ;  /* 0x0000000d18067227 */ /* 0x000fc800078e00ff */
[----:B------:R-:W-:-:S04]  /*1a70*/  IMAD.HI.U32 R4, R24, R15, RZ ;  /* 0x0000000f18047227 */ /* 0x000fc800078e00ff */
[----:B------:R-:W-:-:S04]  /*1a80*/  IMAD.HI.U32 R2, R24, R17, RZ ;  /* 0x0000001118027227 */ /* 0x000fc800078e00ff */
[----:B------:R-:W-:Y:S02]  /*1a90*/  IMAD.MOV R6, RZ, RZ, -R6 ;  /* 0x000000ffff067224 */ /* 0x000fe400078e0a06 */
[----:B------:R-:W-:Y:S02]  /*1aa0*/  IMAD.MOV R4, RZ, RZ, -R4 ;  /* 0x000000ffff047224 */ /* 0x000fe400078e0a04 */
[----:B------:R-:W-:Y:S02]  /*1ab0*/  IMAD.MOV R2, RZ, RZ, -R2 ;  /* 0x000000ffff027224 */ /* 0x000fe400078e0a02 */
[C---:B------:R-:W-:Y:S02]  /*1ac0*/  IMAD R13, R0.reuse, R6, R13 ;  /* 0x00000006000d7224 */ /* 0x040fe400078e020d */
[C---:B------:R-:W-:Y:S02]  /*1ad0*/  IMAD R15, R0.reuse, R4, R15 ;  /* 0x00000004000f7224 */ /* 0x040fe400078e020f */
[C---:B------:R-:W-:Y:S01]  /*1ae0*/  IMAD R17, R0.reuse, R2, R17 ;  /* 0x0000000200117224 */ /* 0x040fe200078e0211 */
[----:B------:R-:W-:-:S02]  /*1af0*/  ISETP.GT.U32.AND P3, PT, R0, R13, PT ;  /* 0x0000000d0000720c */ /* 0x000fc40003f64070 */
[C---:B------:R-:W-:Y:S02]  /*1b00*/  ISETP.GT.U32.AND P1, PT, R0.reuse, R14, PT ;  /* 0x0000000e0000720c */ /* 0x040fe40003f24070 */
[C---:B------:R-:W-:Y:S02]  /*1b10*/  ISETP.GT.U32.AND P5, PT, R0.reuse, R15, PT ;  /* 0x0000000f0000720c */ /* 0x040fe40003fa4070 */
[----:B------:R-:W-:Y:S02]  /*1b20*/  ISETP.GT.U32.AND P6, PT, R0, R17, PT ;  /* 0x000000110000720c */ /* 0x000fe40003fc4070 */
[----:B------:R-:W-:Y:S02]  /*1b30*/  IABS R20, R3 ;  /* 0x0000000300147213 */ /* 0x000fe40000000000 */
[----:B------:R-:W-:-:S03]  /*1b40*/  IABS R22, R19 ;  /* 0x0000001300167213 */ /* 0x000fc60000000000 */
[--C-:B------:R-:W-:Y:S02]  /*1b50*/  @!P3 IMAD.IADD R13, R13, 0x1, -R0.reuse ;  /* 0x000000010d0db824 */ /* 0x100fe400078e0a00 */
[--C-:B------:R-:W-:Y:S02]  /*1b60*/  @!P1 IMAD.IADD R14, R14, 0x1, -R0.reuse ;  /* 0x000000010e0e9824 */ /* 0x100fe400078e0a00 */
[--C-:B------:R-:W-:Y:S02]  /*1b70*/  @!P5 IMAD.IADD R15, R15, 0x1, -R0.reuse ;  /* 0x000000010f0fd824 */ /* 0x100fe400078e0a00 */
[----:B------:R-:W-:Y:S01]  /*1b80*/  @!P6 IMAD.IADD R17, R17, 0x1, -R0 ;  /* 0x000000011111e824 */ /* 0x000fe200078e0a00 */
[----:B------:R-:W-:Y:S01]  /*1b90*/  ISETP.GT.U32.AND P1, PT, R0, R13, PT ;  /* 0x0000000d0000720c */ /* 0x000fe20003f24070 */
[----:B------:R-:W-:Y:S01]  /*1ba0*/  IMAD.HI.U32 R4, R24, R20, RZ ;  /* 0x0000001418047227 */ /* 0x000fe200078e00ff */
[C---:B------:R-:W-:Y:S02]  /*1bb0*/  ISETP.GT.U32.AND P5, PT, R0.reuse, R14, PT ;  /* 0x0000000e0000720c */ /* 0x040fe40003fa4070 */
[----:B------:R-:W-:Y:S01]  /*1bc0*/  ISETP.GT.U32.AND P4, PT, R0, R15, PT ;  /* 0x0000000f0000720c */ /* 0x000fe20003f84070 */
[----:B------:R-:W-:Y:S01]  /*1bd0*/  IMAD.HI.U32 R2, R24, R22, RZ ;  /* 0x0000001618027227 */ /* 0x000fe200078e00ff */
[----:B------:R-:W-:-:S03]  /*1be0*/  ISETP.GT.U32.AND P6, PT, R0, R17, PT ;  /* 0x000000110000720c */ /* 0x000fc60003fc4070 */
[----:B------:R-:W-:Y:S02]  /*1bf0*/  IMAD.MOV R4, RZ, RZ, -R4 ;  /* 0x000000ffff047224 */ /* 0x000fe400078e0a04 */
[----:B------:R-:W-:Y:S02]  /*1c00*/  IMAD.MOV R2, RZ, RZ, -R2 ;  /* 0x000000ffff027224 */ /* 0x000fe400078e0a02 */
[C---:B------:R-:W-:Y:S02]  /*1c10*/  IMAD R20, R0.reuse, R4, R20 ;  /* 0x0000000400147224 */ /* 0x040fe400078e0214 */
[C---:B------:R-:W-:Y:S01]  /*1c20*/  IMAD R22, R0.reuse, R2, R22 ;  /* 0x0000000200167224 */ /* 0x040fe200078e0216 */
[----:B------:R-:W-:Y:S01]  /*1c30*/  ISETP.GE.AND P3, PT, R23, RZ, PT ;  /* 0x000000ff1700720c */ /* 0x000fe20003f66270 */
[--C-:B------:R-:W-:Y:S01]  /*1c40*/  @!P1 IMAD.IADD R13, R13, 0x1, -R0.reuse ;  /* 0x000000010d0d9824 */ /* 0x100fe200078e0a00 */
[----:B------:R-:W-:Y:S01]  /*1c50*/  ISETP.GT.U32.AND P1, PT, R0, R20, PT ;  /* 0x000000140000720c */ /* 0x000fe20003f24070 */
[--C-:B------:R-:W-:Y:S01]  /*1c60*/  @!P5 IMAD.IADD R14, R14, 0x1, -R0.reuse ;  /* 0x000000010e0ed824 */ /* 0x100fe200078e0a00 */
[----:B------:R-:W-:Y:S01]  /*1c70*/  ISETP.GE.AND P5, PT, R25, RZ, PT ;  /* 0x000000ff1900720c */ /* 0x000fe20003fa6270 */
[--C-:B------:R-:W-:Y:S01]  /*1c80*/  @!P4 IMAD.IADD R15, R15, 0x1, -R0.reuse ;  /* 0x000000010f0fc824 */ /* 0x100fe200078e0a00 */
[----:B------:R-:W-:Y:S01]  /*1c90*/  ISETP.GT.U32.AND P4, PT, R0, R22, PT ;  /* 0x000000160000720c */ /* 0x000fe20003f84070 */
[----:B------:R-:W-:Y:S01]  /*1ca0*/  @!P6 IMAD.IADD R17, R17, 0x1, -R0 ;  /* 0x000000011111e824 */ /* 0x000fe200078e0a00 */
[----:B---3--:R-:W-:-:S02]  /*1cb0*/  IABS R23, R26 ;  /* 0x0000001a00177213 */ /* 0x008fc40000000000 */
[----:B------:R-:W-:Y:S02]  /*1cc0*/  ISETP.GE.AND P6, PT, R16, RZ, PT ;  /* 0x000000ff1000720c */ /* 0x000fe40003fc6270 */
[----:B------:R-:W3:Y:S01]  /*1cd0*/  LDL.LU R16, [R1+0xe4] ;  /* 0x0000e40001107983 */ /* 0x000ee20000300800 */
[----:B------:R-:W-:-:S04]  /*1ce0*/  IMAD.HI.U32 R4, R24, R23, RZ ;  /* 0x0000001718047227 */ /* 0x000fc800078e00ff */
[----:B------:R-:W-:Y:S02]  /*1cf0*/  IMAD.MOV R4, RZ, RZ, -R4 ;  /* 0x000000ffff047224 */ /* 0x000fe400078e0a04 */
[----:B------:R-:W-:Y:S02]  /*1d00*/  @!P2 IMAD.MOV R13, RZ, RZ, -R13 ;  /* 0x000000ffff0da224 */ /* 0x000fe400078e0a0d */
[----:B------:R-:W-:Y:S02]  /*1d10*/  @!P3 IMAD.MOV R14, RZ, RZ, -R14 ;  /* 0x000000ffff0eb224 */ /* 0x000fe400078e0a0e */
[--C-:B------:R-:W-:Y:S02]  /*1d20*/  @!P1 IMAD.IADD R20, R20, 0x1, -R0.reuse ;  /* 0x0000000114149824 */ /* 0x100fe400078e0a00 */
[----:B------:R-:W-:Y:S02]  /*1d30*/  @!P4 IMAD.IADD R22, R22, 0x1, -R0 ;  /* 0x000000011616c824 */ /* 0x000fe400078e0a00 */
[----:B------:R-:W-:-:S02]  /*1d40*/  @!P5 IMAD.MOV R15, RZ, RZ, -R15 ;  /* 0x000000ffff0fd224 */ /* 0x000fc400078e0a0f */
[C---:B------:R-:W-:Y:S02]  /*1d50*/  IMAD R23, R0.reuse, R4, R23 ;  /* 0x0000000400177224 */ /* 0x040fe400078e0217 */
[----:B------:R-:W-:Y:S01]  /*1d60*/  @!P6 IMAD.MOV R17, RZ, RZ, -R17 ;  /* 0x000000ffff11e224 */ /* 0x000fe200078e0a11 */
[----:B------:R-:W-:Y:S01]  /*1d70*/  STL [R1+0xf2c], R13 ;  /* 0x000f2c0d01007387 */ /* 0x000fe20000100800 */
[C---:B------:R-:W-:Y:S02]  /*1d80*/  ISETP.GT.U32.AND P3, PT, R0.reuse, R20, PT ;  /* 0x000000140000720c */ /* 0x040fe40003f64070 */
[C---:B------:R-:W-:Y:S01]  /*1d90*/  ISETP.GT.U32.AND P4, PT, R0.reuse, R22, PT ;  /* 0x000000160000720c */ /* 0x040fe20003f84070 */
[----:B------:R-:W-:Y:S01]  /*1da0*/  STL [R1+0xf30], R14 ;  /* 0x000f300e01007387 */ /* 0x000fe20000100800 */
[----:B------:R-:W-:Y:S02]  /*1db0*/  ISETP.GT.U32.AND P5, PT, R0, R23, PT ;  /* 0x000000170000720c */ /* 0x000fe40003fa4070 */
[----:B------:R-:W-:Y:S01]  /*1dc0*/  ISETP.GE.AND P6, PT, R19, RZ, PT ;  /* 0x000000ff1300720c */ /* 0x000fe20003fc6270 */
[----:B------:R-:W-:Y:S04]  /*1dd0*/  STL [R1+0xf34], R15 ;  /* 0x000f340f01007387 */ /* 0x000fe80000100800 */
[----:B------:R-:W-:Y:S04]  /*1de0*/  STL [R1+0xf38], R17 ;  /* 0x000f381101007387 */ /* 0x000fe80000100800 */
[----:B------:R-:W4:Y:S01]  /*1df0*/  LDL.LU R19, [R1+0xe8] ;  /* 0x0000e80001137983 */ /* 0x000f220000300800 */
[--C-:B------:R-:W-:Y:S01]  /*1e00*/  @!P3 IMAD.IADD R20, R20, 0x1, -R0.reuse ;  /* 0x000000011414b824 */ /* 0x100fe200078e0a00 */
[----:B------:R-:W-:Y:S01]  /*1e10*/  IABS R25, R21 ;  /* 0x0000001500197213 */ /* 0x000fe20000000000 */
[--C-:B------:R-:W-:Y:S01]  /*1e20*/  @!P4 IMAD.IADD R22, R22, 0x1, -R0.reuse ;  /* 0x000000011616c824 */ /* 0x100fe200078e0a00 */
[----:B------:R-:W-:Y:S01]  /*1e30*/  ISETP.GE.AND P3, PT, R26, RZ, PT ;  /* 0x000000ff1a00720c */ /* 0x000fe20003f66270 */
[----:B------:R-:W-:Y:S01]  /*1e40*/  @!P5 IMAD.IADD R23, R23, 0x1, -R0 ;  /* 0x000000011717d824 */ /* 0x000fe200078e0a00 */
[----:B------:R-:W-:-:S02]  /*1e50*/  ISETP.GE.AND P4, PT, R21, RZ, PT ;  /* 0x000000ff1500720c */ /* 0x000fc40003f86270 */
[----:B------:R-:W-:Y:S01]  /*1e60*/  ISETP.GT.U32.AND P2, PT, R0, R18, PT ;  /* 0x000000120000720c */ /* 0x000fe20003f44070 */
[----:B------:R-:W4:Y:S01]  /*1e70*/  LDL.LU R21, [R1+0xec] ;  /* 0x0000ec0001157983 */ /* 0x000f220000300800 */
[----:B------:R-:W-:-:S11]  /*1e80*/  ISETP.GE.AND P1, PT, R3, RZ, PT ;  /* 0x000000ff0300720c */ /* 0x000fd60003f26270 */
[----:B------:R-:W-:Y:S02]  /*1e90*/  @!P2 IMAD.IADD R18, R18, 0x1, -R0 ;  /* 0x000000011212a824 */ /* 0x000fe400078e0a00 */
[----:B------:R-:W-:Y:S02]  /*1ea0*/  @!P1 IMAD.MOV R20, RZ, RZ, -R20 ;  /* 0x000000ffff149224 */ /* 0x000fe400078e0a14 */
[----:B------:R-:W-:Y:S02]  /*1eb0*/  @!P0 IMAD.MOV R18, RZ, RZ, -R18 ;  /* 0x000000ffff128224 */ /* 0x000fe400078e0a12 */
[----:B------:R-:W-:Y:S01]  /*1ec0*/  @!P6 IMAD.MOV R22, RZ, RZ, -R22 ;  /* 0x000000ffff16e224 */ /* 0x000fe200078e0a16 */
[----:B--2---:R-:W-:Y:S02]  /*1ed0*/  IABS R26, R27 ;  /* 0x0000001b001a7213 */ /* 0x004fe40000000000 */
[----:B------:R-:W-:Y:S02]  /*1ee0*/  ISETP.GE.AND P5, PT, R27, RZ, PT ;  /* 0x000000ff1b00720c */ /* 0x000fe40003fa6270 */
[----:B------:R-:W2:Y:S04]  /*1ef0*/  LDL.LU R27, [R1+0xf0] ;  /* 0x0000f000011b7983 */ /* 0x000ea80000300800 */
[----:B------:R-:W-:Y:S04]  /*1f00*/  STL [R1+0xf3c], R18 ;  /* 0x000f3c1201007387 */ /* 0x000fe80000100800 */
[----:B------:R0:W-:Y:S04]  /*1f10*/  STL [R1+0xf40], R20 ;  /* 0x000f401401007387 */ /* 0x0001e80000100800 */
[----:B0-----:R-:W2:Y:S04]  /*1f20*/  LDL.LU R20, [R1+0xf4] ;  /* 0x0000f40001147983 */ /* 0x001ea80000300800 */
[----:B------:R0:W-:Y:S04]  /*1f30*/  STL [R1+0xf44], R22 ;  /* 0x000f441601007387 */ /* 0x0001e80000100800 */
[----:B------:R-:W2:Y:S04]  /*1f40*/  LDL.LU R17, [R1+0xf8] ;  /* 0x0000f80001117983 */ /* 0x000ea80000300800 */
[----:B------:R-:W2:Y:S04]  /*1f50*/  LDL.LU R13, [R1+0xfc] ;  /* 0x0000fc00010d7983 */ /* 0x000ea80000300800 */
[----:B------:R-:W2:Y:S04]  /*1f60*/  LDL.LU R12, [R1+0x100] ;  /* 0x00010000010c7983 */ /* 0x000ea80000300800 */
[----:B------:R-:W2:Y:S04]  /*1f70*/  LDL.LU R3, [R1+0x104] ;  /* 0x0001040001037983 */ /* 0x000ea80000300800 */
[----:B------:R-:W2:Y:S04]  /*1f80*/  LDL.LU R9, [R1+0x108] ;  /* 0x0001080001097983 */ /* 0x000ea80000300800 */
[----:B------:R-:W2:Y:S04]  /*1f90*/  LDL.LU R29, [R1+0x10c] ;  /* 0x00010c00011d7983 */ /* 0x000ea80000300800 */
[----:B------:R-:W2:Y:S04]  /*1fa0*/  LDL.LU R15, [R1+0x110] ;  /* 0x00011000010f7983 */ /* 0x000ea80000300800 */
[----:B------:R-:W2:Y:S01]  /*1fb0*/  LDL R10, [R1+0x5d0] ;  /* 0x0005d000010a7983 */ /* 0x000ea20000100800 */
[----:B------:R-:W-:Y:S01]  /*1fc0*/  ISETP.GT.U32.AND P0, PT, R0, R23, PT ;  /* 0x000000170000720c */ /* 0x000fe20003f04070 */
[----:B------:R-:W-:-:S04]  /*1fd0*/  IMAD.HI.U32 R5, R24, R26, RZ ;  /* 0x0000001a18057227 */ /* 0x000fc800078e00ff */
[----:B------:R-:W-:-:S04]  /*1fe0*/  IMAD.HI.U32 R2, R24, R25, RZ ;  /* 0x0000001918027227 */ /* 0x000fc800078e00ff */
[----:B------:R-:W-:Y:S02]  /*1ff0*/  IMAD.MOV R5, RZ, RZ, -R5 ;  /* 0x000000ffff057224 */ /* 0x000fe400078e0a05 */
[----:B------:R-:W-:Y:S02]  /*2000*/  IMAD.MOV R2, RZ, RZ, -R2 ;  /* 0x000000ffff027224 */ /* 0x000fe400078e0a02 */
[C---:B------:R-:W-:Y:S02]  /*2010*/  IMAD R26, R0.reuse, R5, R26 ;  /* 0x00000005001a7224 */ /* 0x040fe400078e021a */
[C---:B------:R-:W-:Y:S01]  /*2020*/  IMAD R25, R0.reuse, R2, R25 ;  /* 0x0000000200197224 */ /* 0x040fe200078e0219 */
[----:B---3--:R-:W-:Y:S01]  /*2030*/  IABS R2, R16 ;  /* 0x0000001000027213 */ /* 0x008fe20000000000 */
[----:B------:R-:W-:Y:S01]  /*2040*/  @!P0 IMAD.IADD R23, R23, 0x1, -R0 ;  /* 0x0000000117178824 */ /* 0x000fe200078e0a00 */
[----:B------:R-:W-:-:S03]  /*2050*/  ISETP.GT.U32.AND P0, PT, R0, R26, PT ;  /* 0x0000001a0000720c */ /* 0x000fc60003f04070 */
[----:B------:R-:W-:-:S04]  /*2060*/  IMAD.HI.U32 R4, R24, R2, RZ ;  /* 0x0000000218047227 */ /* 0x000fc800078e00ff */
[----:B------:R-:W-:-:S04]  /*2070*/  IMAD.MOV R4, RZ, RZ, -R4 ;  /* 0x000000ffff047224 */ /* 0x000fc800078e0a04 */
[----:B------:R-:W-:Y:S02]  /*2080*/  IMAD R2, R0, R4, R2 ;  /* 0x0000000400027224 */ /* 0x000fe400078e0202 */
[----:B------:R-:W-:Y:S02]  /*2090*/  @!P0 IMAD.IADD R26, R26, 0x1, -R0 ;  /* 0x000000011a1a8824 */ /* 0x000fe400078e0a00 */
[----:B------:R-:W-:Y:S01]  /*20a0*/  @!P3 IMAD.MOV R23, RZ, RZ, -R23 ;  /* 0x000000ffff17b224 */ /* 0x000fe200078e0a17 */
[C---:B------:R-:W-:Y:S02]  /*20b0*/  ISETP.GT.U32.AND P3, PT, R0.reuse, R2, PT ;  /* 0x000000020000720c */ /* 0x040fe40003f64070 */
[----:B------:R-:W-:Y:S02]  /*20c0*/  ISETP.GT.U32.AND P0, PT, R0, R26, PT ;  /* 0x0000001a0000720c */ /* 0x000fe40003f04070 */
[----:B----4-:R-:W-:-:S05]  /*20d0*/  IABS R4, R19 ;  /* 0x0000001300047213 */ /* 0x010fca0000000000 */
[----:B------:R-:W-:-:S04]  /*20e0*/  IMAD.HI.U32 R11, R24, R4, RZ ;  /* 0x00000004180b7227 */ /* 0x000fc800078e00ff */
[----:B------:R-:W-:-:S04]  /*20f0*/  IMAD.MOV R11, RZ, RZ, -R11 ;  /* 0x000000ffff0b7224 */ /* 0x000fc800078e0a0b */
[----:B------:R-:W-:Y:S02]  /*2100*/  IMAD R4, R0, R11, R4 ;  /* 0x0000000b00047224 */ /* 0x000fe400078e0204 */
[--C-:B------:R-:W-:Y:S01]  /*2110*/  @!P0 IMAD.IADD R26, R26, 0x1, -R0.reuse ;  /* 0x000000011a1a8824 */ /* 0x100fe200078e0a00 */
[----:B------:R-:W-:Y:S01]  /*2120*/  IABS R5, R21 ;  /* 0x0000001500057213 */ /* 0x000fe20000000000 */
[----:B------:R-:W-:Y:S01]  /*2130*/  @!P3 IMAD.IADD R2, R2, 0x1, -R0 ;  /* 0x000000010202b824 */ /* 0x000fe200078e0a00 */
[C---:B------:R-:W-:Y:S02]  /*2140*/  ISETP.GT.U32.AND P0, PT, R0.reuse, R4, PT ;  /* 0x000000040000720c */ /* 0x040fe40003f04070 */
[----:B------:R-:W-:Y:S01]  /*2150*/  ISETP.GT.U32.AND P2, PT, R0, R25, PT ;  /* 0x000000190000720c */ /* 0x000fe20003f44070 */
[----:B------:R-:W-:Y:S01]  /*2160*/  IMAD.HI.U32 R8, R24, R5, RZ ;  /* 0x0000000518087227 */ /* 0x000fe200078e00ff */
[----:B------:R-:W-:-:S03]  /*2170*/  ISETP.GT.U32.AND P3, PT, R0, R2, PT ;  /* 0x000000020000720c */ /* 0x000fc60003f64070 */
[----:B------:R-:W-:-:S04]  /*2180*/  IMAD.MOV R8, RZ, RZ, -R8 ;  /* 0x000000ffff087224 */ /* 0x000fc800078e0a08 */
[----:B------:R-:W-:Y:S02]  /*2190*/  IMAD R5, R0, R8, R5 ;  /* 0x0000000800057224 */ /* 0x000fe400078e0205 */
[--C-:B------:R-:W-:Y:S02]  /*21a0*/  @!P0 IMAD.IADD R4, R4, 0x1, -R0.reuse ;  /* 0x0000000104048824 */ /* 0x100fe400078e0a00 */
[--C-:B------:R-:W-:Y:S02]  /*21b0*/  @!P2 IMAD.IADD R25, R25, 0x1, -R0.reuse ;  /* 0x000000011919a824 */ /* 0x100fe400078e0a00 */
[----:B------:R-:W-:Y:S01]  /*21c0*/  @!P3 IMAD.IADD R2, R2, 0x1, -R0 ;  /* 0x000000010202b824 */ /* 0x000fe200078e0a00 */
[----:B------:R-:W-:Y:S02]  /*21d0*/  ISETP.GT.U32.AND P3, PT, R0, R5, PT ;  /* 0x000000050000720c */ /* 0x000fe40003f64070 */
[----:B------:R-:W-:Y:S02]  /*21e0*/  ISETP.GE.AND P1, PT, R16, RZ, PT ;  /* 0x000000ff1000720c */ /* 0x000fe40003f26270 */
[C---:B------:R-:W-:Y:S01]  /*21f0*/  ISETP.GT.U32.AND P2, PT, R0.reuse, R25, PT ;  /* 0x000000190000720c */ /* 0x040fe20003f44070 */
[----:B------:R-:W-:Y:S01]  /*2200*/  @!P5 IMAD.MOV R26, RZ, RZ, -R26 ;  /* 0x000000ffff1ad224 */ /* 0x000fe200078e0a1a */
[----:B------:R-:W-:-:S02]  /*2210*/  ISETP.GT.U32.AND P5, PT, R0, R4, PT ;  /* 0x000000040000720c */ /* 0x000fc40003fa4070 */
[----:B------:R-:W-:-:S05]  /*2220*/  ISETP.GE.AND P6, PT, R19, RZ, PT ;  /* 0x000000ff1300720c */ /* 0x000fca0003fc6270 */
[----:B------:R-:W-:-:S04]  /*2230*/  @!P3 IMAD.IADD R5, R5, 0x1, -R0 ;  /* 0x000000010505b824 */ /* 0x000fc800078e0a00 */
[--C-:B------:R-:W-:Y:S01]  /*2240*/  @!P2 IMAD.IADD R25, R25, 0x1, -R0.reuse ;  /* 0x000000011919a824 */ /* 0x100fe200078e0a00 */
[----:B------:R-:W-:Y:S02]  /*2250*/  ISETP.GE.AND P2, PT, R21, RZ, PT ;  /* 0x000000ff1500720c */ /* 0x000fe40003f46270 */
[----:B------:R-:W-:Y:S01]  /*2260*/  ISETP.GT.U32.AND P3, PT, R0, R5, PT ;  /* 0x000000050000720c */ /* 0x000fe20003f64070 */
[----:B------:R-:W-:Y:S02]  /*2270*/  @!P5 IMAD.IADD R4, R4, 0x1, -R0 ;  /* 0x000000010404d824 */ /* 0x000fe400078e0a00 */
[----:B------:R-:W-:-:S10]  /*2280*/  @!P4 IMAD.MOV R25, RZ, RZ, -R25 ;  /* 0x000000ffff19c224 */ /* 0x000fd400078e0a19 */
[----:B------:R-:W-:Y:S02]  /*2290*/  @!P3 IMAD.IADD R5, R5, 0x1, -R0 ;  /* 0x000000010505b824 */ /* 0x000fe400078e0a00 */
[----:B------:R-:W-:Y:S02]  /*22a0*/  @!P1 IMAD.MOV R2, RZ, RZ, -R2 ;  /* 0x000000ffff029224 */ /* 0x000fe400078e0a02 */
[----:B------:R-:W-:Y:S02]  /*22b0*/  @!P2 IMAD.MOV R5, RZ, RZ, -R5 ;  /* 0x000000ffff05a224 */ /* 0x000fe400078e0a05 */
[----:B------:R-:W-:Y:S01]  /*22c0*/  @!P6 IMAD.MOV R4, RZ, RZ, -R4 ;  /* 0x000000ffff04e224 */ /* 0x000fe200078e0a04 */
[----:B--2---:R-:W-:-:S05]  /*22d0*/  IABS R6, R27 ;  /* 0x0000001b00067213 */ /* 0x004fca0000000000 */
[----:B------:R-:W-:-:S04]  /*22e0*/  IMAD.HI.U32 R11, R24, R6, RZ ;  /* 0x00000006180b7227 */ /* 0x000fc800078e00ff */
[----:B------:R-:W-:-:S04]  /*22f0*/  IMAD.MOV R11, RZ, RZ, -R11 ;  /* 0x000000ffff0b7224 */ /* 0x000fc800078e0a0b */
[----:B------:R-:W-:-:S05]  /*2300*/  IMAD R6, R0, R11, R6 ;  /* 0x0000000b00067224 */ /* 0x000fca00078e0206 */
[----:B------:R-:W-:Y:S02]  /*2310*/  ISETP.GT.U32.AND P0, PT, R0, R6, PT ;  /* 0x000000060000720c */ /* 0x000fe40003f04070 */
[----:B------:R-:W-:-:S05]  /*2320*/  IABS R7, R20 ;  /* 0x0000001400077213 */ /* 0x000fca0000000000 */
[----:B------:R-:W-:-:S04]  /*2330*/  IMAD.HI.U32 R16, R24, R7, RZ ;  /* 0x0000000718107227 */ /* 0x000fc800078e00ff */
[----:B------:R-:W-:Y:S01]  /*2340*/  IMAD.MOV R16, RZ, RZ, -R16 ;  /* 0x000000ffff107224 */ /* 0x000fe200078e0a10 */
[----:B------:R-:W-:Y:S01]  /*2350*/  IABS R11, R13 ;  /* 0x0000000d000b7213 */ /* 0x000fe20000000000 */
[----:B------:R-:W-:Y:S02]  /*2360*/  @!P0 IMAD.IADD R6, R6, 0x1, -R0 ;  /* 0x0000000106068824 */ /* 0x000fe400078e0a00 */
[----:B------:R-:W-:Y:S01]  /*2370*/  IMAD R7, R0, R16, R7 ;  /* 0x0000001000077224 */ /* 0x000fe200078e0207 */
[----:B------:R-:W-:Y:S01]  /*2380*/  IABS R8, R17 ;  /* 0x0000001100087213 */ /* 0x000fe20000000000 */
[----:B------:R-:W-:Y:S01]  /*2390*/  IMAD.HI.U32 R16, R24, R11, RZ ;  /* 0x0000000b18107227 */ /* 0x000fe200078e00ff */
[----:B------:R-:W-:Y:S02]  /*23a0*/  ISETP.GT.U32.AND P0, PT, R0, R6, PT ;  /* 0x000000060000720c */ /* 0x000fe40003f04070 */
[----:B------:R-:W-:Y:S01]  /*23b0*/  IABS R19, R12 ;  /* 0x0000000c00137213 */ /* 0x000fe20000000000 */
[----:B------:R-:W-:-:S02]  /*23c0*/  IMAD.MOV R16, RZ, RZ, -R16 ;  /* 0x000000ffff107224 */ /* 0x000fc400078e0a10 */
[----:B------:R-:W-:Y:S01]  /*23d0*/  IMAD.HI.U32 R21, R24, R8, RZ ;  /* 0x0000000818157227 */ /* 0x000fe200078e00ff */
[----:B------:R-:W-:-:S03]  /*23e0*/  ISETP.GT.U32.AND P5, PT, R0, R7, PT ;  /* 0x000000070000720c */ /* 0x000fc60003fa4070 */
[----:B------:R-:W-:-:S04]  /*23f0*/  IMAD.HI.U32 R28, R24, R19, RZ ;  /* 0x00000013181c7227 */ /* 0x000fc800078e00ff */
[----:B------:R-:W-:Y:S01]  /*2400*/  IMAD R11, R0, R16, R11 ;  /* 0x00000010000b7224 */ /* 0x000fe200078e020b */
[----:B------:R-:W-:Y:S01]  /*2410*/  IABS R16, R9 ;  /* 0x0000000900107213 */ /* 0x000fe20000000000 */
[----:B------:R-:W-:Y:S02]  /*2420*/  IMAD.MOV R21, RZ, RZ, -R21 ;  /* 0x000000ffff157224 */ /* 0x000fe400078e0a15 */
[----:B------:R-:W-:Y:S02]  /*2430*/  IMAD.MOV R28, RZ, RZ, -R28 ;  /* 0x000000ffff1c7224 */ /* 0x000fe400078e0a1c */
[----:B------:R-:W-:Y:S01]  /*2440*/  @!P0 IMAD.IADD R6, R6, 0x1, -R0 ;  /* 0x0000000106068824 */ /* 0x000fe200078e0a00 */
[C---:B------:R-:W-:Y:S01]  /*2450*/  ISETP.GT.U32.AND P0, PT, R0.reuse, R11, PT ;  /* 0x0000000b0000720c */ /* 0x040fe20003f04070 */
[----:B------:R-:W-:Y:S02]  /*2460*/  IMAD R8, R0, R21, R8 ;  /* 0x0000001500087224 */ /* 0x000fe400078e0208 */
[----:B0-----:R-:W-:Y:S01]  /*2470*/  IMAD.HI.U32 R22, R24, R16, RZ ;  /* 0x0000001018167227 */ /* 0x001fe200078e00ff */
[----:B------:R-:W-:-:S03]  /*2480*/  ISETP.GE.AND P4, PT, R27, RZ, PT ;  /* 0x000000ff1b00720c */ /* 0x000fc60003f86270 */
[C---:B------:R-:W-:Y:S01]  /*2490*/  IMAD R28, R0.reuse, R28, R19 ;  /* 0x0000001c001c7224 */ /* 0x040fe200078e0213 */
[----:B------:R-:W-:Y:S01]  /*24a0*/  IABS R19, R29 ;  /* 0x0000001d00137213 */ /* 0x000fe20000000000 */
[----:B------:R-:W-:Y:S01]  /*24b0*/  IMAD.MOV R22, RZ, RZ, -R22 ;  /* 0x000000ffff167224 */ /* 0x000fe200078e0a16 */
[----:B------:R-:W-:Y:S02]  /*24c0*/  ISETP.GT.U32.AND P3, PT, R0, R8, PT ;  /* 0x000000080000720c */ /* 0x000fe40003f64070 */
[----:B------:R-:W-:Y:S01]  /*24d0*/  IABS R27, R3 ;  /* 0x00000003001b7213 */ /* 0x000fe20000000000 */
[----:B------:R-:W-:-:S04]  /*24e0*/  IMAD.HI.U32 R18, R24, R19, RZ ;  /* 0x0000001318127227 */ /* 0x000fc800078e00ff */
[----:B------:R-:W-:Y:S01]  /*24f0*/  @!P5 IMAD.IADD R7, R7, 0x1, -R0 ;  /* 0x000000010707d824 */ /* 0x000fe200078e0a00 */
[C---:B------:R-:W-:Y:S01]  /*2500*/  ISETP.GT.U32.AND P5, PT, R0.reuse, R28, PT ;  /* 0x0000001c0000720c */ /* 0x040fe20003fa4070 */
[----:B------:R-:W-:Y:S02]  /*2510*/  IMAD R16, R0, R22, R16 ;  /* 0x0000001600107224 */ /* 0x000fe400078e0210 */
[----:B------:R-:W-:-:S04]  /*2520*/  IMAD.HI.U32 R21, R24, R27, RZ ;  /* 0x0000001b18157227 */ /* 0x000fc800078e00ff */
[----:B------:R-:W-:Y:S02]  /*2530*/  IMAD.MOV R22, RZ, RZ, -R18 ;  /* 0x000000ffff167224 */ /* 0x000fe400078e0a12 */
[--C-:B------:R-:W-:Y:S01]  /*2540*/  @!P0 IMAD.IADD R11, R11, 0x1, -R0.reuse ;  /* 0x000000010b0b8824 */ /* 0x100fe200078e0a00 */
[C---:B------:R-:W-:Y:S01]  /*2550*/  ISETP.GT.U32.AND P0, PT, R0.reuse, R16, PT ;  /* 0x000000100000720c */ /* 0x040fe20003f04070 */
[----:B------:R-:W-:Y:S02]  /*2560*/  IMAD.MOV R21, RZ, RZ, -R21 ;  /* 0x000000ffff157224 */ /* 0x000fe400078e0a15 */
[----:B------:R-:W-:Y:S02]  /*2570*/  IMAD R19, R0, R22, R19 ;  /* 0x0000001600137224 */ /* 0x000fe400078e0213 */
[----:B------:R-:W-:Y:S01]  /*2580*/  @!P3 IMAD.IADD R8, R8, 0x1, -R0 ;  /* 0x000000010808b824 */ /* 0x000fe200078e0a00 */
[----:B------:R-:W2:Y:S01]  /*2590*/  LDL.LU R22, [R1+0xf44] ;  /* 0x000f440001167983 */ /* 0x000ea20000300800 */
[----:B------:R-:W-:-:S03]  /*25a0*/  IMAD R27, R0, R21, R27 ;  /* 0x00000015001b7224 */ /* 0x000fc600078e021b */
[----:B------:R0:W-:Y:S01]  /*25b0*/  STL [R1+0xf14], R2 ;  /* 0x000f140201007387 */ /* 0x0001e20000100800 */
[----:B------:R-:W-:Y:S01]  /*25c0*/  IABS R21, R15 ;  /* 0x0000000f00157213 */ /* 0x000fe20000000000 */
[--C-:B------:R-:W-:Y:S01]  /*25d0*/  @!P5 IMAD.IADD R28, R28, 0x1, -R0.reuse ;  /* 0x000000011c1cd824 */ /* 0x100fe200078e0a00 */
[----:B------:R-:W-:Y:S02]  /*25e0*/  IABS R14, R10 ;  /* 0x0000000a000e7213 */ /* 0x000fe40000000000 */
[C---:B------:R-:W-:Y:S01]  /*25f0*/  ISETP.GT.U32.AND P1, PT, R0.reuse, R8, PT ;  /* 0x000000080000720c */ /* 0x040fe20003f24070 */
[----:B0-----:R-:W0:Y:S01]  /*2600*/  S2R R2, SR_TID.X ;  /* 0x0000000000027919 */ /* 0x001e220000002100 */
[----:B------:R-:W-:Y:S01]  /*2610*/  ISETP.GT.U32.AND P3, PT, R0, R27, PT ;  /* 0x0000001b0000720c */ /* 0x000fe20003f64070 */
[----:B------:R-:W-:Y:S01]  /*2620*/  @!P0 IMAD.IADD R16, R16, 0x1, -R0 ;  /* 0x0000000110108824 */ /* 0x000fe200078e0a00 */
[----:B------:R-:W-:Y:S01]  /*2630*/  ISETP.GT.U32.AND P0, PT, R0, R28, PT ;  /* 0x0000001c0000720c */ /* 0x000fe20003f04070 */
[----:B------:R-:W-:-:S04]  /*2640*/  IMAD.HI.U32 R18, R24, R21, RZ ;  /* 0x0000001518127227 */ /* 0x000fc800078e00ff */
[----:B------:R-:W-:Y:S01]  /*2650*/  IMAD.HI.U32 R24, R24, R14, RZ ;  /* 0x0000000e18187227 */ /* 0x000fe200078e00ff */
[----:B------:R-:W-:-:S03]  /*2660*/  ISETP.GT.U32.AND P2, PT, R0, R16, PT ;  /* 0x000000100000720c */ /* 0x000fc60003f44070 */
[----:B------:R-:W-:Y:S02]  /*2670*/  IMAD.MOV R18, RZ, RZ, -R18 ;  /* 0x000000ffff127224 */ /* 0x000fe400078e0a12 */
[----:B------:R-:W-:Y:S02]  /*2680*/  IMAD.MOV R24, RZ, RZ, -R24 ;  /* 0x000000ffff187224 */ /* 0x000fe400078e0a18 */
[----:B------:R-:W-:Y:S01]  /*2690*/  @!P1 IMAD.IADD R8, R8, 0x1, -R0 ;  /* 0x0000000108089824 */ /* 0x000fe200078e0a00 */
[C---:B------:R-:W-:Y:S01]  /*26a0*/  ISETP.GT.U32.AND P1, PT, R0.reuse, R19, PT ;  /* 0x000000130000720c */ /* 0x040fe20003f24070 */
[C---:B------:R-:W-:Y:S02]  /*26b0*/  IMAD R21, R0.reuse, R18, R21 ;  /* 0x0000001200157224 */ /* 0x040fe400078e0215 */
[----:B------:R-:W-:Y:S02]  /*26c0*/  IMAD R24, R0, R24, R14 ;  /* 0x0000001800187224 */ /* 0x000fe400078e020e */
[--C-:B------:R-:W-:Y:S01]  /*26d0*/  @!P3 IMAD.IADD R27, R27, 0x1, -R0.reuse ;  /* 0x000000011b1bb824 */ /* 0x100fe200078e0a00 */
[----:B------:R-:W1:Y:S01]  /*26e0*/  LDC R14, c[0x0][0x230] ;  /* 0x00008c00ff0e7b82 */ /* 0x000e620000000800 */
[----:B------:R-:W-:Y:S01]  /*26f0*/  @!P0 IMAD.IADD R28, R28, 0x1, -R0 ;  /* 0x000000011c1c8824 */ /* 0x000fe200078e0a00 */
[----:B------:R-:W-:-:S02]  /*2700*/  ISETP.GT.U32.AND P0, PT, R0, R21, PT ;  /* 0x000000150000720c */ /* 0x000fc40003f04070 */
[----:B------:R-:W-:Y:S01]  /*2710*/  ISETP.GT.U32.AND P6, PT, R0, R27, PT ;  /* 0x0000001b0000720c */ /* 0x000fe20003fc4070 */
[--C-:B------:R-:W-:Y:S01]  /*2720*/  @!P2 IMAD.IADD R16, R16, 0x1, -R0.reuse ;  /* 0x000000011010a824 */ /* 0x100fe200078e0a00 */
[----:B------:R-:W-:Y:S01]  /*2730*/  ISETP.GT.U32.AND P2, PT, R0, R24, PT ;  /* 0x000000180000720c */ /* 0x000fe20003f44070 */
[----:B------:R-:W-:Y:S01]  /*2740*/  @!P1 IMAD.IADD R19, R19, 0x1, -R0 ;  /* 0x0000000113139824 */ /* 0x000fe200078e0a00 */
[----:B------:R-:W-:Y:S01]  /*2750*/  ISETP.GE.AND P1, PT, R12, RZ, PT ;  /* 0x000000ff0c00720c */ /* 0x000fe20003f26270 */
[C---:B0-----:R-:W-:Y:S02]  /*2760*/  IMAD.SHL.U32 R12, R2.reuse, 0x2, RZ ;  /* 0x00000002020c7824 */ /* 0x041fe400078e00ff */
[----:B------:R-:W-:Y:S01]  /*2770*/  @!P4 IMAD.MOV R6, RZ, RZ, -R6 ;  /* 0x000000ffff06c224 */ /* 0x000fe200078e0a06 */
[----:B------:R-:W-:Y:S02]  /*2780*/  ISETP.GE.AND P4, PT, R3, RZ, PT ;  /* 0x000000ff0300720c */ /* 0x000fe40003f86270 */
[----:B------:R-:W-:Y:S01]  /*2790*/  LOP3.LUT R3, R2, 0x7, RZ, 0xc0, !PT ;  /* 0x0000000702037812 */ /* 0x000fe200078ec0ff */
[--C-:B------:R-:W-:Y:S01]  /*27a0*/  @!P0 IMAD.IADD R21, R21, 0x1, -R0.reuse ;  /* 0x0000000115158824 */ /* 0x100fe200078e0a00 */
[----:B------:R-:W-:Y:S01]  /*27b0*/  ISETP.GT.U32.AND P5, PT, R0, R7, PT ;  /* 0x000000070000720c */ /* 0x000fe20003fa4070 */
[--C-:B------:R-:W-:Y:S01]  /*27c0*/  @!P6 IMAD.IADD R27, R27, 0x1, -R0.reuse ;  /* 0x000000011b1be824 */ /* 0x100fe200078e0a00 */
[----:B------:R-:W-:Y:S01]  /*27d0*/  ISETP.GE.AND P6, PT, R13, RZ, PT ;  /* 0x000000ff0d00720c */ /* 0x000fe20003fc6270 */
[----:B------:R-:W-:Y:S01]  /*27e0*/  @!P2 IMAD.IADD R24, R24, 0x1, -R0 ;  /* 0x000000011818a824 */ /* 0x000fe200078e0a00 */
[----:B------:R-:W-:-:S02]  /*27f0*/  LOP3.LUT R13, R12, 0x10, RZ, 0xc0, !PT ;  /* 0x000000100c0d7812 */ /* 0x000fc400078ec0ff */
[C---:B------:R-:W-:Y:S02]  /*2800*/  ISETP.GT.U32.AND P3, PT, R0.reuse, R11, PT ;  /* 0x0000000b0000720c */ /* 0x040fe40003f64070 */
[----:B------:R-:W-:Y:S02]  /*2810*/  ISETP.GT.U32.AND P0, PT, R0, R21, PT ;  /* 0x000000150000720c */ /* 0x000fe40003f04070 */
[----:B------:R-:W-:Y:S01]  /*2820*/  ISETP.GE.AND P2, PT, R9, RZ, PT ;  /* 0x000000ff0900720c */ /* 0x000fe20003f46270 */
[----:B------:R-:W-:Y:S01]  /*2830*/  IMAD R9, R3, 0x210, RZ ;  /* 0x0000021003097824 */ /* 0x000fe200078e02ff */
[----:B------:R-:W-:Y:S01]  /*2840*/  LOP3.LUT R13, R13, 0x20, R2, 0xf8, !PT ;  /* 0x000000200d0d7812 */ /* 0x000fe200078ef802 */
[----:B-1----:R-:W-:-:S03]  /*2850*/  VIADD R14, R14, 0x3f ;  /* 0x0000003f0e0e7836 */ /* 0x002fc60000000000 */
[----:B------:R-:W-:Y:S01]  /*2860*/  LOP3.LUT R9, R9, R13, RZ, 0x3c, !PT ;  /* 0x0000000d09097212 */ /* 0x000fe200078e3cff */
[----:B------:R-:W-:Y:S01]  /*2870*/  IMAD R3, R3, 0x90, RZ ;  /* 0x0000009003037824 */ /* 0x000fe200078e02ff */
[----:B------:R-:W-:Y:S01]  /*2880*/  SHF.R.S32.HI R13, RZ, 0x1f, R14 ;  /* 0x0000001fff0d7819 */ /* 0x000fe2000001140e */
[--C-:B------:R-:W-:Y:S01]  /*2890*/  @!P5 IMAD.IADD R7, R7, 0x1, -R0.reuse ;  /* 0x000000010707d824 */ /* 0x100fe200078e0a00 */
[----:B------:R-:W-:Y:S01]  /*28a0*/  ISETP.GE.AND P5, PT, R20, RZ, PT ;  /* 0x000000ff1400720c */ /* 0x000fe20003fa6270 */
[--C-:B------:R-:W-:Y:S01]  /*28b0*/  @!P3 IMAD.IADD R11, R11, 0x1, -R0.reuse ;  /* 0x000000010b0bb824 */ /* 0x100fe200078e0a00 */
[----:B------:R-:W-:Y:S01]  /*28c0*/  LEA.HI R13, R13, R14, RZ, 0x6 ;  /* 0x0000000e0d0d7211 */ /* 0x000fe200078f30ff */
[----:B------:R-:W3:Y:S01]  /*28d0*/  LDL.LU R20, [R1+0xf40] ;  /* 0x000f400001147983 */ /* 0x000ee20000300800 */
[----:B------:R-:W-:Y:S01]  /*28e0*/  ISETP.GE.AND P3, PT, R17, RZ, PT ;  /* 0x000000ff1100720c */ /* 0x000fe20003f66270 */
[----:B------:R-:W-:Y:S01]  /*28f0*/  @!P0 IMAD.IADD R21, R21, 0x1, -R0 ;  /* 0x0000000115158824 */ /* 0x000fe200078e0a00 */
[----:B------:R-:W-:Y:S01]  /*2900*/  LOP3.LUT R3, R3, 0x30, R12, 0x78, !PT ;  /* 0x0000003003037812 */ /* 0x000fe200078e780c */
[----:B------:R-:W4:Y:S01]  /*2910*/  LDL.LU R18, [R1+0xf3c] ;  /* 0x000f3c0001127983 */ /* 0x000f220000300800 */
[----:B------:R-:W-:-:S03]  /*2920*/  ISETP.GE.AND P0, PT, R15, RZ, PT ;  /* 0x000000ff0f00720c */ /* 0x000fc60003f06270 */
[----:B------:R-:W2:Y:S04]  /*2930*/  LDL.LU R17, [R1+0xf38] ;  /* 0x000f380001117983 */ /* 0x000ea80000300800 */
[----:B------:R-:W3:Y:S04]  /*2940*/  LDL.LU R15, [R1+0xf34] ;  /* 0x000f3400010f7983 */ /* 0x000ee80000300800 */
[----:B------:R-:W4:Y:S04]  /*2950*/  LDL.LU R14, [R1+0xf30] ;  /* 0x000f3000010e7983 */ /* 0x000f280000300800 */
[----:B------:R-:W2:Y:S04]  /*2960*/  LDL.LU R13, [R1+0xf2c] ;  /* 0x000f2c00010d7983 */ /* 0x000ea80000300800 */
[----:B------:R-:W3:Y:S04]  /*2970*/  LDL.LU R12, [R1+0xf28] ;  /* 0x000f2800010c7983 */ /* 0x000ee80000300800 */
[----:B------:R-:W4:Y:S01]  /*2980*/  LDL.LU R3, [R1+0xf24] ;  /* 0x000f240001037983 */ /* 0x000f220000300800 */
[----:B------:R-:W-:Y:S01]  /*2990*/  @!P5 IMAD.MOV R7, RZ, RZ, -R7 ;  /* 0x000000ffff07d224 */ /* 0x000fe200078e0a07 */
[C---:B------:R-:W-:Y:S01]  /*29a0*/  ISETP.GT.U32.AND P5, PT, R0.reuse, R19, PT ;  /* 0x000000130000720c */ /* 0x040fe20003fa4070 */
[----:B------:R-:W-:Y:S01]  /*29b0*/  @!P3 IMAD.MOV R8, RZ, RZ, -R8 ;  /* 0x000000ffff08b224 */ /* 0x000fe200078e0a08 */
[----:B------:R-:W-:-:S11]  /*29c0*/  ISETP.GT.U32.AND P3, PT, R0, R24, PT ;  /* 0x000000180000720c */ /* 0x000fd60003f64070 */
[----:B------:R-:W-:Y:S01]  /*29d0*/  @!P5 IMAD.IADD R19, R19, 0x1, -R0 ;  /* 0x000000011313d824 */ /* 0x000fe200078e0a00 */
[----:B------:R-:W-:Y:S01]  /*29e0*/  ISETP.GE.AND P5, PT, R29, RZ, PT ;  /* 0x000000ff1d00720c */ /* 0x000fe20003fa6270 */
[----:B------:R-:W-:-:S05]  /*29f0*/  IMAD.SHL.U32 R29, R2, 0x100, RZ ;  /* 0x00000100021d7824 */ /* 0x000fca00078e00ff */
[----:B------:R-:W-:Y:S01]  /*2a00*/  LOP3.LUT R29, R9, 0x1000, R29, 0xf8, !PT ;  /* 0x00001000091d7812 */ /* 0x000fe200078ef81d */
[----:B------:R-:W-:Y:S01]  /*2a10*/  @!P3 IMAD.IADD R24, R24, 0x1, -R0 ;  /* 0x000000011818b824 */ /* 0x000fe200078e0a00 */
[----:B------:R-:W2:Y:S01]  /*2a20*/  LDL.LU R9, [R1+0x18] ;  /* 0x0000180001097983 */ /* 0x000ea20000300800 */
[----:B------:R-:W-:-:S03]  /*2a30*/  LOP3.LUT R0, R2, 0x3f, RZ, 0xc0, !PT ;  /* 0x0000003f02007812 */ /* 0x000fc600078ec0ff */
[----:B------:R-:W3:Y:S01]  /*2a40*/  LDL.LU R29, [R1+0x14] ;  /* 0x00001400011d7983 */ /* 0x000ee20000300800 */
[----:B----4-:R-:W-:Y:S02]  /*2a50*/  ISETP.NE.AND P3, PT, R3, RZ, PT ;  /* 0x000000ff0300720c */ /* 0x010fe40003f65270 */
[----:B------:R-:W-:Y:S02]  /*2a60*/  LOP3.LUT R2, RZ, R3, RZ, 0x33, !PT ;  /* 0x00000003ff027212 */ /* 0x000fe400078e33ff */
[----:B------:R-:W4:Y:S01]  /*2a70*/  LDL.LU R3, [R1+0x1c] ;  /* 0x00001c0001037983 */ /* 0x000f220000300800 */
[----:B------:R-:W-:Y:S02]  /*2a80*/  IMAD R0, R0, UR5, RZ ;  /* 0x0000000500007c24 */ /* 0x000fe4000f8e02ff */
[----:B------:R-:W-:Y:S02]  /*2a90*/  @!P6 IMAD.MOV R11, RZ, RZ, -R11 ;  /* 0x000000ffff0be224 */ /* 0x000fe400078e0a0b */
[----:B------:R-:W-:Y:S01]  /*2aa0*/  @!P1 IMAD.MOV R28, RZ, RZ, -R28 ;  /* 0x000000ffff1c9224 */ /* 0x000fe200078e0a1c */
[----:B------:R-:W-:Y:S01]  /*2ab0*/  LEA R0, P6, R0, UR6, 0x1 ;  /* 0x0000000600007c11 */ /* 0x000fe2000f8c08ff */
[----:B------:R-:W-:Y:S01]  /*2ac0*/  @!P4 IMAD.MOV R27, RZ, RZ, -R27 ;  /* 0x000000ffff1bc224 */ /* 0x000fe200078e0a1b */
[----:B------:R-:W-:Y:S01]  /*2ad0*/  ISETP.GE.AND P1, PT, R10, RZ, PT ;  /* 0x000000ff0a00720c */ /* 0x000fe20003f26270 */
[----:B------:R-:W-:Y:S01]  /*2ae0*/  @!P2 IMAD.MOV R16, RZ, RZ, -R16 ;  /* 0x000000ffff10a224 */ /* 0x000fe200078e0a10 */
[----:B------:R-:W4:Y:S01]  /*2af0*/  LDL.LU R10, [R1+0xf20] ;  /* 0x000f2000010a7983 */ /* 0x000f220000300800 */
[----:B------:R-:W-:Y:S01]  /*2b00*/  @!P5 IMAD.MOV R19, RZ, RZ, -R19 ;  /* 0x000000ffff13d224 */ /* 0x000fe200078e0a13 */
[----:B------:R-:W-:-:S02]  /*2b10*/  ULDC UR6, c[0x0][0x234] ;  /* 0x00008d0000067ab9 */ /* 0x000fc40000000800 */
[----:B------:R-:W-:Y:S04]  /*2b20*/  STL [R1+0x34], R2 ;  /* 0x0000340201007387 */ /* 0x000fe80000100800 */
[----:B------:R0:W-:Y:S01]  /*2b30*/  STL [R1+0xef0], R0 ;  /* 0x000ef00001007387 */ /* 0x0001e20000100800 */
[C---:B--2---:R-:W-:Y:S02]  /*2b40*/  SEL R9, R2.reuse, R9, !P3 ;  /* 0x0000000902097207 */ /* 0x044fe40005800000 */
[C---:B---3--:R-:W-:Y:S01]  /*2b50*/  SEL R29, R2.reuse, R29, !P3 ;  /* 0x0000001d021d7207 */ /* 0x048fe20005800000 */
[----:B0-----:R-:W2:Y:S01]  /*2b60*/  LDL.LU R0, [R1+0x4] ;  /* 0x0000040001007983 */ /* 0x001ea20000300800 */
[----:B----4-:R-:W-:-:S05]  /*2b70*/  SEL R3, R2, R3, !P3 ;  /* 0x0000000302037207 */ /* 0x010fca0005800000 */
[----:B------:R0:W-:Y:S04]  /*2b80*/  STL [R1+0xf00], R3 ;  /* 0x000f000301007387 */ /* 0x0001e80000100800 */
[----:B0-----:R-:W3:Y:S04]  /*2b90*/  LDL.LU R3, [R1+0x10] ;  /* 0x0000100001037983 */ /* 0x001ee80000300800 */
[----:B------:R0:W-:Y:S04]  /*2ba0*/  STL [R1+0x30], R9 ;  /* 0x0000300901007387 */ /* 0x0001e80000100800 */
[----:B0-----:R-:W4:Y:S04]  /*2bb0*/  LDL.LU R9, [R1+0xf1c] ;  /* 0x000f1c0001097983 */ /* 0x001f280000300800 */
[----:B------:R0:W-:Y:S04]  /*2bc0*/  STL [R1+0x2c], R29 ;  /* 0x00002c1d01007387 */ /* 0x0001e80000100800 */
[----:B0-----:R-:W2:Y:S01]  /*2bd0*/  LDL.LU R29, [R1+0xf18] ;  /* 0x000f1800011d7983 */ /* 0x001ea20000300800 */
[----:B------:R-:W-:-:S02]  /*2be0*/  SEL R10, R2, R10, !P3 ;  /* 0x0000000a020a7207 */ /* 0x000fc40005800000 */
[----:B---3--:R-:W-:-:S05]  /*2bf0*/  SEL R3, R2, R3, !P3 ;  /* 0x0000000302037207 */ /* 0x008fca0005800000 */
[----:B------:R2:W-:Y:S01]  /*2c00*/  STL [R1+0x28], R3 ;  /* 0x0000280301007387 */ /* 0x0005e20000100800 */
[C---:B----4-:R-:W-:Y:S02]  /*2c10*/  SEL R9, R2.reuse, R9, !P3 ;  /* 0x0000000902097207 */ /* 0x050fe40005800000 */
[----:B--2---:R-:W-:-:S05]  /*2c20*/  SEL R3, R2, R0, !P3 ;  /* 0x0000000002037207 */ /* 0x004fca0005800000 */
[----:B------:R-:W-:Y:S01]  /*2c30*/  STL [R1+0x24], R3 ;  /* 0x0000240301007387 */ /* 0x000fe20000100800 */
[----:B------:R-:W-:-:S03]  /*2c40*/  SEL R0, R2, R29, !P3 ;  /* 0x0000001d02007207 */ /* 0x000fc60005800000 */
[----:B------:R-:W-:Y:S04]  /*2c50*/  STL [R1+0xf04], R9 ;  /* 0x000f040901007387 */ /* 0x000fe80000100800 */
[----:B------:R0:W-:Y:S04]  /*2c60*/  STL [R1+0x20], R0 ;  /* 0x0000200001007387 */ /* 0x0001e80000100800 */
[----:B------:R-:W-:Y:S01]  /*2c70*/  STL [R1+0xf08], R10 ;  /* 0x000f080a01007387 */ /* 0x000fe20000100800 */
[C---:B0-----:R-:W-:Y:S02]  /*2c80*/  SEL R0, R2.reuse, R12, !P3 ;  /* 0x0000000c02007207 */ /* 0x041fe40005800000 */
[----:B------:R-:W-:-:S02]  /*2c90*/  SEL R12, R2, R13, !P3 ;  /* 0x0000000d020c7207 */ /* 0x000fc40005800000 */
[----:B------:R-:W-:-:S03]  /*2ca0*/  SEL R13, R2, R14, !P3 ;  /* 0x0000000e020d7207 */ /* 0x000fc60005800000 */
[----:B------:R-:W-:Y:S04]  /*2cb0*/  STL [R1+0xf0c], R12 ;  /* 0x000f0c0c01007387 */ /* 0x000fe80000100800 */
[----:B------:R-:W-:Y:S04]  /*2cc0*/  STL [R1+0x1c], R0 ;  /* 0x00001c0001007387 */ /* 0x000fe80000100800 */
[----:B------:R-:W2:Y:S04]  /*2cd0*/  LDL.LU R2, [R1+0xf14] ;  /* 0x000f140001027983 */ /* 0x000ea80000300800 */
[----:B------:R0:W-:Y:S04]  /*2ce0*/  STL [R1+0xf10], R13 ;  /* 0x000f100d01007387 */ /* 0x0001e80000100800 */
[----:B0-----:R-:W3:Y:S01]  /*2cf0*/  LDL.LU R13, [R1+0x34] ;  /* 0x00003400010d7983 */ /* 0x001ee20000300800 */
[----:B------:R-:W-:-:S02]  /*2d00*/  @!P0 IMAD.MOV R21, RZ, RZ, -R21 ;  /* 0x000000ffff158224 */ /* 0x000fc400078e0a15 */
[----:B------:R-:W-:Y:S01]  /*2d10*/  @!P1 IMAD.MOV R24, RZ, RZ, -R24 ;  /* 0x000000ffff189224 */ /* 0x000fe200078e0a18 */
[C---:B---3--:R-:W-:Y:S02]  /*2d20*/  SEL R14, R13.reuse, R15, !P3 ;  /* 0x0000000f0d0e7207 */ /* 0x048fe40005800000 */
[C---:B------:R-:W-:Y:S02]  /*2d30*/  SEL R15, R13.reuse, R17, !P3 ;  /* 0x000000110d0f7207 */ /* 0x040fe40005800000 */
[C---:B------:R-:W-:Y:S02]  /*2d40*/  SEL R17, R13.reuse, R18, !P3 ;  /* 0x000000120d117207 */ /* 0x040fe40005800000 */
[C---:B------:R-:W-:Y:S02]  /*2d50*/  SEL R18, R13.reuse, R20, !P3 ;  /* 0x000000140d127207 */ /* 0x040fe40005800000 */
[C---:B------:R-:W-:Y:S02]  /*2d60*/  SEL R20, R13.reuse, R22, !P3 ;  /* 0x000000160d147207 */ /* 0x040fe40005800000 */
[----:B------:R-:W-:-:S02]  /*2d70*/  SEL R22, R13, R23, !P3 ;  /* 0x000000170d167207 */ /* 0x000fc40005800000 */
[C---:B------:R-:W-:Y:S02]  /*2d80*/  SEL R23, R13.reuse, R25, !P3 ;  /* 0x000000190d177207 */ /* 0x040fe40005800000 */
[C---:B------:R-:W-:Y:S02]  /*2d90*/  SEL R25, R13.reuse, R26, !P3 ;  /* 0x0000001a0d197207 */ /* 0x040fe40005800000 */
[C---:B--2---:R-:W-:Y:S02]  /*2da0*/  SEL R26, R13.reuse, R2, !P3 ;  /* 0x000000020d1a7207 */ /* 0x044fe40005800000 */
[C---:B------:R-:W-:Y:S02]  /*2db0*/  SEL R2, R13.reuse, R4, !P3 ;  /* 0x000000040d027207 */ /* 0x040fe40005800000 */
[C---:B------:R-:W-:Y:S02]  /*2dc0*/  SEL R0, R13.reuse, R5, !P3 ;  /* 0x000000050d007207 */ /* 0x040fe40005800000 */
[C---:B------:R-:W-:Y:S01]  /*2dd0*/  SEL R3, R13.reuse, R6, !P3 ;  /* 0x000000060d037207 */ /* 0x040fe20005800000 */
[----:B------:R0:W-:Y:S04]  /*2de0*/  STL [R1+0x18], R2 ;  /* 0x0000180201007387 */ /* 0x0001e80000100800 */
[----:B------:R1:W-:Y:S01]  /*2df0*/  STL [R1+0x14], R0 ;  /* 0x0000140001007387 */ /* 0x0003e20000100800 */
[----:B0-----:R-:W-:-:S03]  /*2e00*/  SEL R2, R13, R7, !P3 ;  /* 0x000000070d027207 */ /* 0x001fc60005800000 */
[----:B------:R0:W-:Y:S01]  /*2e10*/  STL [R1+0x10], R3 ;  /* 0x0000100301007387 */ /* 0x0001e20000100800 */
[----:B-1----:R-:W-:-:S03]  /*2e20*/  SEL R0, R13, R8, !P3 ;  /* 0x000000080d007207 */ /* 0x002fc60005800000 */
[----:B------:R-:W2:Y:S04]  /*2e30*/  LDL.LU R12, [R1+0x40] ;  /* 0x00004000010c7983 */ /* 0x000ea80000300800 */
[----:B------:R-:W-:Y:S04]  /*2e40*/  STL [R1+0xc], R2 ;  /* 0x00000c0201007387 */ /* 0x000fe80000100800 */
[----:B------:R-:W3:Y:S04]  /*2e50*/  LDL.LU R10, [R1+0x3c] ;  /* 0x00003c00010a7983 */ /* 0x000ee80000300800 */
[----:B------:R1:W-:Y:S04]  /*2e60*/  STL [R1+0x8], R0 ;  /* 0x0000080001007387 */ /* 0x0003e80000100800 */
[----:B------:R-:W4:Y:S04]  /*2e70*/  LDL.LU R9, [R1+0x48] ;  /* 0x0000480001097983 */ /* 0x000f280000300800 */
[----:B0-----:R-:W4:Y:S01]  /*2e80*/  LDL.LU R3, [R1+0x44] ;  /* 0x0000440001037983 */ /* 0x001f220000300800 */
[----:B-1----:R-:W-:-:S03]  /*2e90*/  SEL R0, R13, R11, !P3 ;  /* 0x0000000b0d007207 */ /* 0x002fc60005800000 */
[----:B------:R-:W4:Y:S04]  /*2ea0*/  LDL.LU R4, [R1+0x30] ;  /* 0x0000300001047983 */ /* 0x000f280000300800 */
[----:B------:R-:W4:Y:S04]  /*2eb0*/  LDL.LU R5, [R1+0x2c] ;  /* 0x00002c0001057983 */ /* 0x000f280000300800 */
[----:B------:R-:W4:Y:S04]  /*2ec0*/  LDL.LU R6, [R1+0x28] ;  /* 0x0000280001067983 */ /* 0x000f280000300800 */
[----:B------:R-:W4:Y:S01]  /*2ed0*/  LDL.LU R7, [R1+0x24] ;  /* 0x0000240001077983 */ /* 0x000f220000300800 */
[----:B------:R-:W-:-:S03]  /*2ee0*/  SEL R29, R13, R27, !P3 ;  /* 0x0000001b0d1d7207 */ /* 0x000fc60005800000 */
[----:B------:R-:W4:Y:S01]  /*2ef0*/  LDL.LU R8, [R1+0x20] ;  /* 0x0000200001087983 */ /* 0x000f220000300800 */
[----:B------:R-:W-:-:S03]  /*2f00*/  SEL R16, R13, R16, !P3 ;  /* 0x000000100d107207 */ /* 0x000fc60005800000 */
[----:B------:R0:W-:Y:S01]  /*2f10*/  STL [R1+0xef4], R0 ;  /* 0x000ef40001007387 */ /* 0x0001e20000100800 */
[----:B------:R-:W-:-:S03]  /*2f20*/  SEL R19, R13, R19, !P3 ;  /* 0x000000130d137207 */ /* 0x000fc60005800000 */
[----:B------:R-:W4:Y:S01]  /*2f30*/  LDL.LU R11, [R1+0x1c] ;  /* 0x00001c00010b7983 */ /* 0x000f220000300800 */
[C---:B0-----:R-:W-:Y:S02]  /*2f40*/  SEL R0, R13.reuse, R28, !P3 ;  /* 0x0000001c0d007207 */ /* 0x041fe40005800000 */
[----:B------:R-:W-:-:S03]  /*2f50*/  SEL R21, R13, R21, !P3 ;  /* 0x000000150d157207 */ /* 0x000fc60005800000 */
[----:B------:R-:W-:Y:S01]  /*2f60*/  STL [R1], R0 ;  /* 0x0000000001007387 */ /* 0x000fe20000100800 */
[----:B------:R-:W-:-:S03]  /*2f70*/  SEL R24, R13, R24, !P3 ;  /* 0x000000180d187207 */ /* 0x000fc60005800000 */
[----:B------:R-:W-:Y:S04]  /*2f80*/  STL [R1+0xef8], R29 ;  /* 0x000ef81d01007387 */ /* 0x000fe80000100800 */
[----:B------:R0:W-:Y:S04]  /*2f90*/  STL [R1+0xefc], R16 ;  /* 0x000efc1001007387 */ /* 0x0001e80000100800 */
[----:B------:R-:W4:Y:S04]  /*2fa0*/  LDL.LU R13, [R1+0xf10] ;  /* 0x000f1000010d7983 */ /* 0x000f280000300800 */
[----:B------:R-:W4:Y:S04]  /*2fb0*/  LDL.LU R27, [R1+0x18] ;  /* 0x00001800011b7983 */ /* 0x000f280000300800 */
[----:B------:R-:W4:Y:S04]  /*2fc0*/  LDL.LU R28, [R1+0x14] ;  /* 0x00001400011c7983 */ /* 0x000f280000300800 */
[----:B0-----:R-:W4:Y:S04]  /*2fd0*/  LDL.LU R16, [R1+0x10] ;  /* 0x0000100001107983 */ /* 0x001f280000300800 */
[----:B------:R-:W4:Y:S04]  /*2fe0*/  LDL.LU R29, [R1+0xc] ;  /* 0x00000c00011d7983 */ /* 0x000f280000300800 */
[----:B------:R-:W4:Y:S01]  /*2ff0*/  LDL.LU R0, [R1+0x8] ;  /* 0x0000080001007983 */ /* 0x000f220000300800 */
[----:B------:R-:W0:Y:S02]  /*3000*/  S2R R2, SR_TID.X ;  /* 0x0000000000027919 */ /* 0x000e240000002100 */
[----:B0-----:R-:W-:-:S05]  /*3010*/  LOP3.LUT R2, R2, 0x3f, RZ, 0xc0, !PT ;  /* 0x0000003f02027812 */ /* 0x001fca00078ec0ff */
[----:B------:R-:W-:-:S05]  /*3020*/  IMAD R2, R2, UR5, RZ ;  /* 0x0000000502027c24 */ /* 0x000fca000f8e02ff */
[----:B------:R-:W-:Y:S01]  /*3030*/  LEA.HI.X.SX32 R2, R2, UR7, 0x1, P6 ;  /* 0x0000000702027c11 */ /* 0x000fe2000b0f0eff */
[----:B------:R-:W-:-:S04]  /*3040*/  ULDC UR7, c[0x0][0x240] ;  /* 0x0000900000077ab9 */ /* 0x000fc80000000800 */
[----:B------:R0:W-:Y:S04]  /*3050*/  STL [R1+0xeec], R2 ;  /* 0x000eec0201007387 */ /* 0x0001e80000100800 */
[----:B0-----:R-:W4:Y:S01]  /*3060*/  LDL.LU R2, [R1] ;  /* 0x0000000001027983 */ /* 0x001f220000300800 */
[----:B--2---:R-:W-:-:S05]  /*3070*/  IMAD R12, R12, UR6, RZ ;  /* 0x000000060c0c7c24 */ /* 0x004fca000f8e02ff */
[----:B------:R0:W-:Y:S01]  /*3080*/  STL [R1+0x40], R12 ;  /* 0x0000400c01007387 */ /* 0x0001e20000100800 */
[----:B---3--:R-:W-:-:S03]  /*3090*/  IMAD R10, R10, UR6, RZ ;  /* 0x000000060a0a7c24 */ /* 0x008fc6000f8e02ff */
[----:B0-----:R-:W2:Y:S01]  /*30a0*/  LDL.LU R12, [R1+0xf0c] ;  /* 0x000f0c00010c7983 */ /* 0x001ea20000300800 */
[----:B----4-:R-:W-:-:S03]  /*30b0*/  IMAD R9, R9, UR6, RZ ;  /* 0x0000000609097c24 */ /* 0x010fc6000f8e02ff */
[----:B------:R0:W-:Y:S01]  /*30c0*/  STL [R1+0x3c], R10 ;  /* 0x00003c0a01007387 */ /* 0x0001e20000100800 */
[----:B------:R-:W-:-:S03]  /*30d0*/  IMAD R3, R3, UR6, RZ ;  /* 0x0000000603037c24 */ /* 0x000fc6000f8e02ff */
[----:B0-----:R-:W3:Y:S04]  /*30e0*/  LDL.LU R10, [R1+0xf08] ;  /* 0x000f0800010a7983 */ /* 0x001ee80000300800 */
[----:B------:R0:W-:Y:S04]  /*30f0*/  STL [R1+0x38], R9 ;  /* 0x0000380901007387 */ /* 0x0001e80000100800 */
[----:B0-----:R-:W4:Y:S04]  /*3100*/  LDL.LU R9, [R1+0xf04] ;  /* 0x000f040001097983 */ /* 0x001f280000300800 */
[----:B------:R0:W-:Y:S04]  /*3110*/  STL [R1+0x34], R3 ;  /* 0x0000340301007387 */ /* 0x0001e80000100800 */
[----:B0-----:R-:W2:Y:S01]  /*3120*/  LDL.LU R3, [R1+0xf00] ;  /* 0x000f000001037983 */ /* 0x001ea20000300800 */
[----:B------:R-:W-:-:S02]  /*3130*/  IMAD R16, R16, UR7, RZ ;  /* 0x0000000710107c24 */ /* 0x000fc4000f8e02ff */
[----:B------:R-:W-:-:S03]  /*3140*/  IMAD R29, R29, UR7, RZ ;  /* 0x000000071d1d7c24 */ /* 0x000fc6000f8e02ff */
[----:B------:R0:W-:Y:S01]  /*3150*/  STL [R1+0x10], R16 ;  /* 0x0000101001007387 */ /* 0x0001e20000100800 */
[----:B------:R-:W-:-:S03]  /*3160*/  IMAD R0, R0, UR7, RZ ;  /* 0x0000000700007c24 */ /* 0x000fc6000f8e02ff */
[----:B0-----:R-:W3:Y:S04]  /*3170*/  LDL.LU R16, [R1+0xefc] ;  /* 0x000efc0001107983 */ /* 0x001ee80000300800 */
[----:B------:R0:W-:Y:S04]  /*3180*/  STL [R1+0xc], R29 ;  /* 0x00000c1d01007387 */ /* 0x0001e80000100800 */
[----:B0-----:R-:W3:Y:S04]  /*3190*/  LDL.LU R29, [R1+0xef8] ;  /* 0x000ef800011d7983 */ /* 0x001ee80000300800 */
[----:B------:R0:W-:Y:S04]  /*31a0*/  STL [R1+0x8], R0 ;  /* 0x0000080001007387 */ /* 0x0001e80000100800 */
[----:B0-----:R-:W4:Y:S02]  /*31b0*/  LDL.LU R0, [R1+0xef4] ;  /* 0x000ef40001007983 */ /* 0x001f240000300800 */
[----:B----4-:R-:W-:-:S05]  /*31c0*/  IMAD R0, R0, UR7, RZ ;  /* 0x0000000700007c24 */ /* 0x010fca000f8e02ff */
[----:B------:R0:W-:Y:S04]  /*31d0*/  STL [R1+0x4], R0 ;  /* 0x0000040001007387 */ /* 0x0001e80000100800 */
[----:B0-----:R-:W4:Y:S01]  /*31e0*/  LDL.LU R0, [R1+0xef0] ;  /* 0x000ef00001007983 */ /* 0x001f220000300800 */
[----:B------:R-:W-:Y:S02]  /*31f0*/  IMAD R2, R2, UR7, RZ ;  /* 0x0000000702027c24 */ /* 0x000fe4000f8e02ff */
[----:B--2---:R-:W-:-:S03]  /*3200*/  IMAD R3, R3, UR7, RZ ;  /* 0x0000000703037c24 */ /* 0x004fc6000f8e02ff */
[----:B------:R4:W-:Y:S01]  /*3210*/  STL [R1], R2 ;  /* 0x0000000201007387 */ /* 0x0009e20000100800 */
[----:B------:R-:W-:Y:S02]  /*3220*/  IMAD R4, R4, UR7, RZ ;  /* 0x0000000704047c24 */ /* 0x000fe4000f8e02ff */
[----:B------:R-:W-:Y:S02]  /*3230*/  IMAD R5, R5, UR7, RZ ;  /* 0x0000000705057c24 */ /* 0x000fe4000f8e02ff */
[----:B------:R-:W-:Y:S02]  /*3240*/  IMAD R6, R6, UR7, RZ ;  /* 0x0000000706067c24 */ /* 0x000fe4000f8e02ff */
[----:B------:R-:W-:Y:S02]  /*3250*/  IMAD R7, R7, UR7, RZ ;  /* 0x0000000707077c24 */ /* 0x000fe4000f8e02ff */
[----:B------:R-:W-:Y:S02]  /*3260*/  IMAD R8, R8, UR7, RZ ;  /* 0x0000000708087c24 */ /* 0x000fe4000f8e02ff */
[----:B------:R-:W-:Y:S01]  /*3270*/  IMAD R9, R9, UR7, RZ ;  /* 0x0000000709097c24 */ /* 0x000fe2000f8e02ff */
[----:B----4-:R-:W-:-:S05]  /*3280*/  LEA R2, P6, R3, R0, 0x1 ;  /* 0x0000000003027211 */ /* 0x010fca00078c08ff */
[----:B------:R0:W-:Y:S02]  /*3290*/  STL [R1+0xe98], R2 ;  /* 0x000e980201007387 */ /* 0x0001e40000100800 */
[----:B0-----:R-:W-:-:S05]  /*32a0*/  LEA R2, P5, R4, R0, 0x1 ;  /* 0x0000000004027211 */ /* 0x001fca00078a08ff */
        /* <DEDUP_REMOVED lines=10> */
[----:B------:R0:W-:Y:S04]  /*3350*/  STL [R1+0xeb0], R2 ;  /* 0x000eb00201007387 */ /* 0x0001e80000100800 */
[----:B0-----:R-:W2:Y:S01]  /*3360*/  LDL.LU R2, [R1+0xeec] ;  /* 0x000eec0001027983 */ /* 0x001ea20000300800 */
[----:B---3--:R-:W-:Y:S02]  /*3370*/  IMAD R10, R10, UR7, RZ ;  /* 0x000000070a0a7c24 */ /* 0x008fe4000f8e02ff */
[----:B------:R-:W-:Y:S02]  /*3380*/  IMAD R11, R11, UR7, RZ ;  /* 0x000000070b0b7c24 */ /* 0x000fe4000f8e02ff */
[----:B------:R-:W-:Y:S02]  /*3390*/  IMAD R12, R12, UR7, RZ ;  /* 0x000000070c0c7c24 */ /* 0x000fe4000f8e02ff */
[----:B------:R-:W-:-:S02]  /*33a0*/  IMAD R13, R13, UR7, RZ ;  /* 0x000000070d0d7c24 */ /* 0x000fc4000f8e02ff */
[----:B------:R-:W-:Y:S02]  /*33b0*/  IMAD R14, R14, UR7, RZ ;  /* 0x000000070e0e7c24 */ /* 0x000fe4000f8e02ff */
[----:B------:R-:W-:Y:S02]  /*33c0*/  IMAD R15, R15, UR7, RZ ;  /* 0x000000070f0f7c24 */ /* 0x000fe4000f8e02ff */
[----:B------:R-:W-:Y:S01]  /*33d0*/  IMAD R17, R17, UR7, RZ ;  /* 0x0000000711117c24 */ /* 0x000fe2000f8e02ff */
[----:B--2---:R-:W-:-:S05]  /*33e0*/  LEA.HI.X.SX32 R3, R3, R2, 0x1, P6 ;  /* 0x0000000203037211 */ /* 0x004fca00030f0eff */
[----:B------:R0:W-:Y:S02]  /*33f0*/  STL [R1+0xe90], R3 ;  /* 0x000e900301007387 */ /* 0x0001e40000100800 */
[----:B0-----:R-:W-:-:S05]  /*3400*/  LEA R3, P6, R10, R0, 0x1 ;  /* 0x000000000a037211 */ /* 0x001fca00078c08ff */
[----:B------:R0:W-:Y:S02]  /*3410*/  STL [R1+0xe94], R3 ;  /* 0x000e940301007387 */ /* 0x0001e40000100800 */
[----:B0-----:R-:W-:Y:S02]  /*3420*/  LEA.HI.X.SX32 R3, R4, R2, 0x1, P5 ;  /* 0x0000000204037211 */ /* 0x001fe400028f0eff */
[----:B------:R-:W-:-:S03]  /*3430*/  LEA R4, P5, R11, R0, 0x1 ;  /* 0x000000000b047211 */ /* 0x000fc600078a08ff */
[----:B------:R0:W-:Y:S04]  /*3440*/  STL [R1+0xe88], R3 ;  /* 0x000e880301007387 */ /* 0x0001e80000100800 */
[----:B------:R1:W-:Y:S01]  /*3450*/  STL [R1+0xe8c], R4 ;  /* 0x000e8c0401007387 */ /* 0x0003e20000100800 */
[-C--:B0-----:R-:W-:Y:S02]  /*3460*/  LEA.HI.X.SX32 R3, R5, R2.reuse, 0x1, P4 ;  /* 0x0000000205037211 */ /* 0x081fe400020f0eff */
[----:B------:R-:W-:Y:S02]  /*3470*/  LEA.HI.X.SX32 R5, R6, R2, 0x1, P3 ;  /* 0x0000000206057211 */ /* 0x000fe400018f0eff */
[-C--:B-1----:R-:W-:Y:S01]  /*3480*/  LEA R4, P4, R12, R0.reuse, 0x1 ;  /* 0x000000000c047211 */ /* 0x082fe200078808ff */
[----:B------:R0:W-:Y:S04]  /*3490*/  STL [R1+0xe80], R3 ;  /* 0x000e800301007387 */ /* 0x0001e80000100800 */
[----:B------:R1:W-:Y:S01]  /*34a0*/  STL [R1+0xe84], R4 ;  /* 0x000e840401007387 */ /* 0x0003e20000100800 */
[----:B0-----:R-:W-:-:S03]  /*34b0*/  LEA R3, P3, R13, R0, 0x1 ;  /* 0x000000000d037211 */ /* 0x001fc600078608ff */
[----:B------:R0:W-:Y:S01]  /*34c0*/  STL [R1+0xe78], R5 ;  /* 0x000e780501007387 */ /* 0x0001e20000100800 */
[----:B-1----:R-:W-:-:S03]  /*34d0*/  LEA.HI.X.SX32 R4, R7, R2, 0x1, P2 ;  /* 0x0000000207047211 */ /* 0x002fc600010f0eff */
[----:B------:R1:W-:Y:S01]  /*34e0*/  STL [R1+0xe7c], R3 ;  /* 0x000e7c0301007387 */ /* 0x0003e20000100800 */
[----:B0-----:R-:W-:-:S03]  /*34f0*/  LEA R5, P2, R14, R0, 0x1 ;  /* 0x000000000e057211 */ /* 0x001fc600078408ff */
[----:B------:R0:W-:Y:S01]  /*3500*/  STL [R1+0xe70], R4 ;  /* 0x000e700401007387 */ /* 0x0001e20000100800 */
[----:B-1----:R-:W-:-:S03]  /*3510*/  LEA.HI.X.SX32 R3, R8, R2, 0x1, P0 ;  /* 0x0000000208037211 */ /* 0x002fc600000f0eff */
[----:B------:R-:W-:Y:S04]  /*3520*/  STL [R1+0xe74], R5 ;  /* 0x000e740501007387 */ /* 0x000fe80000100800 */
[----:B------:R-:W2:Y:S01]  /*3530*/  LDL.LU R8, [R1+0x4] ;  /* 0x0000040001087983 */ /* 0x000ea20000300800 */
[----:B0-----:R-:W-:-:S03]  /*3540*/  LEA R4, P0, R15, R0, 0x1 ;  /* 0x000000000f047211 */ /* 0x001fc600078008ff */
[----:B------:R0:W-:Y:S04]  /*3550*/  STL [R1+0xe68], R3 ;  /* 0x000e680301007387 */ /* 0x0001e80000100800 */
[----:B------:R1:W-:Y:S01]  /*3560*/  STL [R1+0xe6c], R4 ;  /* 0x000e6c0401007387 */ /* 0x0003e20000100800 */
[----:B0-----:R-:W-:-:S03]  /*3570*/  LEA.HI.X.SX32 R3, R9, R2, 0x1, P1 ;  /* 0x0000000209037211 */ /* 0x001fc600008f0eff */
[----:B------:R-:W3:Y:S01]  /*3580*/  LDL.LU R9, [R1+0x8] ;  /* 0x0000080001097983 */ /* 0x000ee20000300800 */
[----:B------:R-:W-:-:S03]  /*3590*/  LEA R5, P1, R17, R0, 0x1 ;  /* 0x0000000011057211 */ /* 0x000fc600078208ff */
[----:B-1----:R-:W4:Y:S04]  /*35a0*/  LDL.LU R4, [R1] ;  /* 0x0000000001047983 */ /* 0x002f280000300800 */
[----:B------:R0:W-:Y:S02]  /*35b0*/  STL [R1+0xe60], R3 ;  /* 0x000e600301007387 */ /* 0x0001e40000100800 */
[-C--:B0-----:R-:W-:Y:S02]  /*35c0*/  LEA.HI.X.SX32 R3, R10, R2.reuse, 0x1, P6 ;  /* 0x000000020a037211 */ /* 0x081fe400030f0eff */
[----:B------:R-:W2:Y:S04]  /*35d0*/  LDL.LU R10, [R1+0xc] ;  /* 0x00000c00010a7983 */ /* 0x000ea80000300800 */
[----:B------:R-:W-:Y:S04]  /*35e0*/  STL [R1+0xe64], R5 ;  /* 0x000e640501007387 */ /* 0x000fe80000100800 */
[----:B------:R0:W-:Y:S02]  /*35f0*/  STL [R1+0xe58], R3 ;  /* 0x000e580301007387 */ /* 0x0001e40000100800 */
[----:B0-----:R-:W-:-:S02]  /*3600*/  LEA.HI.X.SX32 R3, R11, R2, 0x1, P5 ;  /* 0x000000020b037211 */ /* 0x001fc400028f0eff */
[----:B------:R-:W3:Y:S01]  /*3610*/  LDL.LU R11, [R1+0x10] ;  /* 0x00001000010b7983 */ /* 0x000ee20000300800 */
[----:B------:R-:W-:Y:S02]  /*3620*/  IMAD R18, R18, UR7, RZ ;  /* 0x0000000712127c24 */ /* 0x000fe4000f8e02ff */
[----:B------:R-:W-:-:S03]  /*3630*/  IMAD R20, R20, UR7, RZ ;  /* 0x0000000714147c24 */ /* 0x000fc6000f8e02ff */
[-C--:B------:R-:W-:Y:S01]  /*3640*/  LEA R5, P6, R18, R0.reuse, 0x1 ;  /* 0x0000000012057211 */ /* 0x080fe200078c08ff */
[----:B------:R-:W-:Y:S01]  /*3650*/  IMAD R22, R22, UR7, RZ ;  /* 0x0000000716167c24 */ /* 0x000fe2000f8e02ff */
[----:B------:R-:W-:-:S03]  /*3660*/  LEA R6, P5, R20, R0, 0x1 ;  /* 0x0000000014067211 */ /* 0x000fc600078a08ff */
[----:B------:R-:W-:Y:S01]  /*3670*/  STL [R1+0xe5c], R5 ;  /* 0x000e5c0501007387 */ /* 0x000fe20000100800 */
[----:B------:R-:W-:-:S03]  /*3680*/  IMAD R23, R23, UR7, RZ ;  /* 0x0000000717177c24 */ /* 0x000fc6000f8e02ff */
[----:B------:R0:W-:Y:S01]  /*3690*/  STL [R1+0xe50], R3 ;  /* 0x000e500301007387 */ /* 0x0001e20000100800 */
[----:B------:R-:W-:-:S03]  /*36a0*/  IMAD R25, R25, UR7, RZ ;  /* 0x0000000719197c24 */ /* 0x000fc6000f8e02ff */
[----:B------:R1:W-:Y:S01]  /*36b0*/  STL [R1+0xe54], R6 ;  /* 0x000e540601007387 */ /* 0x0003e20000100800 */
[----:B0-----:R-:W-:Y:S02]  /*36c0*/  LEA.HI.X.SX32 R3, R12, R2, 0x1, P4 ;  /* 0x000000020c037211 */ /* 0x001fe400020f0eff */
[----:B------:R-:W-:Y:S02]  /*36d0*/  LEA R5, P4, R22, R0, 0x1 ;  /* 0x0000000016057211 */ /* 0x000fe400078808ff */
[-C--:B-1----:R-:W-:Y:S01]  /*36e0*/  LEA.HI.X.SX32 R6, R13, R2.reuse, 0x1, P3 ;  /* 0x000000020d067211 */ /* 0x082fe200018f0eff */
[----:B------:R0:W-:Y:S01]  /*36f0*/  STL [R1+0xe48], R3 ;  /* 0x000e480301007387 */ /* 0x0001e20000100800 */
[----:B------:R-:W-:-:S03]  /*3700*/  LEA.HI.X.SX32 R7, R14, R2, 0x1, P2 ;  /* 0x000000020e077211 */ /* 0x000fc600010f0eff */
[----:B------:R1:W-:Y:S01]  /*3710*/  STL [R1+0xe4c], R5 ;  /* 0x000e4c0501007387 */ /* 0x0003e20000100800 */
[----:B------:R-:W-:Y:S01]  /*3720*/  IMAD R26, R26, UR7, RZ ;  /* 0x000000071a1a7c24 */ /* 0x000fe2000f8e02ff */
[-C--:B0-----:R-:W-:Y:S02]  /*3730*/  LEA R3, P3, R23, R0.reuse, 0x1 ;  /* 0x0000000017037211 */ /* 0x081fe400078608ff */
[----:B-1----:R-:W4:Y:S04]  /*3740*/  LDL.LU R5, [R1+0x34] ;  /* 0x0000340001057983 */ /* 0x002f280000300800 */
[----:B------:R0:W-:Y:S04]  /*3750*/  STL [R1+0xe40], R6 ;  /* 0x000e400601007387 */ /* 0x0001e80000100800 */
[----:B------:R1:W-:Y:S01]  /*3760*/  STL [R1+0xe44], R3 ;  /* 0x000e440301007387 */ /* 0x0003e20000100800 */
[----:B0-----:R-:W-:-:S03]  /*3770*/  LEA R6, P2, R25, R0, 0x1 ;  /* 0x0000000019067211 */ /* 0x001fc600078408ff */
[----:B------:R0:W-:Y:S01]  /*3780*/  STL [R1+0xe38], R7 ;  /* 0x000e380701007387 */ /* 0x0001e20000100800 */
[----:B-1----:R-:W-:Y:S01]  /*3790*/  LEA.HI.X.SX32 R3, R15, R2, 0x1, P0 ;  /* 0x000000020f037211 */ /* 0x002fe200000f0eff */
[----:B------:R-:W-:Y:S02]  /*37a0*/  IMAD R27, R27, UR7, RZ ;  /* 0x000000071b1b7c24 */ /* 0x000fe4000f8e02ff */
[----:B0-----:R-:W4:Y:S04]  /*37b0*/  LDL.LU R7, [R1+0x38] ;  /* 0x0000380001077983 */ /* 0x001f280000300800 */
[----:B------:R0:W-:Y:S01]  /*37c0*/  STL [R1+0xe3c], R6 ;  /* 0x000e3c0601007387 */ /* 0x0001e20000100800 */
[----:B------:R-:W-:-:S03]  /*37d0*/  IMAD R28, R28, UR7, RZ ;  /* 0x000000071c1c7c24 */ /* 0x000fc6000f8e02ff */
[----:B------:R1:W-:Y:S01]  /*37e0*/  STL [R1+0xe30], R3 ;  /* 0x000e300301007387 */ /* 0x0003e20000100800 */
[----:B0-----:R-:W-:Y:S02]  /*37f0*/  LEA R6, P0, R26, R0, 0x1 ;  /* 0x000000001a067211 */ /* 0x001fe400078008ff */
[----:B-1----:R-:W-:-:S03]  /*3800*/  LEA.HI.X.SX32 R3, R17, R2, 0x1, P1 ;  /* 0x0000000211037211 */ /* 0x002fc600008f0eff */
[----:B------:R0:W-:Y:S01]  /*3810*/  STL [R1+0xe34], R6 ;  /* 0x000e340601007387 */ /* 0x0001e20000100800 */
[----:B------:R-:W-:-:S03]  /*3820*/  LEA R12, P1, R27, R0, 0x1 ;  /* 0x000000001b0c7211 */ /* 0x000fc600078208ff */
[----:B------:R1:W-:Y:S01]  /*3830*/  STL [R1+0xe28], R3 ;  /* 0x000e280301007387 */ /* 0x0003e20000100800 */
[----:B0-----:R-:W-:-:S03]  /*3840*/  LEA.HI.X.SX32 R6, R18, R2, 0x1, P6 ;  /* 0x0000000212067211 */ /* 0x001fc600030f0eff */
[----:B------:R0:W-:Y:S01]  /*3850*/  STL [R1+0xe2c], R12 ;  /* 0x000e2c0c01007387 */ /* 0x0001e20000100800 */
[----:B-1----:R-:W-:-:S03]  /*3860*/  LEA R3, P6, R28, R0, 0x1 ;  /* 0x000000001c037211 */ /* 0x002fc600078c08ff */
[----:B------:R-:W-:Y:S04]  /*3870*/  STL [R1+0xe20], R6 ;  /* 0x000e200601007387 */ /* 0x000fe80000100800 */
[----:B------:R1:W-:Y:S01]  /*3880*/  STL [R1+0xe24], R3 ;  /* 0x000e240301007387 */ /* 0x0003e20000100800 */
[----:B0-----:R-:W-:-:S05]  /*3890*/  LEA.HI.X.SX32 R12, R20, R2, 0x1, P5 ;  /* 0x00000002140c7211 */ /* 0x001fca00028f0eff */
[----:B------:R-:W-:Y:S01]  /*38a0*/  STL [R1+0xe18], R12 ;  /* 0x000e180c01007387 */ /* 0x000fe20000100800 */
[----:B-1----:R-:W-:Y:S02]  /*38b0*/  LEA.HI.X.SX32 R3, R22, R2, 0x1, P4 ;  /* 0x0000000216037211 */ /* 0x002fe400020f0eff */
[----:B---3--:R-:W-:-:S05]  /*38c0*/  LEA R6, P5, R11, R0, 0x1 ;  /* 0x000000000b067211 */ /* 0x008fca00078a08ff */
[----:B------:R0:W-:Y:S04]  /*38d0*/  STL [R1+0xe1c], R6 ;  /* 0x000e1c0601007387 */ /* 0x0001e80000100800 */
[----:B0-----:R-:W3:Y:S04]  /*38e0*/  LDL.LU R6, [R1+0x40] ;  /* 0x0000400001067983 */ /* 0x001ee80000300800 */
[----:B------:R0:W-:Y:S04]  /*38f0*/  STL [R1+0xe10], R3 ;  /* 0x000e100301007387 */ /* 0x0001e80000100800 */
[----:B0-----:R-:W3:Y:S01]  /*3900*/  LDL.LU R3, [R1+0x3c] ;  /* 0x00003c0001037983 */ /* 0x001ee20000300800 */
[----:B--2---:R-:W-:-:S05]  /*3910*/  LEA R12, P4, R10, R0, 0x1 ;  /* 0x000000000a0c7211 */ /* 0x004fca00078808ff */
[----:B------:R0:W-:Y:S01]  /*3920*/  STL [R1+0xe14], R12 ;  /* 0x000e140c01007387 */ /* 0x0001e20000100800 */
[-C--:B------:R-:W-:Y:S02]  /*3930*/  LEA.HI.X.SX32 R13, R25, R2.reuse, 0x1, P2 ;  /* 0x00000002190d7211 */ /* 0x080fe400010f0eff */
[----:B0-----:R-:W-:Y:S02]  /*3940*/  LEA.HI.X.SX32 R12, R23, R2, 0x1, P3 ;  /* 0x00000002170c7211 */ /* 0x001fe400018f0eff */
[----:B------:R-:W-:-:S03]  /*3950*/  LEA R14, P3, R9, R0, 0x1 ;  /* 0x00000000090e7211 */ /* 0x000fc600078608ff */
[----:B------:R0:W-:Y:S01]  /*3960*/  STL [R1+0xe08], R12 ;  /* 0x000e080c01007387 */ /* 0x0001e20000100800 */
[----:B------:R-:W-:-:S03]  /*3970*/  IMAD R29, R29, UR7, RZ ;  /* 0x000000071d1d7c24 */ /* 0x000fc6000f8e02ff */
[----:B------:R1:W-:Y:S01]  /*3980*/  STL [R1+0xe0c], R14 ;  /* 0x000e0c0e01007387 */ /* 0x0003e20000100800 */
[----:B0-----:R-:W-:-:S03]  /*3990*/  LEA R12, P2, R8, R0, 0x1 ;  /* 0x00000000080c7211 */ /* 0x001fc600078408ff */
[----:B------:R4:W-:Y:S01]  /*39a0*/  STL [R1+0xe00], R13 ;  /* 0x000e000d01007387 */ /* 0x0009e20000100800 */
[----:B-1----:R-:W-:-:S03]  /*39b0*/  LEA.HI.X.SX32 R14, R26, R2, 0x1, P0 ;  /* 0x000000021a0e7211 */ /* 0x002fc600000f0eff */
[----:B------:R0:W-:Y:S01]  /*39c0*/  STL [R1+0xe04], R12 ;  /* 0x000e040c01007387 */ /* 0x0001e20000100800 */
[----:B------:R-:W-:Y:S01]  /*39d0*/  IMAD R16, R16, UR7, RZ ;  /* 0x0000000710107c24 */ /* 0x000fe2000f8e02ff */
[----:B----4-:R-:W-:Y:S02]  /*39e0*/  LEA R13, P0, R4, R0, 0x1 ;  /* 0x00000000040d7211 */ /* 0x010fe400078008ff */
[----:B------:R1:W-:Y:S01]  /*39f0*/  STL [R1+0xdf8], R14 ;  /* 0x000df80e01007387 */ /* 0x0003e20000100800 */
[----:B0-----:R-:W-:-:S03]  /*3a00*/  LEA.HI.X.SX32 R12, R27, R2, 0x1, P1 ;  /* 0x000000021b0c7211 */ /* 0x001fc600008f0eff */
[----:B------:R0:W-:Y:S04]  /*3a10*/  STL [R1+0xdfc], R13 ;  /* 0x000dfc0d01007387 */ /* 0x0001e80000100800 */
[----:B------:R2:W-:Y:S01]  /*3a20*/  STL [R1+0xdf0], R12 ;  /* 0x000df00c01007387 */ /* 0x0005e20000100800 */
[----:B-1----:R-:W-:Y:S02]  /*3a30*/  LEA R14, P1, R29, R0, 0x1 ;  /* 0x000000001d0e7211 */ /* 0x002fe400078208ff */
[----:B0-----:R-:W-:-:S03]  /*3a40*/  LEA.HI.X.SX32 R13, R28, R2, 0x1, P6 ;  /* 0x000000021c0d7211 */ /* 0x001fc600030f0eff */
[----:B------:R-:W-:Y:S01]  /*3a50*/  STL [R1+0xdf4], R14 ;  /* 0x000df40e01007387 */ /* 0x000fe20000100800 */
[----:B--2---:R-:W-:Y:S01]  /*3a60*/  LEA R12, P6, R16, R0, 0x1 ;  /* 0x00000000100c7211 */ /* 0x004fe200078c08ff */
[----:B------:R-:W-:Y:S01]  /*3a70*/  IMAD R19, R19, UR7, RZ ;  /* 0x0000000713137c24 */ /* 0x000fe2000f8e02ff */
[----:B------:R-:W-:Y:S01]  /*3a80*/  LEA.HI.X.SX32 R11, R11, R2, 0x1, P5 ;  /* 0x000000020b0b7211 */ /* 0x000fe200028f0eff */
[----:B------:R-:W-:Y:S01]  /*3a90*/  IMAD R21, R21, UR7, RZ ;  /* 0x0000000715157c24 */ /* 0x000fe2000f8e02ff */
[----:B------:R0:W-:Y:S01]  /*3aa0*/  STL [R1+0xdd0], R13 ;  /* 0x000dd00d01007387 */ /* 0x0001e20000100800 */
[----:B------:R-:W-:-:S03]  /*3ab0*/  IMAD R24, R24, UR7, RZ ;  /* 0x0000000718187c24 */ /* 0x000fc6000f8e02ff */
[----:B------:R1:W-:Y:S04]  /*3ac0*/  STL [R1+0xde4], R12 ;  /* 0x000de40c01007387 */ /* 0x0003e80000100800 */
[----:B------:R2:W-:Y:S01]  /*3ad0*/  STL [R1+0xdd4], R11 ;  /* 0x000dd40b01007387 */ /* 0x0005e20000100800 */
[----:B0-----:R-:W-:Y:S02]  /*3ae0*/  LEA R13, P5, R19, R0, 0x1 ;  /* 0x00000000130d7211 */ /* 0x001fe400078a08ff */
[-C--:B-1----:R-:W-:Y:S02]  /*3af0*/  LEA.HI.X.SX32 R12, R10, R2.reuse, 0x1, P4 ;  /* 0x000000020a0c7211 */ /* 0x082fe400020f0eff */
[-C--:B------:R-:W-:Y:S02]  /*3b00*/  LEA.HI.X.SX32 R10, R9, R2.reuse, 0x1, P3 ;  /* 0x00000002090a7211 */ /* 0x080fe400018f0eff */
[----:B------:R-:W-:-:S02]  /*3b10*/  LEA.HI.X.SX32 R9, R8, R2, 0x1, P2 ;  /* 0x0000000208097211 */ /* 0x000fc400010f0eff */
[-C--:B--2---:R-:W-:Y:S02]  /*3b20*/  LEA R11, P4, R21, R0.reuse, 0x1 ;  /* 0x00000000150b7211 */ /* 0x084fe400078808ff */
[----:B------:R-:W-:Y:S02]  /*3b30*/  LEA R8, P2, R24, R0, 0x1 ;  /* 0x0000000018087211 */ /* 0x000fe400078408ff */
[----:B------:R-:W-:Y:S02]  /*3b40*/  LEA.HI.X.SX32 R0, R4, R2, 0x1, P0 ;  /* 0x0000000204007211 */ /* 0x000fe400000f0eff */
[----:B------:R-:W0:Y:S01]  /*3b50*/  LDC R4, c[0x0][0x238] ;  /* 0x00008e00ff047b82 */ /* 0x000e220000000800 */
[----:B------:R-:W-:Y:S04]  /*3b60*/  STL [R1+0xde8], R13 ;  /* 0x000de80d01007387 */ /* 0x000fe80000100800 */
[----:B------:R-:W-:Y:S04]  /*3b70*/  STL [R1+0xdd8], R12 ;  /* 0x000dd80c01007387 */ /* 0x000fe80000100800 */
[----:B------:R1:W-:Y:S01]  /*3b80*/  STL [R1+0xdec], R11 ;  /* 0x000dec0b01007387 */ /* 0x0003e20000100800 */
[----:B------:R-:W-:-:S03]  /*3b90*/  LEA R26, P3, R5, UR10, 0x1 ;  /* 0x0000000a051a7c11 */ /* 0x000fc6000f8608ff */
[----:B------:R-:W-:Y:S04]  /*3ba0*/  STL [R1+0xddc], R10 ;  /* 0x000ddc0a01007387 */ /* 0x000fe80000100800 */
[----:B------:R-:W-:Y:S01]  /*3bb0*/  STL [R1+0xde0], R9 ;  /* 0x000de00901007387 */ /* 0x000fe20000100800 */
[----:B-1----:R-:W1:Y:S03]  /*3bc0*/  LDC R11, c[0x0][0x238] ;  /* 0x00008e00ff0b7b82 */ /* 0x002e660000000800 */
[----:B------:R-:W-:Y:S04]  /*3bd0*/  STL [R1+0xdcc], R8 ;  /* 0x000dcc0801007387 */ /* 0x000fe80000100800 */
[----:B------:R2:W-:Y:S01]  /*3be0*/  STL [R1+0xdb8], R0 ;  /* 0x000db80001007387 */ /* 0x0005e20000100800 */
[----:B------:R-:W-:-:S02]  /*3bf0*/  LEA.HI.X.SX32 R27, R5, UR11, 0x1, P3 ;  /* 0x0000000b051b7c11 */ /* 0x000fc400098f0eff */
[-C--:B------:R-:W-:Y:S02]  /*3c00*/  LEA.HI.X.SX32 R5, R16, R2.reuse, 0x1, P6 ;  /* 0x0000000210057211 */ /* 0x080fe400030f0eff */
[----:B--2---:R-:W-:-:S05]  /*3c10*/  LEA.HI.X.SX32 R0, R29, R2, 0x1, P1 ;  /* 0x000000021d007211 */ /* 0x004fca00008f0eff */
[----:B------:R2:W-:Y:S01]  /*3c20*/  STL [R1+0xdbc], R0 ;  /* 0x000dbc0001007387 */ /* 0x0005e20000100800 */
[----:B------:R-:W-:Y:S01]  /*3c30*/  LEA R22, P0, R7, UR10, 0x1 ;  /* 0x0000000a07167c11 */ /* 0x000fe2000f8008ff */
[----:B0-----:R-:W-:Y:S02]  /*3c40*/  IMAD R8, R4, 0x3f, RZ ;  /* 0x0000003f04087824 */ /* 0x001fe400078e02ff */
[----:B------:R0:W-:Y:S01]  /*3c50*/  STL [R1+0xdc0], R5 ;  /* 0x000dc00501007387 */ /* 0x0001e20000100800 */
[----:B--2---:R-:W-:-:S03]  /*3c60*/  LEA.HI.X.SX32 R0, R19, R2, 0x1, P5 ;  /* 0x0000000213007211 */ /* 0x004fc600028f0eff */
[----:B------:R-:W-:Y:S01]  /*3c70*/  STL.64 [R1+0x338], R26 ;  /* 0x0003381a01007387 */ /* 0x000fe20000100a00 */
[----:B------:R-:W-:-:S03]  /*3c80*/  LEA.HI.X.SX32 R9, R21, R2, 0x1, P4 ;  /* 0x0000000215097211 */ /* 0x000fc600020f0eff */
[----:B------:R2:W-:Y:S01]  /*3c90*/  STL [R1+0xdc4], R0 ;  /* 0x000dc40001007387 */ /* 0x0005e20000100800 */
[----:B0-----:R-:W-:Y:S01]  /*3ca0*/  IMAD.WIDE R4, R8, 0x2, R26 ;  /* 0x0000000208047825 */ /* 0x001fe200078e021a */
[----:B------:R-:W-:Y:S02]  /*3cb0*/  LEA.HI.X.SX32 R23, R7, UR11, 0x1, P0 ;  /* 0x0000000b07177c11 */ /* 0x000fe400080f0eff */
[----:B------:R-:W-:Y:S01]  /*3cc0*/  STL [R1+0xdc8], R9 ;  /* 0x000dc80901007387 */ /* 0x000fe20000100800 */
[----:B--2---:R-:W-:-:S05]  /*3cd0*/  LEA.HI.X.SX32 R0, R24, R2, 0x1, P2 ;  /* 0x0000000218007211 */ /* 0x004fca00010f0eff */
[----:B------:R1:W-:Y:S04]  /*3ce0*/  STL [R1+0x5d4], R0 ;  /* 0x0005d40001007387 */ /* 0x0003e80000100800 */
[----:B------:R-:W-:Y:S04]  /*3cf0*/  STL [R1+0x5dc], R4 ;  /* 0x0005dc0401007387 */ /* 0x000fe80000100800 */
[----:B------:R0:W-:Y:S01]  /*3d00*/  STL [R1+0x5d8], R5 ;  /* 0x0005d80501007387 */ /* 0x0001e20000100800 */
[----:B-1----:R-:W-:-:S03]  /*3d10*/  IMAD R0, R11, 0x3e, RZ ;  /* 0x0000003e0b007824 */ /* 0x002fc600078e02ff */
[----:B------:R-:W-:Y:S01]  /*3d20*/  STL.64 [R1+0x340], R22 ;  /* 0x0003401601007387 */ /* 0x000fe20000100a00 */
[----:B------:R-:W-:Y:S01]  /*3d30*/  IMAD R10, R11, 0x35, RZ ;  /* 0x000000350b0a7824 */ /* 0x000fe200078e02ff */
[----:B---3--:R-:W-:-:S04]  /*3d40*/  LEA R12, P1, R6, UR10, 0x1 ;  /* 0x0000000a060c7c11 */ /* 0x008fc8000f8208ff */
[----:B------:R-:W-:Y:S02]  /*3d50*/  LEA.HI.X.SX32 R13, R6, UR11, 0x1, P1 ;  /* 0x0000000b060d7c11 */ /* 0x000fe400088f0eff */
[----:B------:R-:W-:-:S04]  /*3d60*/  LEA R14, P2, R3, UR10, 0x1 ;  /* 0x0000000a030e7c11 */ /* 0x000fc8000f8408ff */
[----:B------:R-:W-:Y:S01]  /*3d70*/  LEA.HI.X.SX32 R15, R3, UR11, 0x1, P2 ;  /* 0x0000000b030f7c11 */ /* 0x000fe200090f0eff */
[C---:B------:R-:W-:Y:S01]  /*3d80*/  IMAD.WIDE R2, R8.reuse, 0x2, R22 ;  /* 0x0000000208027825 */ /* 0x040fe200078e0216 */
[----:B------:R-:W-:Y:S03]  /*3d90*/  STL.64 [R1+0x350], R12 ;  /* 0x0003500c01007387 */ /* 0x000fe60000100a00 */
[C---:B------:R-:W-:Y:S01]  /*3da0*/  IMAD.WIDE R6, R8.reuse, 0x2, R14 ;  /* 0x0000000208067825 */ /* 0x040fe200078e020e */
[----:B------:R-:W-:Y:S03]  /*3db0*/  STL.64 [R1+0x348], R14 ;  /* 0x0003480e01007387 */ /* 0x000fe60000100a00 */
[----:B0-----:R-:W-:Y:S01]  /*3dc0*/  IMAD.WIDE R4, R8, 0x2, R12 ;  /* 0x0000000208047825 */ /* 0x001fe200078e020c */
[----:B------:R-:W-:Y:S04]  /*3dd0*/  STL [R1+0xdb0], R2 ;  /* 0x000db00201007387 */ /* 0x000fe80000100800 */
[----:B------:R0:W-:Y:S04]  /*3de0*/  STL [R1+0x5e0], R3 ;  /* 0x0005e00301007387 */ /* 0x0001e80000100800 */
[----:B------:R-:W-:Y:S04]  /*3df0*/  STL [R1+0xdb4], R6 ;  /* 0x000db40601007387 */ /* 0x000fe80000100800 */
[----:B------:R1:W-:Y:S01]  /*3e00*/  STL [R1+0xd98], R7 ;  /* 0x000d980701007387 */ /* 0x0003e20000100800 */
[----:B0-----:R-:W-:-:S03]  /*3e10*/  IMAD.WIDE R2, R0, 0x2, R26 ;  /* 0x0000000200027825 */ /* 0x001fc600078e021a */
[----:B------:R-:W-:Y:S04]  /*3e20*/  STL [R1+0xdac], R4 ;  /* 0x000dac0401007387 */ /* 0x000fe80000100800 */
[----:B------:R0:W-:Y:S01]  /*3e30*/  STL [R1+0xda4], R5 ;  /* 0x000da40501007387 */ /* 0x0001e20000100800 */
[----:B-1----:R-:W-:-:S03]  /*3e40*/  IMAD.WIDE R6, R0, 0x2, R14 ;  /* 0x0000000200067825 */ /* 0x002fc600078e020e */
[----:B------:R-:W-:Y:S01]  /*3e50*/  STL [R1+0xda8], R2 ;  /* 0x000da80201007387 */ /* 0x000fe20000100800 */
[----:B------:R-:W-:Y:S02]  /*3e60*/  IMAD R8, R11, 0x3d, RZ ;  /* 0x0000003d0b087824 */ /* 0x000fe400078e02ff */
[C---:B0-----:R-:W-:Y:S01]  /*3e70*/  IMAD.WIDE R4, R0.reuse, 0x2, R22 ;  /* 0x0000000200047825 */ /* 0x041fe200078e0216 */
[----:B------:R0:W-:Y:S04]  /*3e80*/  STL [R1+0xd9c], R3 ;  /* 0x000d9c0301007387 */ /* 0x0001e80000100800 */
[----:B------:R-:W-:Y:S04]  /*3e90*/  STL [R1+0xda0], R4 ;  /* 0x000da00401007387 */ /* 0x000fe80000100800 */
[----:B------:R1:W-:Y:S01]  /*3ea0*/  STL [R1+0xd90], R5 ;  /* 0x000d900501007387 */ /* 0x0003e20000100800 */
[----:B0-----:R-:W-:-:S03]  /*3eb0*/  IMAD.WIDE R2, R0, 0x2, R12 ;  /* 0x0000000200027825 */ /* 0x001fc600078e020c */
[----:B------:R-:W-:Y:S04]  /*3ec0*/  STL [R1+0xd94], R6 ;  /* 0x000d940601007387 */ /* 0x000fe80000100800 */
[----:B------:R0:W-:Y:S01]  /*3ed0*/  STL [R1+0xd78], R7 ;  /* 0x000d780701007387 */ /* 0x0001e20000100800 */
[----:B-1----:R-:W-:-:S03]  /*3ee0*/  IMAD.WIDE R4, R8, 0x2, R26 ;  /* 0x0000000208047825 */ /* 0x002fc600078e021a */
[----:B------:R-:W-:Y:S04]  /*3ef0*/  STL [R1+0xd8c], R2 ;  /* 0x000d8c0201007387 */ /* 0x000fe80000100800 */
[----:B------:R1:W-:Y:S01]  /*3f00*/  STL [R1+0xd84], R3 ;  /* 0x000d840301007387 */ /* 0x0003e20000100800 */
[----:B0-----:R-:W-:-:S03]  /*3f10*/  IMAD.WIDE R6, R8, 0x2, R14 ;  /* 0x0000000208067825 */ /* 0x001fc600078e020e */
[----:B------:R-:W-:Y:S01]  /*3f20*/  STL [R1+0xd88], R4 ;  /* 0x000d880401007387 */ /* 0x000fe20000100800 */
[----:B------:R-:W-:Y:S02]  /*3f30*/  IMAD R0, R11, 0x3c, RZ ;  /* 0x0000003c0b007824 */ /* 0x000fe400078e02ff */
[C---:B-1----:R-:W-:Y:S01]  /*3f40*/  IMAD.WIDE R2, R8.reuse, 0x2, R22 ;  /* 0x0000000208027825 */ /* 0x042fe200078e0216 */
        /* <DEDUP_REMOVED lines=48> */
[----:B------:R-:W-:Y:S02]  /*4250*/  IMAD R0, R11, 0x38, RZ ;  /* 0x000000380b007824 */ /* 0x000fe400078e02ff */
[C---:B0-----:R-:W-:Y:S01]  /*4260*/  IMAD.WIDE R6, R8.reuse, 0x2, R14 ;  /* 0x0000000208067825 */ /* 0x041fe200078e020e */
[----:B------:R-:W-:Y:S03]  /*4270*/  STL [R1+0xd08], R4 ;  /* 0x000d080401007387 */ /* 0x000fe60000100800 */
        /* <DEDUP_REMOVED lines=10> */
[----:B------:R-:W-:-:S03]  /*4320*/  IMAD R8, R11, 0x37, RZ ;  /* 0x000000370b087824 */ /* 0x000fc600078e02ff */
[----:B------:R-:W-:Y:S01]  /*4330*/  STL [R1+0xce8], R2 ;  /* 0x000ce80201007387 */ /* 0x000fe20000100800 */
[----:B0-----:R-:W-:-:S03]  /*4340*/  IMAD.WIDE R6, R0, 0x2, R12 ;  /* 0x0000000200067825 */ /* 0x001fc600078e020c */
[----:B------:R0:W-:Y:S01]  /*4350*/  STL [R1+0xcdc], R3 ;  /* 0x000cdc0301007387 */ /* 0x0001e20000100800 */
[----:B-1----:R-:W-:-:S05]  /*4360*/  IMAD.WIDE R4, R0, 0x2, R22 ;  /* 0x0000000200047825 */ /* 0x002fca00078e0216 */
[----:B------:R-:W-:Y:S01]  /*4370*/  STL [R1+0xce0], R4 ;  /* 0x000ce00401007387 */ /* 0x000fe20000100800 */
[----:B0-----:R-:W-:-:S03]  /*4380*/  IMAD.WIDE R2, R0, 0x2, R14 ;  /* 0x0000000200027825 */ /* 0x001fc600078e020e */
        /* <DEDUP_REMOVED lines=8> */
[----:B------:R-:W-:-:S03]  /*4410*/  IMAD R0, R11, 0x36, RZ ;  /* 0x000000360b007824 */ /* 0x000fc600078e02ff */
[----:B------:R1:W-:Y:S01]  /*4420*/  STL [R1+0x5f8], R5 ;  /* 0x0005f80501007387 */ /* 0x0003e20000100800 */
[----:B0-----:R-:W-:-:S03]  /*4430*/  IMAD.WIDE R6, R8, 0x2, R12 ;  /* 0x0000000208067825 */ /* 0x001fc600078e020c */
[----:B------:R-:W-:Y:S01]  /*4440*/  STL [R1+0x604], R2 ;  /* 0x0006040201007387 */ /* 0x000fe20000100800 */
[----:B-1----:R-:W-:-:S03]  /*4450*/  IMAD.WIDE R4, R8, 0x2, R14 ;  /* 0x0000000208047825 */ /* 0x002fc600078e020e */
[----:B------:R0:W-:Y:S01]  /*4460*/  STL [R1+0x600], R3 ;  /* 0x0006000301007387 */ /* 0x0001e20000100800 */
[----:B------:R-:W-:-:S03]  /*4470*/  IMAD.WIDE R8, R0, 0x2, R26 ;  /* 0x0000000200087825 */ /* 0x000fc600078e021a */
        /* <DEDUP_REMOVED lines=273> */
[----:B------:R-:W-:-:S03]  /*5590*/  IMAD.SHL.U32 R0, R11, 0x20, RZ ;  /* 0x000000200b007824 */ /* 0x000fc600078e00ff */
        /* <DEDUP_REMOVED lines=394> */
[----:B------:R1:W-:Y:S04]  /*6e40*/  STL [R1+0xc7c], R8 ;  /* 0x000c7c0801007387 */ /* 0x0003e80000100800 */
[----:B------:R-:W-:Y:S01]  /*6e50*/  STL [R1+0xc78], R9 ;  /* 0x000c780901007387 */ /* 0x000fe20000100800 */
[----:B0-----:R-:W-:-:S03]  /*6e60*/  IMAD.WIDE R6, R10, 0x2, R12 ;  /* 0x000000020a067825 */ /* 0x001fc600078e020c */
[----:B------:R-:W-:Y:S01]  /*6e70*/  STL [R1+0xc84], R2 ;  /* 0x000c840201007387 */ /* 0x000fe20000100800 */
[----:B-1----:R-:W-:-:S03]  /*6e80*/  IMAD.SHL.U32 R8, R11, 0x2, RZ ;  /* 0x000000020b087824 */ /* 0x002fc600078e00ff */
        /* <DEDUP_REMOVED lines=11> */
[----:B------:R-:W-:-:S03]  /*6f40*/  IMAD.WIDE R8, R8, 0x2, R12 ;  /* 0x0000000208087825 */ /* 0x000fc600078e020c */
[----:B------:R0:W-:Y:S01]  /*6f50*/  STL [R1+0xca0], R5 ;  /* 0x000ca00501007387 */ /* 0x0001e20000100800 */
[----:B-1----:R-:W-:-:S03]  /*6f60*/  IMAD.WIDE R2, R11, 0x2, R26 ;  /* 0x000000020b027825 */ /* 0x002fc600078e021a */
[----:B------:R-:W-:Y:S04]  /*6f70*/  STL [R1+0xcac], R6 ;  /* 0x000cac0601007387 */ /* 0x000fe80000100800 */
[----:B------:R1:W-:Y:S01]  /*6f80*/  STL [R1+0xca8], R7 ;  /* 0x000ca80701007387 */ /* 0x0003e20000100800 */
[----:B0-----:R-:W-:-:S03]  /*6f90*/  IMAD.WIDE R4, R11, 0x2, R22 ;  /* 0x000000020b047825 */ /* 0x001fc600078e0216 */
[----:B------:R-:W-:Y:S04]  /*6fa0*/  STL [R1+0xcb4], R8 ;  /* 0x000cb40801007387 */ /* 0x000fe80000100800 */
[----:B------:R-:W-:Y:S01]  /*6fb0*/  STL [R1+0xcb0], R9 ;  /* 0x000cb00901007387 */ /* 0x000fe20000100800 */
[----:B-1----:R-:W-:-:S03]  /*6fc0*/  IMAD.WIDE R6, R11, 0x2, R14 ;  /* 0x000000020b067825 */ /* 0x002fc600078e020e */
[----:B------:R-:W-:Y:S04]  /*6fd0*/  STL [R1+0xcbc], R2 ;  /* 0x000cbc0201007387 */ /* 0x000fe80000100800 */
[----:B------:R0:W-:Y:S04]  /*6fe0*/  STL [R1+0xcb8], R3 ;  /* 0x000cb80301007387 */ /* 0x0001e80000100800 */
[----:B------:R-:W-:Y:S04]  /*6ff0*/  STL [R1+0xcc4], R4 ;  /* 0x000cc40401007387 */ /* 0x000fe80000100800 */
[----:B------:R-:W-:Y:S01]  /*7000*/  STL [R1+0xcc0], R5 ;  /* 0x000cc00501007387 */ /* 0x000fe20000100800 */
[----:B0-----:R-:W-:-:S03]  /*7010*/  IMAD.WIDE R2, R11, 0x2, R12 ;  /* 0x000000020b027825 */ /* 0x001fc600078e020c */
[----:B------:R-:W-:Y:S04]  /*7020*/  STL [R1+0xccc], R6 ;  /* 0x000ccc0601007387 */ /* 0x000fe80000100800 */
[----:B------:R-:W-:Y:S04]  /*7030*/  STL [R1+0xcc8], R7 ;  /* 0x000cc80701007387 */ /* 0x000fe80000100800 */
[----:B------:R0:W-:Y:S04]  /*7040*/  STL [R1+0xcd4], R2 ;  /* 0x000cd40201007387 */ /* 0x0001e80000100800 */
[----:B------:R1:W-:Y:S04]  /*7050*/  STL [R1+0xcd0], R3 ;  /* 0x000cd00301007387 */ /* 0x0003e80000100800 */
[----:B------:R2:W-:Y:S04]  /*7060*/  STL [R1+0x5cc], RZ ;  /* 0x0005ccff01007387 */ /* 0x0005e80000100800 */
        /* <DEDUP_REMOVED lines=15> */
[----:B------:R2:W-:Y:S01]  /*7160*/  STL [R1+0x1ac], RZ ;  /* 0x0001acff01007387 */ /* 0x0005e20000100800 */
[----:B------:R-:W3:Y:S03]  /*7170*/  S2R R12, SR_TID.X ;  /* 0x00000000000c7919 */ /* 0x000ee60000002100 */
        /* <DEDUP_REMOVED lines=29> */
[----:B---3--:R-:W-:-:S03]  /*7350*/  LOP3.LUT R12, R12, 0x3f, RZ, 0xc0, !PT ;  /* 0x0000003f0c0c7812 */ /* 0x008fc600078ec0ff */
[----:B------:R2:W-:Y:S04]  /*7360*/  STL [R1+0x154], RZ ;  /* 0x000154ff01007387 */ /* 0x0005e80000100800 */
[----:B------:R2:W-:Y:S04]  /*7370*/  STL [R1+0x158], RZ ;  /* 0x000158ff01007387 */ /* 0x0005e80000100800 */
[----:B------:R2:W-:Y:S04]  /*7380*/  STL [R1+0x15c], RZ ;  /* 0x00015cff01007387 */ /* 0x0005e80000100800 */
[----:B------:R2:W-:Y:S04]  /*7390*/  STL [R1+0x320], RZ ;  /* 0x000320ff01007387 */ /* 0x0005e80000100800 */
[----:B------:R2:W-:Y:S01]  /*73a0*/  STL [R1+0x324], RZ ;  /* 0x000324ff01007387 */ /* 0x0005e20000100800 */
[----:B0-----:R-:W-:-:S02]  /*73b0*/  IMAD.SHL.U32 R2, R12, 0x2, RZ ;  /* 0x000000020c027824 */ /* 0x001fc400078e00ff */
[----:B------:R-:W0:Y:S01]  /*73c0*/  LDC R12, c[0x0][0x230] ;  /* 0x00008c00ff0c7b82 */ /* 0x000e220000000800 */
        /* <DEDUP_REMOVED lines=25> */
[----:B0-----:R-:W-:-:S03]  /*7560*/  VIADD R12, R12, 0x3f ;  /* 0x0000003f0c0c7836 */ /* 0x001fc60000000000 */
[----:B------:R2:W-:Y:S04]  /*7570*/  STL [R1+0x1dc], RZ ;  /* 0x0001dcff01007387 */ /* 0x0005e80000100800 */
[----:B------:R2:W-:Y:S04]  /*7580*/  STL [R1+0x50], RZ ;  /* 0x000050ff01007387 */ /* 0x0005e80000100800 */
[----:B------:R2:W-:Y:S04]  /*7590*/  STL [R1+0x54], RZ ;  /* 0x000054ff01007387 */ /* 0x0005e80000100800 */
[----:B------:R2:W-:Y:S01]  /*75a0*/  STL [R1+0x58], RZ ;  /* 0x000058ff01007387 */ /* 0x0005e20000100800 */
[----:B-1----:R-:W-:-:S03]  /*75b0*/  IMAD.SHL.U32 R3, R11, 0x40, RZ ;  /* 0x000000400b037824 */ /* 0x002fc600078e00ff */
[----:B------:R2:W-:Y:S01]  /*75c0*/  STL [R1+0x5c], RZ ;  /* 0x00005cff01007387 */ /* 0x0005e20000100800 */
[----:B------:R-:W-:-:S03]  /*75d0*/  SHF.R.S32.HI R11, RZ, 0x1f, R12 ;  /* 0x0000001fff0b7819 */ /* 0x000fc6000001140c */
[----:B------:R2:W-:Y:S04]  /*75e0*/  STL [R1+0x310], RZ ;  /* 0x000310ff01007387 */ /* 0x0005e80000100800 */
[----:B------:R2:W-:Y:S04]  /*75f0*/  STL [R1+0x314], RZ ;  /* 0x000314ff01007387 */ /* 0x0005e80000100800 */
[----:B------:R2:W-:Y:S04]  /*7600*/  STL [R1+0x318], RZ ;  /* 0x000318ff01007387 */ /* 0x0005e80000100800 */
[----:B------:R2:W-:Y:S01]  /*7610*/  STL [R1+0x31c], RZ ;  /* 0x00031cff01007387 */ /* 0x0005e20000100800 */
[----:B------:R-:W-:-:S03]  /*7620*/  LEA.HI R11, R11, R12, RZ, 0x6 ;  /* 0x0000000c0b0b7211 */ /* 0x000fc600078f30ff */
[----:B------:R2:W-:Y:S04]  /*7630*/  STL [R1+0x2b0], RZ ;  /* 0x0002b0ff01007387 */ /* 0x0005e80000100800 */
[----:B------:R2:W-:Y:S04]  /*7640*/  STL [R1+0x2b4], RZ ;  /* 0x0002b4ff01007387 */ /* 0x0005e80000100800 */
[----:B------:R2:W-:Y:S04]  /*7650*/  STL [R1+0x2b8], RZ ;  /* 0x0002b8ff01007387 */ /* 0x0005e80000100800 */
[----:B------:R2:W-:Y:S04]  /*7660*/  STL [R1+0x2bc], RZ ;  /* 0x0002bcff01007387 */ /* 0x0005e80000100800 */
[----:B------:R2:W-:Y:S01]  /*7670*/  STL [R1+0x1f0], RZ ;  /* 0x0001f0ff01007387 */ /* 0x0005e20000100800 */
[----:B------:R-:W-:-:S03]  /*7680*/  SHF.R.S32.HI R4, RZ, 0x6, R11 ;  /* 0x00000006ff047819 */ /* 0x000fc6000001140b */
[----:B------:R2:W-:Y:S04]  /*7690*/  STL [R1+0x1f4], RZ ;  /* 0x0001f4ff01007387 */ /* 0x0005e80000100800 */
[----:B------:R2:W-:Y:S04]  /*76a0*/  STL [R1+0x1f8], RZ ;  /* 0x0001f8ff01007387 */ /* 0x0005e80000100800 */
[----:B------:R2:W-:Y:S04]  /*76b0*/  STL [R1+0x1fc], RZ ;  /* 0x0001fcff01007387 */ /* 0x0005e80000100800 */
[----:B------:R2:W-:Y:S04]  /*76c0*/  STL [R1+0x170], RZ ;  /* 0x000170ff01007387 */ /* 0x0005e80000100800 */
[----:B------:R2:W-:Y:S01]  /*76d0*/  STL [R1+0x174], RZ ;  /* 0x000174ff01007387 */ /* 0x0005e20000100800 */
[----:B------:R-:W0:Y:S03]  /*76e0*/  S2R R11, SR_TID.X ;  /* 0x00000000000b7919 */ /* 0x000e260000002100 */
        /* <DEDUP_REMOVED lines=10> */
[----:B------:R-:W1:Y:S03]  /*7790*/  S2R R17, SR_TID.X ;  /* 0x0000000000117919 */ /* 0x000e660000002100 */
        /* <DEDUP_REMOVED lines=18> */
[----:B0-----:R-:W-:-:S03]  /*78c0*/  LOP3.LUT R13, R11, 0x7, RZ, 0xc0, !PT ;  /* 0x000000070b0d7812 */ /* 0x001fc600078ec0ff */
[----:B------:R2:W-:Y:S01]  /*78d0*/  STL [R1+0x188], RZ ;  /* 0x000188ff01007387 */ /* 0x0005e20000100800 */
[----:B------:R-:W-:-:S03]  /*78e0*/  IMAD.SHL.U32 R11, R11, 0x2, RZ ;  /* 0x000000020b0b7824 */ /* 0x000fc600078e00ff */
[----:B------:R2:W-:Y:S04]  /*78f0*/  STL [R1+0x18c], RZ ;  /* 0x00018cff01007387 */ /* 0x0005e80000100800 */
[----:B------:R2:W-:Y:S04]  /*7900*/  STL [R1+0x160], RZ ;  /* 0x000160ff01007387 */ /* 0x0005e80000100800 */
[----:B------:R2:W-:Y:S04]  /*7910*/  STL [R1+0x164], RZ ;  /* 0x000164ff01007387 */ /* 0x0005e80000100800 */
[----:B------:R2:W-:Y:S04]  /*7920*/  STL [R1+0x168], RZ ;  /* 0x000168ff01007387 */ /* 0x0005e80000100800 */
[----:B------:R2:W-:Y:S01]  /*7930*/  STL [R1+0x16c], RZ ;  /* 0x00016cff01007387 */ /* 0x0005e20000100800 */
[----:B------:R-:W-:Y:S01]  /*7940*/  LOP3.LUT R11, R11, 0x10, RZ, 0xc0, !PT ;  /* 0x000000100b0b7812 */ /* 0x000fe200078ec0ff */
[----:B------:R-:W-:-:S03]  /*7950*/  IMAD R15, R13, 0x210, RZ ;  /* 0x000002100d0f7824 */ /* 0x000fc600078e02ff */
[----:B-1----:R-:W-:Y:S01]  /*7960*/  LOP3.LUT R11, R11, 0x20, R17, 0xf8, !PT ;  /* 0x000000200b0b7812 */ /* 0x002fe200078ef811 */
[----:B------:R-:W-:Y:S01]  /*7970*/  IMAD R12, R13, 0x90, RZ ;  /* 0x000000900d0c7824 */ /* 0x000fe200078e02ff */
[----:B------:R-:W-:Y:S01]  /*7980*/  SHF.R.S32.HI R0, RZ, 0x1f, R3 ;  /* 0x0000001fff007819 */ /* 0x000fe20000011403 */
[----:B------:R-:W-:Y:S01]  /*7990*/  IMAD.SHL.U32 R14, R17, 0x2, RZ ;  /* 0x00000002110e7824 */ /* 0x000fe200078e00ff */
[----:B------:R-:W-:Y:S01]  /*79a0*/  LOP3.LUT R11, R15, R11, RZ, 0x3c, !PT ;  /* 0x0000000b0f0b7212 */ /* 0x000fe200078e3cff */
[----:B------:R-:W-:Y:S01]  /*79b0*/  IMAD.SHL.U32 R13, R17, 0x100, RZ ;  /* 0x00000100110d7824 */ /* 0x000fe200078e00ff */
[----:B------:R-:W-:Y:S01]  /*79c0*/  USHF.L.U32 UR5, UR5, 0x6, URZ ;  /* 0x0000000605057899 */ /* 0x000fe2000800063f */
[----:B------:R-:W-:Y:S02]  /*79d0*/  SHF.L.U64.HI R0, R3, 0x1, R0 ;  /* 0x0000000103007819 */ /* 0x000fe40000010200 */
[----:B------:R-:W-:Y:S02]  /*79e0*/  LOP3.LUT R12, R12, 0x30, R14, 0x78, !PT ;  /* 0x000000300c0c7812 */ /* 0x000fe400078e780e */
[----:B------:R-:W-:-:S02]  /*79f0*/  LOP3.LUT R11, R11, 0x1000, R13, 0xf8, !PT ;  /* 0x000010000b0b7812 */ /* 0x000fc400078ef80d */
[C---:B------:R-:W-:Y:S01]  /*7a00*/  LOP3.LUT R3, R2.reuse, 0x30, RZ, 0x3c, !PT ;  /* 0x0000003002037812 */ /* 0x040fe200078e3cff */
[----:B------:R-:W-:Y:S01]  /*7a10*/  USHF.R.S32.HI UR6, URZ, 0x1f, UR5 ;  /* 0x0000001f3f067899 */ /* 0x000fe20008011405 */
[C---:B------:R-:W-:Y:S02]  /*7a20*/  LOP3.LUT R4, R2.reuse, 0x20, RZ, 0x3c, !PT ;  /* 0x0000002002047812 */ /* 0x040fe400078e3cff */
[C---:B------:R-:W-:Y:S02]  /*7a30*/  LOP3.LUT R3, R2.reuse, 0x50, RZ, 0x3c, !PT ;  /* 0x0000005002037812 */ /* 0x040fe400078e3cff */
[C---:B------:R-:W-:Y:S02]  /*7a40*/  LOP3.LUT R5, R2.reuse, 0x10, RZ, 0x3c, !PT ;  /* 0x0000001002057812 */ /* 0x040fe400078e3cff */
[C---:B------:R-:W-:Y:S02]  /*7a50*/  LOP3.LUT R4, R2.reuse, 0x40, RZ, 0x3c, !PT ;  /* 0x0000004002047812 */ /* 0x040fe400078e3cff */
[----:B------:R-:W-:-:S02]  /*7a60*/  LOP3.LUT R3, R2, 0x60, RZ, 0x3c, !PT ;  /* 0x0000006002037812 */ /* 0x000fc400078e3cff */
[----:B------:R-:W-:Y:S02]  /*7a70*/  LOP3.LUT R5, R2, 0x70, RZ, 0x3c, !PT ;  /* 0x0000007002057812 */ /* 0x000fe400078e3cff */
[----:B------:R-:W-:Y:S02]  /*7a80*/  LOP3.LUT R4, R12, 0x40, RZ, 0x3c, !PT ;  /* 0x000000400c047812 */ /* 0x000fe400078e3cff */
[----:B------:R-:W-:Y:S01]  /*7a90*/  LOP3.LUT R3, R11, 0x40, RZ, 0x3c, !PT ;  /* 0x000000400b037812 */ /* 0x000fe200078e3cff */
[----:B------:R-:W-:Y:S02]  /*7aa0*/  USHF.L.U32 UR7, UR5, 0x1, URZ ;  /* 0x0000000105077899 */ /* 0x000fe4000800063f */
[----:B--2---:R-:W-:-:S12]  /*7ab0*/  USHF.L.U64.HI UR6, UR5, 0x1, UR6 ;  /* 0x0000000105067899 */ /* 0x004fd80008010206 */
.L_x_1:
[----:B-----5:R-:W2:Y:S01]  /*7ac0*/  LDL.64 R4, [R1+0x350] ;  /* 0x0003500001047983 */ /* 0x020ea20000100a00 */
[----:B0-----:R-:W0:Y:S03]  /*7ad0*/  LDC R3, c[0x0][0x230] ;  /* 0x00008c00ff037b82 */ /* 0x001e260000000800 */
[----:B--2---:R1:W-:Y:S04]  /*7ae0*/  STL [R1+0x1d08], R5 ;  /* 0x001d080501007387 */ /* 0x0043e80000100800 */
[----:B-1----:R-:W0:Y:S04]  /*7af0*/  LDL R5, [R1+0x5cc] ;  /* 0x0005cc0001057983 */ /* 0x002e280000100800 */
[----:B------:R-:W-:Y:S04]  /*7b00*/  STL [R1+0x1a1c], R15 ;  /* 0x001a1c0f01007387 */ /* 0x000fe80000100800 */
        /* <DEDUP_REMOVED lines=73> */
[----:B------:R-:W-:Y:S01]  /*7fa0*/  STL [R1+0x1c6c], R15 ;  /* 0x001c6c0f01007387 */ /* 0x000fe20000100800 */
[----:B0-----:R-:W-:-:S03]  /*7fb0*/  IMAD R3, R5, -0x40, R3 ;  /* 0xffffffc005037824 */ /* 0x001fc600078e0203 */
        /* <DEDUP_REMOVED lines=18> */
[----:B------:R0:W-:Y:S04]  /*80e0*/  STL [R1+0x1d04], R15 ;  /* 0x001d040f01007387 */ /* 0x0001e80000100800 */
        /* <DEDUP_REMOVED lines=118> */
[----:B------:R-:W2:Y:S01]  /*8850*/  LDL.LU R5, [R1+0x1d08] ;  /* 0x001d080001057983 */ /* 0x000ea20000300800 */
[----:B------:R-:W-:-:S02]  /*8860*/  ISETP.GT.AND P0, PT, R3, RZ, PT ;  /* 0x000000ff0300720c */ /* 0x000fc40003f04270 */
[----:B0-----:R-:W-:Y:S02]  /*8870*/  PRMT R15, RZ, 0x7610, R15 ;  /* 0x00007610ff0f7816 */ /* 0x001fe4000000000f */
[----:B-1----:R-:W-:Y:S02]  /*8880*/  PRMT R14, RZ, 0x7610, R14 ;  /* 0x00007610ff0e7816 */ /* 0x002fe4000000000e */
[----:B------:R-:W-:-:S07]  /*8890*/  ISETP.GT.AND P1, PT, R3, 0x1, PT ;  /* 0x000000010300780c */ /* 0x000fce0003f24270 */
[----:B--2---:R-:W2:Y:S04]  /*88a0*/  @P0 LDG.E.U16 R15, desc[UR8][R4.64] ;  /* 0x00000008040f0981 */ /* 0x004ea8000c1e1500 */
[----:B--2---:R0:W-:Y:S04]  /*88b0*/  STL [R1+0x5b4], R15 ;  /* 0x0005b40f01007387 */ /* 0x0041e80000100800 */
[----:B0-----:R-:W2:Y:S04]  /*88c0*/  LDL.LU R15, [R1+0x1d04] ;  /* 0x001d0400010f7983 */ /* 0x001ea80000300800 */
[----:B------:R-:W3:Y:S01]  /*88d0*/  LDL.64 R4, [R1+0x348] ;  /* 0x0003480001047983 */ /* 0x000ee20000100a00 */
[----:B--2---:R-:W-:-:S03]  /*88e0*/  PRMT R15, RZ, 0x7610, R15 ;  /* 0x00007610ff0f7816 */ /* 0x004fc6000000000f */
[----:B---3--:R-:W2:Y:S04]  /*88f0*/  @P0 LDG.E.U16 R14, desc[UR8][R4.64] ;  /* 0x00000008040e0981 */ /* 0x008ea8000c1e1500 */
        /* <DEDUP_REMOVED lines=12> */
[----:B------:R-:W3:Y:S04]  /*89c0*/  LDL R4, [R1+0xcd0] ;  /* 0x000cd00001047983 */ /* 0x000ee80000100800 */
[----:B------:R-:W3:Y:S01]  /*89d0*/  LDL R5, [R1+0xcd4] ;  /* 0x000cd40001057983 */ /* 0x000ee20000100800 */
[----:B------:R-:W-:-:S02]  /*89e0*/  ISETP.GT.AND P0, PT, R3, 0x2, PT ;  /* 0x000000020300780c */ /* 0x000fc40003f04270 */
[----:B--2---:R-:W-:Y:S02]  /*89f0*/  PRMT R14, RZ, 0x7610, R14 ;  /* 0x00007610ff0e7816 */ /* 0x004fe4000000000e */
[----:B---3--:R-:W-:-:S04]  /*8a00*/  @P1 LOP3.LUT R5, R5, R4, RZ, 0x3c, !PT ;  /* 0x0000000405051212 */ /* 0x008fc800078e3cff */
[----:B------:R-:W-:-:S04]  /*8a10*/  @P1 LOP3.LUT R4, R5, R4, RZ, 0x3c, !PT ;  /* 0x0000000405041212 */ /* 0x000fc800078e3cff */
[----:B------:R-:W-:-:S05]  /*8a20*/  @P1 LOP3.LUT R5, R5, R4, RZ, 0x3c, !PT ;  /* 0x0000000405051212 */ /* 0x000fca00078e3cff */
[----:B------:R-:W2:Y:S04]  /*8a30*/  @P1 LDG.E.U16 R15, desc[UR8][R4.64] ;  /* 0x00000008040f1981 */ /* 0x000ea8000c1e1500 */
[----:B--2---:R0:W-:Y:S04]  /*8a40*/  STL [R1+0x5a4], R15 ;  /* 0x0005a40f01007387 */ /* 0x0041e80000100800 */
[----:B0-----:R-:W2:Y:S04]  /*8a50*/  LDL.LU R15, [R1+0x1cf4] ;  /* 0x001cf400010f7983 */ /* 0x001ea80000300800 */
[----:B------:R-:W3:Y:S04]  /*8a60*/  LDL R4, [R1+0xcc8] ;  /* 0x000cc80001047983 */ /* 0x000ee80000100800 */
[----:B------:R-:W3:Y:S01]  /*8a70*/  LDL R5, [R1+0xccc] ;  /* 0x000ccc0001057983 */ /* 0x000ee20000100800 */
[----:B--2---:R-:W-:-:S02]  /*8a80*/  PRMT R15, RZ, 0x7610, R15 ;  /* 0x00007610ff0f7816 */ /* 0x004fc4000000000f */
        /* <DEDUP_REMOVED lines=1682> */
[----:B------:R-:W-:-:S02]  /*f3b0*/  PRMT R29, RZ, 0x7610, R29 ;  /* 0x00007610ff1d7816 */ /* 0x000fc4000000001d */
[----:B------:R-:W-:Y:S02]  /*f3c0*/  PRMT R27, RZ, 0x7610, R27 ;  /* 0x00007610ff1b7816 */ /* 0x000fe4000000001b */
[----:B------:R-:W-:Y:S02]  /*f3d0*/  PRMT R2, RZ, 0x7610, R2 ;  /* 0x00007610ff027816 */ /* 0x000fe40000000002 */
[----:B------:R-:W-:Y:S02]  /*f3e0*/  ISETP.GT.AND P1, PT, R3, 0x30, PT ;  /* 0x000000300300780c */ /* 0x000fe40003f24270 */
[----:B---3--:R-:W-:-:S04]  /*f3f0*/  @P2 LOP3.LUT R5, R5, R4, RZ, 0x3c, !PT ;  /* 0x0000000405052212 */ /* 0x008fc800078e3cff */
[----:B------:R-:W-:-:S04]  /*f400*/  @P2 LOP3.LUT R4, R5, R4, RZ, 0x3c, !PT ;  /* 0x0000000405042212 */ /* 0x000fc800078e3cff */
[----:B------:R-:W-:-:S05]  /*f410*/  @P2 LOP3.LUT R5, R5, R4, RZ, 0x3c, !PT ;  /* 0x0000000405052212 */ /* 0x000fca00078e3cff */
[----:B------:R-:W3:Y:S04]  /*f420*/  @P2 LDG.E.U16 R14, desc[UR8][R4.64] ;  /* 0x00000008040e2981 */ /* 0x000ee8000c1e1500 */
[----:B---3--:R0:W-:Y:S04]  /*f430*/  STL [R1+0x358], R14 ;  /* 0x0003580e01007387 */ /* 0x0081e80000100800 */
[----:B0-----:R-:W3:Y:S04]  /*f440*/  LDL.LU R14, [R1+0x1a18] ;  /* 0x001a1800010e7983 */ /* 0x001ee80000300800 */
[----:B------:R-:W4:Y:S04]  /*f450*/  LDL R4, [R1+0x710] ;  /* 0x0007100001047983 */ /* 0x000f280000100800 */
[----:B------:R-:W4:Y:S02]  /*f460*/  LDL R5, [R1+0x714] ;  /* 0x0007140001057983 */ /* 0x000f240000100800 */
[----:B----4-:R-:W-:-:S04]  /*f470*/  @P0 LOP3.LUT R5, R5, R4, RZ, 0x3c, !PT ;  /* 0x0000000405050212 */ /* 0x010fc800078e3cff */
[----:B------:R-:W-:-:S04]  /*f480*/  @P0 LOP3.LUT R4, R5, R4, RZ, 0x3c, !PT ;  /* 0x0000000405040212 */ /* 0x000fc800078e3cff */
[----:B------:R-:W-:-:S05]  /*f490*/  @P0 LOP3.LUT R5, R5, R4, RZ, 0x3c, !PT ;  /* 0x0000000405050212 */ /* 0x000fca00078e3cff */
[----:B------:R-:W4:Y:S04]  /*f4a0*/  @P0 LDG.E.U16 R29, desc[UR8][R4.64] ;  /* 0x00000008041d0981 */ /* 0x000f28000c1e1500 */
[----:B----4-:R0:W-:Y:S04]  /*f4b0*/  STL [R1+0x148], R29 ;  /* 0x0001481d01007387 */ /* 0x0101e80000100800 */
[----:B0-----:R-:W4:Y:S04]  /*f4c0*/  LDL.LU R29, [R1+0x1a14] ;  /* 0x001a1400011d7983 */ /* 0x001f280000300800 */
[----:B------:R-:W2:Y:S04]  /*f4d0*/  LDL R4, [R1+0x708] ;  /* 0x0007080001047983 */ /* 0x000ea80000100800 */
[----:B------:R-:W2:Y:S02]  /*f4e0*/  LDL R5, [R1+0x70c] ;  /* 0x00070c0001057983 */ /* 0x000ea40000100800 */
[----:B--2---:R-:W-:-:S04]  /*f4f0*/  @P0 LOP3.LUT R5, R5, R4, RZ, 0x3c, !PT ;  /* 0x0000000405050212 */ /* 0x004fc800078e3cff */
        /* <DEDUP_REMOVED lines=8> */
[----:B---3--:R-:W-:-:S04]  /*f580*/  @P0 LOP3.LUT R5, R5, R4, RZ, 0x3c, !PT ;  /* 0x0000000405050212 */ /* 0x008fc800078e3cff */
[----:B------:R-:W-:-:S04]  /*f590*/  @P0 LOP3.LUT R4, R5, R4, RZ, 0x3c, !PT ;  /* 0x0000000405040212 */ /* 0x000fc800078e3cff */
[----:B------:R-:W-:-:S05]  /*f5a0*/  @P0 LOP3.LUT R5, R5, R4, RZ, 0x3c, !PT ;  /* 0x0000000405050212 */ /* 0x000fca00078e3cff */
[----:B------:R-:W3:Y:S04]  /*f5b0*/  @P0 LDG.E.U16 R2, desc[UR8][R4.64] ;  /* 0x0000000804020981 */ /* 0x000ee8000c1e1500 */
[----:B---3--:R0:W-:Y:S04]  /*f5c0*/  STL [R1+0x138], R2 ;  /* 0x0001380201007387 */ /* 0x0081e80000100800 */
[----:B0-----:R-:W3:Y:S04]  /*f5d0*/  LDL.LU R2, [R1+0x1a0c] ;  /* 0x001a0c0001027983 */ /* 0x001ee80000300800 */
[----:B------:R-:W4:Y:S04]  /*f5e0*/  LDL R4, [R1+0x6f0] ;  /* 0x0006f00001047983 */ /* 0x000f280000100800 */
[----:B------:R-:W4:Y:S01]  /*f5f0*/  LDL R5, [R1+0x6f4] ;  /* 0x0006f40001057983 */ /* 0x000f220000100800 */
[----:B------:R-:W-:-:S02]  /*f600*/  PRMT R25, RZ, 0x7610, R25 ;  /* 0x00007610ff197816 */ /* 0x000fc40000000019 */
[----:B------:R-:W-:Y:S02]  /*f610*/  PRMT R23, RZ, 0x7610, R23 ;  /* 0x00007610ff177816 */ /* 0x000fe40000000017 */
[----:B------:R-:W-:Y:S02]  /*f620*/  PRMT R22, RZ, 0x7610, R22 ;  /* 0x00007610ff167816 */ /* 0x000fe40000000016 */
[----:B------:R-:W-:Y:S02]  /*f630*/  ISETP.GT.AND P2, PT, R3, 0x31, PT ;  /* 0x000000310300780c */ /* 0x000fe40003f44270 */
        /* <DEDUP_REMOVED lines=15> */
[----:B------:R-:W3:Y:S02]  /*f730*/  LDL R5, [R1+0x6e4] ;  /* 0x0006e40001057983 */ /* 0x000ee40000100800 */
        /* <DEDUP_REMOVED lines=9> */
[----:B----4-:R-:W-:-:S04]  /*f7d0*/  @P1 LOP3.LUT R5, R5, R4, RZ, 0x3c, !PT ;  /* 0x0000000405051212 */ /* 0x010fc800078e3cff */
[----:B------:R-:W-:-:S04]  /*f7e0*/  @P1 LOP3.LUT R4, R5, R4, RZ, 0x3c, !PT ;  /* 0x0000000405041212 */ /* 0x000fc800078e3cff */
[----:B------:R-:W-:-:S05]  /*f7f0*/  @P1 LOP3.LUT R5, R5, R4, RZ, 0x3c, !PT ;  /* 0x0000000405051212 */ /* 0x000fca00078e3cff */
[----:B------:R-:W4:Y:S04]  /*f800*/  @P1 LDG.E.U16 R22, desc[UR8][R4.64] ;  /* 0x0000000804161981 */ /* 0x000f28000c1e1500 */
[----:B----4-:R0:W-:Y:S04]  /*f810*/  STL [R1+0x9c], R22 ;  /* 0x00009c1601007387 */ /* 0x0101e80000100800 */
[----:B0-----:R-:W4:Y:S04]  /*f820*/  LDL.LU R22, [R1+0x19fc] ;  /* 0x0019fc0001167983 */ /* 0x001f280000300800 */
[----:B------:R-:W2:Y:S04]  /*f830*/  LDL R4, [R1+0x6d0] ;  /* 0x0006d00001047983 */ /* 0x000ea80000100800 */
[----:B------:R-:W2:Y:S01]  /*f840*/  LDL R5, [R1+0x6d4] ;  /* 0x0006d40001057983 */ /* 0x000ea20000100800 */
[----:B------:R-:W-:-:S02]  /*f850*/  PRMT R20, RZ, 0x7610, R20 ;  /* 0x00007610ff147816 */ /* 0x000fc40000000014 */
[----:B------:R-:W-:Y:S02]  /*f860*/  PRMT R19, RZ, 0x7610, R19 ;  /* 0x00007610ff137816 */ /* 0x000fe40000000013 */
[----:B------:R-:W-:Y:S02]  /*f870*/  PRMT R18, RZ, 0x7610, R18 ;  /* 0x00007610ff127816 */ /* 0x000fe40000000012 */
[----:B------:R-:W-:Y:S02]  /*f880*/  ISETP.GT.AND P1, PT, R3, 0x32, PT ;  /* 0x000000320300780c */ /* 0x000fe40003f24270 */
        /* <DEDUP_REMOVED lines=74> */
[----:B------:R-:W2:Y:S04]  /*fd30*/  LDL R4, [R1+0x688] ;  /* 0x0006880001047983 */ /* 0x000ea80000100800 */
[----:B------:R-:W2:Y:S01]  /*fd40*/  LDL R5, [R1+0x68c] ;  /* 0x00068c0001057983 */ /* 0x000ea20000100800 */
[----:B------:R-:W-:-:S03]  /*fd50*/  PRMT R12, RZ, 0x7610, R12 ;  /* 0x00007610ff0c7816 */ /* 0x000fc6000000000c */
[----:B----4-:R0:W-:Y:S04]  /*fd60*/  STL [R1+0x40], R15 ;  /* 0x0000400f01007387 */ /* 0x0101e80000100800 */
[----:B0-----:R-:W4:Y:S01]  /*fd70*/  LDL R15, [R1+0x664] ;  /* 0x00066400010f7983 */ /* 0x001f220000100800 */
        /* <DEDUP_REMOVED lines=40> */
[----:B------:R-:W3:Y:S01]  /*10000*/  @P1 LDG.E.U16 R9, desc[UR8][R4.64] ;  /* 0x0000000804091981 */ /* 0x000ee2000c1e1500 */
[----:B------:R-:W-:-:S03]  /*10010*/  PRMT R14, RZ, 0x7610, R14 ;  /* 0x00007610ff0e7816 */ /* 0x000fc6000000000e */
[----:B---3--:R0:W-:Y:S04]  /*10020*/  STL [R1+0x18], R9 ;  /* 0x0000180901007387 */ /* 0x0081e80000100800 */
[----:B0-----:R-:W3:Y:S04]  /*10030*/  LDL.LU R9, [R1+0x19c8] ;  /* 0x0019c80001097983 */ /* 0x001ee80000300800 */
[----:B------:R-:W4:Y:S01]  /*10040*/  LDL R5, [R1+0x660] ;  /* 0x0006600001057983 */ /* 0x000f220000100800 */
[----:B------:R-:W-:Y:S01]  /*10050*/  @P1 IMAD.MOV.U32 R4, RZ, RZ, R15 ;  /* 0x000000ffff041224 */ /* 0x000fe200078e000f */
[----:B------:R-:W-:-:S02]  /*10060*/  PRMT R8, RZ, 0x7610, R8 ;  /* 0x00007610ff087816 */ /* 0x000fc40000000008 */
[----:B------:R-:W2:Y:S04]  /*10070*/  LDL R15, [R1+0xcdc] ;  /* 0x000cdc00010f7983 */ /* 0x000ea80000100800 */
[----:B----4-:R0:W4:Y:S04]  /*10080*/  @P1 LDG.E.U16 R14, desc[UR8][R4.64] ;  /* 0x00000008040e1981 */ /* 0x010128000c1e1500 */
[----:B------:R-:W0:Y:S04]  /*10090*/  LDL R4, [R1+0x658] ;  /* 0x0006580001047983 */ /* 0x000e280000100800 */
[----:B------:R-:W0:Y:S02]  /*100a0*/  LDL R5, [R1+0x65c] ;  /* 0x00065c0001057983 */ /* 0x000e240000100800 */
[----:B0-----:R-:W-:-:S04]  /*100b0*/  @P1 LOP3.LUT R5, R5, R4, RZ, 0x3c, !PT ;  /* 0x0000000405051212 */ /* 0x001fc800078e3cff */
[----:B------:R-:W-:-:S04]  /*100c0*/  @P1 LOP3.LUT R4, R5, R4, RZ, 0x3c, !PT ;  /* 0x0000000405041212 */ /* 0x000fc800078e3cff */
[----:B------:R-:W-:-:S05]  /*100d0*/  @P1 LOP3.LUT R5, R5, R4, RZ, 0x3c, !PT ;  /* 0x0000000405051212 */ /* 0x000fca00078e3cff */
[----:B------:R-:W3:Y:S04]  /*100e0*/  @P1 LDG.E.U16 R8, desc[UR8][R4.64] ;  /* 0x0000000804081981 */ /* 0x000ee8000c1e1500 */
[----:B----4-:R0:W-:Y:S04]  /*100f0*/  STL [R1+0x14], R14 ;  /* 0x0000140e01007387 */ /* 0x0101e80000100800 */
[----:B0-----:R-:W4:Y:S04]  /*10100*/  LDL R14, [R1+0xce8] ;  /* 0x000ce800010e7983 */ /* 0x001f280000100800 */
[----:B---3--:R0:W-:Y:S04]  /*10110*/  STL [R1+0x10], R8 ;  /* 0x0000100801007387 */ /* 0x0081e80000100800 */
[----:B0-----:R-:W3:Y:S04]  /*10120*/  LDL.LU R8, [R1+0x19c4] ;  /* 0x0019c40001087983 */ /* 0x001ee80000300800 */
[----:B------:R-:W2:Y:S04]  /*10130*/  LDL R4, [R1+0x5f0] ;  /* 0x0005f00001047983 */ /* 0x000ea80000100800 */
[----:B------:R-:W2:Y:S01]  /*10140*/  LDL R5, [R1+0x5f4] ;  /* 0x0005f40001057983 */ /* 0x000ea20000100800 */
[----:B------:R-:W-:-:S02]  /*10150*/  ISETP.GT.AND P2, PT, R3, 0x38, PT ;  /* 0x000000380300780c */ /* 0x000fc40003f44270 */
[----:B------:R-:W-:-:S11]  /*10160*/  PRMT R7, RZ, 0x7610, R7 ;  /* 0x00007610ff077816 */ /* 0x000fd60000000007 */
[----:B--2---:R-:W-:-:S04]  /*10170*/  @P2 LOP3.LUT R5, R5, R4, RZ, 0x3c, !PT ;  /* 0x0000000405052212 */ /* 0x004fc800078e3cff */
[----:B------:R-:W-:-:S04]  /*10180*/  @P2 LOP3.LUT R4, R5, R4, RZ, 0x3c, !PT ;  /* 0x0000000405042212 */ /* 0x000fc800078e3cff */
[----:B------:R-:W-:-:S05]  /*10190*/  @P2 LOP3.LUT R5, R5, R4, RZ, 0x3c, !PT ;  /* 0x0000000405052212 */ /* 0x000fca00078e3cff */
[----:B------:R-:W2:Y:S04]  /*101a0*/  @P2 LDG.E.U16 R7, desc[UR8][R4.64] ;  /* 0x0000000804072981 */ /* 0x000ea8000c1e1500 */
[----:B--2---:R0:W-:Y:S04]  /*101b0*/  STL [R1+0x4], R7 ;  /* 0x0000040701007387 */ /* 0x0041e80000100800 */
[----:B0-----:R-:W2:Y:S04]  /*101c0*/  LDL.LU R7, [R1+0x19c0] ;  /* 0x0019c00001077983 */ /* 0x001ea80000300800 */
[----:B------:R-:W4:Y:S04]  /*101d0*/  LDL R4, [R1+0x5ec] ;  /* 0x0005ec0001047983 */ /* 0x000f280000100800 */
[----:B------:R-:W4:Y:S01]  /*101e0*/  LDL R5, [R1+0xcd8] ;  /* 0x000cd80001057983 */ /* 0x000f220000100800 */
[----:B------:R-:W-:-:S02]  /*101f0*/  PRMT R6, RZ, 0x7610, R6 ;  /* 0x00007610ff067816 */ /* 0x000fc40000000006 */
[----:B----4-:R-:W-:-:S04]  /*10200*/  @P2 LOP3.LUT R5, R5, R4, RZ, 0x3c, !PT ;  /* 0x0000000405052212 */ /* 0x010fc800078e3cff */
[----:B------:R-:W-:-:S04]  /*10210*/  @P2 LOP3.LUT R4, R5, R4, RZ, 0x3c, !PT ;  /* 0x0000000405042212 */ /* 0x000fc800078e3cff */
[----:B------:R-:W-:-:S05]  /*10220*/  @P2 LOP3.LUT R5, R5, R4, RZ, 0x3c, !PT ;  /* 0x0000000405052212 */ /* 0x000fca00078e3cff */
[----:B------:R-:W4:Y:S04]  /*10230*/  @P2 LDG.E.U16 R6, desc[UR8][R4.64] ;  /* 0x0000000804062981 */ /* 0x000f28000c1e1500 */
[----:B----4-:R0:W-:Y:S04]  /*10240*/  STL [R1], R6 ;  /* 0x0000000601007387 */ /* 0x0101e80000100800 */
[----:B0-----:R-:W4:Y:S04]  /*10250*/  LDL.LU R6, [R1+0x19bc] ;  /* 0x0019bc0001067983 */ /* 0x001f280000300800 */
[----:B------:R-:W3:Y:S04]  /*10260*/  LDL R4, [R1+0x5e8] ;  /* 0x0005e80001047983 */ /* 0x000ee80000100800 */
[----:B------:R-:W3:Y:S01]  /*10270*/  LDL R5, [R1+0xce0] ;  /* 0x000ce00001057983 */ /* 0x000ee20000100800 */
[----:B------:R-:W-:-:S02]  /*10280*/  PRMT R29, RZ, 0x7610, R29 ;  /* 0x00007610ff1d7816 */ /* 0x000fc4000000001d */
[----:B---3--:R-:W-:-:S04]  /*10290*/  @P2 LOP3.LUT R5, R5, R4, RZ, 0x3c, !PT ;  /* 0x0000000405052212 */ /* 0x008fc800078e3cff */
[----:B------:R-:W-:-:S04]  /*102a0*/  @P2 LOP3.LUT R4, R5, R4, RZ, 0x3c, !PT ;  /* 0x0000000405042212 */ /* 0x000fc800078e3cff */
[----:B------:R-:W-:-:S05]  /*102b0*/  @P2 LOP3.LUT R5, R5, R4, RZ, 0x3c, !PT ;  /* 0x0000000405052212 */ /* 0x000fca00078e3cff */
[----:B------:R0:W3:Y:S01]  /*102c0*/  @P2 LDG.E.U16 R29, desc[UR8][R4.64] ;  /* 0x00000008041d2981 */ /* 0x0000e2000c1e1500 */
[----:B------:R-:W-:Y:S01]  /*102d0*/  PRMT R27, RZ, 0x7610, R27 ;  /* 0x00007610ff1b7816 */ /* 0x000fe2000000001b */
[----:B0-----:R-:W-:Y:S02]  /*102e0*/  @P2 IMAD.MOV.U32 R4, RZ, RZ, R14 ;  /* 0x000000ffff042224 */ /* 0x001fe400078e000e */
[----:B------:R-:W-:-:S05]  /*102f0*/  @P2 IMAD.MOV.U32 R5, RZ, RZ, R15 ;  /* 0x000000ffff052224 */ /* 0x000fca00078e000f */
[----:B------:R0:W2:Y:S04]  /*10300*/  @P2 LDG.E.U16 R27, desc[UR8][R4.64] ;  /* 0x00000008041b2981 */ /* 0x0000a8000c1e1500 */
[----:B---3--:R1:W-:Y:S04]  /*10310*/  STL [R1+0x19ac], R29 ;  /* 0x0019ac1d01007387 */ /* 0x0083e80000100800 */
[----:B------:R-:W0:Y:S04]  /*10320*/  LDL R4, [R1+0x650] ;  /* 0x0006500001047983 */ /* 0x000e280000100800 */
[----:B------:R-:W0:Y:S01]  /*10330*/  LDL R5, [R1+0x654] ;  /* 0x0006540001057983 */ /* 0x000e220000100800 */
[----:B------:R-:W-:-:S02]  /*10340*/  ISETP.GT.AND P1, PT, R3, 0x35, PT ;  /* 0x000000350300780c */ /* 0x000fc40003f24270 */
[----:B------:R-:W-:Y:S01]  /*10350*/  PRMT R2, RZ, 0x7610, R2 ;  /* 0x00007610ff027816 */ /* 0x000fe20000000002 */
[----:B------:R-:W3:Y:S04]  /*10360*/  LDL R15, [R1+0xcfc] ;  /* 0x000cfc00010f7983 */ /* 0x000ee80000100800 */
[----:B------:R-:W4:Y:S04]  /*10370*/  LDL R14, [R1+0xd08] ;  /* 0x000d0800010e7983 */ /* 0x000f280000100800 */
[----:B-1----:R-:W3:Y:S02]  /*10380*/  LDL R29, [R1+0xd00] ;  /* 0x000d0000011d7983 */ /* 0x002ee40000100800 */
[----:B0-----:R-:W-:-:S04]  /*10390*/  @P1 LOP3.LUT R5, R5, R4, RZ, 0x3c, !PT ;  /* 0x0000000405051212 */ /* 0x001fc800078e3cff */
[----:B------:R-:W-:-:S04]  /*103a0*/  @P1 LOP3.LUT R4, R5, R4, RZ, 0x3c, !PT ;  /* 0x0000000405041212 */ /* 0x000fc800078e3cff */
[----:B------:R-:W-:-:S05]  /*103b0*/  @P1 LOP3.LUT R5, R5, R4, RZ, 0x3c, !PT ;  /* 0x0000000405051212 */ /* 0x000fca00078e3cff */
[----:B------:R-:W4:Y:S04]  /*103c0*/  @P1 LDG.E.U16 R2, desc[UR8][R4.64] ;  /* 0x0000000804021981 */ /* 0x000f28000c1e1500 */
[----:B--2---:R0:W-:Y:S04]  /*103d0*/  STL [R1+0x19b0], R27 ;  /* 0x0019b01b01007387 */ /* 0x0041e80000100800 */
[----:B0-----:R-:W2:Y:S01]  /*103e0*/  LDL R27, [R1+0xcf0] ;  /* 0x000cf000011b7983 */ /* 0x001ea20000100800 */
[----:B------:R-:W-:-:S03]  /*103f0*/  ISETP.GT.AND P2, PT, R3, 0x39, PT ;  /* 0x000000390300780c */ /* 0x000fc60003f44270 */
[----:B----4-:R-:W-:Y:S04]  /*10400*/  STL [R1+0xc], R2 ;  /* 0x00000c0201007387 */ /* 0x010fe80000100800 */
[----:B------:R-:W4:Y:S04]  /*10410*/  LDL R4, [R1+0xce4] ;  /* 0x000ce40001047983 */ /* 0x000f280000100800 */
[----:B------:R-:W4:Y:S01]  /*10420*/  LDL R5, [R1+0xcec] ;  /* 0x000cec0001057983 */ /* 0x000f220000100800 */
[----:B------:R-:W-:Y:S02]  /*10430*/  PRMT R26, RZ, 0x7610, R26 ;  /* 0x00007610ff1a7816 */ /* 0x000fe4000000001a */
[----:B----4-:R-:W-:-:S04]  /*10440*/  @P2 LOP3.LUT R5, R5, R4, RZ, 0x3c, !PT ;  /* 0x0000000405052212 */ /* 0x010fc800078e3cff */
[----:B------:R-:W-:-:S04]  /*10450*/  @P2 LOP3.LUT R4, R5, R4, RZ, 0x3c, !PT ;  /* 0x0000000405042212 */ /* 0x000fc800078e3cff */
[----:B------:R-:W-:-:S05]  /*10460*/  @P2 LOP3.LUT R5, R5, R4, RZ, 0x3c, !PT ;  /* 0x0000000405052212 */ /* 0x000fca00078e3cff */
[----:B------:R0:W4:Y:S04]  /*10470*/  @P2 LDG.E.U16 R26, desc[UR8][R4.64] ;  /* 0x00000008041a2981 */ /* 0x000128000c1e1500 */
[----:B------:R-:W0:Y:S04]  /*10480*/  LDL R4, [R1+0x5e4] ;  /* 0x0005e40001047983 */ /* 0x000e280000100800 */
[----:B------:R-:W0:Y:S01]  /*10490*/  LDL R5, [R1+0xcf4] ;  /* 0x000cf40001057983 */ /* 0x000e220000100800 */
[----:B------:R-:W-:Y:S02]  /*104a0*/  PRMT R25, RZ, 0x7610, R25 ;  /* 0x00007610ff197816 */ /* 0x000fe40000000019 */
[----:B------:R-:W-:-:S02]  /*104b0*/  PRMT R23, RZ, 0x7610, R23 ;  /* 0x00007610ff177816 */ /* 0x000fc40000000017 */
[----:B0-----:R-:W-:-:S04]  /*104c0*/  @P2 LOP3.LUT R5, R5, R4, RZ, 0x3c, !PT ;  /* 0x0000000405052212 */ /* 0x001fc800078e3cff */
[----:B------:R-:W-:-:S04]  /*104d0*/  @P2 LOP3.LUT R4, R5, R4, RZ, 0x3c, !PT ;  /* 0x0000000405042212 */ /* 0x000fc800078e3cff */
[----:B------:R-:W-:-:S05]  /*104e0*/  @P2 LOP3.LUT R5, R5, R4, RZ, 0x3c, !PT ;  /* 0x0000000405052212 */ /* 0x000fca00078e3cff */
[----:B------:R3:W4:Y:S02]  /*104f0*/  @P2 LDG.E.U16 R25, desc[UR8][R4.64] ;  /* 0x0000000804192981 */ /* 0x000724000c1e1500 */
[----:B---3--:R-:W-:Y:S02]  /*10500*/  @P2 IMAD.MOV.U32 R4, RZ, RZ, R29 ;  /* 0x000000ffff042224 */ /* 0x008fe400078e001d */
[----:B--2---:R-:W-:-:S05]  /*10510*/  @P2 IMAD.MOV.U32 R5, RZ, RZ, R27 ;  /* 0x000000ffff052224 */ /* 0x004fca00078e001b */
[----:B------:R0:W2:Y:S01]  /*10520*/  @P2 LDG.E.U16 R23, desc[UR8][R4.64] ;  /* 0x0000000804172981 */ /* 0x0000a2000c1e1500 */
[----:B------:R-:W-:-:S03]  /*10530*/  PRMT R22, RZ, 0x7610, R22 ;  /* 0x00007610ff167816 */ /* 0x000fc60000000016 */
[----:B----4-:R1:W-:Y:S01]  /*10540*/  STL [R1+0x199c], R26 ;  /* 0x00199c1a01007387 */ /* 0x0103e20000100800 */
[----:B0-----:R-:W-:Y:S02]  /*10550*/  @P2 IMAD.MOV.U32 R4, RZ, RZ, R14 ;  /* 0x000000ffff042224 */ /* 0x001fe400078e000e */
[----:B------:R-:W-:Y:S01]  /*10560*/  @P2 IMAD.MOV.U32 R5, RZ, RZ, R15 ;  /* 0x000000ffff052224 */ /* 0x000fe200078e000f */
[----:B-1----:R-:W3:Y:S04]  /*10570*/  LDL R26, [R1+0x64c] ;  /* 0x00064c00011a7983 */ /* 0x002ee80000100800 */
[----:B------:R3:W4:Y:S04]  /*10580*/  @P2 LDG.E.U16 R22, desc[UR8][R4.64] ;  /* 0x0000000804162981 */ /* 0x000728000c1e1500 */
[----:B------:R-:W-:Y:S04]  /*10590*/  STL [R1+0x19a0], R25 ;  /* 0x0019a01901007387 */ /* 0x000fe80000100800 */
[----:B--2---:R-:W-:Y:S04]  /*105a0*/  STL [R1+0x19a4], R23 ;  /* 0x0019a41701007387 */ /* 0x004fe80000100800 */
[----:B------:R-:W2:Y:S01]  /*105b0*/  LDL R5, [R1+0x648] ;  /* 0x0006480001057983 */ /* 0x000ea20000100800 */
[----:B------:R-:W-:-:S03]  /*105c0*/  PRMT R0, RZ, 0x7610, R0 ;  /* 0x00007610ff007816 */ /* 0x000fc60000000000 */
[----:B------:R-:W2:Y:S04]  /*105d0*/  LDL R15, [R1+0xcf8] ;  /* 0x000cf800010f7983 */ /* 0x000ea80000100800 */
[----:B------:R-:W2:Y:S04]  /*105e0*/  LDL R14, [R1+0xd14] ;  /* 0x000d1400010e7983 */ /* 0x000ea80000100800 */
[----:B------:R-:W2:Y:S04]  /*105f0*/  LDL R29, [R1+0xd10] ;  /* 0x000d1000011d7983 */ /* 0x000ea80000100800 */
[----:B------:R-:W2:Y:S01]  /*10600*/  LDL R27, [R1+0xd20] ;  /* 0x000d2000011b7983 */ /* 0x000ea20000100800 */
[----:B---3--:R-:W-:-:S03]  /*10610*/  @P1 IMAD.MOV.U32 R4, RZ, RZ, R26 ;  /* 0x000000ffff041224 */ /* 0x008fc600078e001a */
[----:B----4-:R0:W-:Y:S01]  /*10620*/  STL [R1+0x19a8], R22 ;  /* 0x0019a81601007387 */ /* 0x0101e20000100800 */
[----:B------:R-:W-:Y:S02]  /*10630*/  ISETP.GT.AND P2, PT, R3, 0x3a, PT ;  /* 0x0000003a0300780c */ /* 0x000fe40003f44270 */
[----:B------:R-:W-:Y:S01]  /*10640*/  PRMT R21, RZ, 0x7610, R21 ;  /* 0x00007610ff157816 */ /* 0x000fe20000000015 */
[----:B------:R-:W3:Y:S04]  /*10650*/  LDL R26, [R1+0xd1c] ;  /* 0x000d1c00011a7983 */ /* 0x000ee80000100800 */
[----:B0-----:R-:W4:Y:S04]  /*10660*/  LDL R22, [R1+0xd28] ;  /* 0x000d280001167983 */ /* 0x001f280000100800 */
[----:B--2---:R0:W2:Y:S04]  /*10670*/  @P1 LDG.E.U16 R0, desc[UR8][R4.64] ;  /* 0x0000000804001981 */ /* 0x0040a8000c1e1500 */
[----:B------:R-:W0:Y:S04]  /*10680*/  LDL R4, [R1+0xd04] ;  /* 0x000d040001047983 */ /* 0x000e280000100800 */
[----:B------:R-:W0:Y:S02]  /*10690*/  LDL R5, [R1+0xd0c] ;  /* 0x000d0c0001057983 */ /* 0x000e240000100800 */
[----:B0-----:R-:W-:-:S04]  /*106a0*/  @P2 LOP3.LUT R5, R5, R4, RZ, 0x3c, !PT ;  /* 0x0000000405052212 */ /* 0x001fc800078e3cff */
[----:B------:R-:W-:-:S04]  /*106b0*/  @P2 LOP3.LUT R4, R5, R4, RZ, 0x3c, !PT ;  /* 0x0000000405042212 */ /* 0x000fc800078e3cff */
[----:B------:R-:W-:-:S05]  /*106c0*/  @P2 LOP3.LUT R5, R5, R4, RZ, 0x3c, !PT ;  /* 0x0000000405052212 */ /* 0x000fca00078e3cff */
[----:B------:R0:W3:Y:S01]  /*106d0*/  @P2 LDG.E.U16 R21, desc[UR8][R4.64] ;  /* 0x0000000804152981 */ /* 0x0000e2000c1e1500 */
[----:B------:R-:W-:Y:S02]  /*106e0*/  PRMT R20, RZ, 0x7610, R20 ;  /* 0x00007610ff147816 */ /* 0x000fe40000000014 */
[----:B------:R-:W-:Y:S01]  /*106f0*/  PRMT R19, RZ, 0x7610, R19 ;  /* 0x00007610ff137816 */ /* 0x000fe20000000013 */
[----:B0-----:R-:W-:Y:S02]  /*10700*/  @P2 IMAD.MOV.U32 R4, RZ, RZ, R14 ;  /* 0x000000ffff042224 */ /* 0x001fe400078e000e */
[----:B------:R-:W-:-:S05]  /*10710*/  @P2 IMAD.MOV.U32 R5, RZ, RZ, R15 ;  /* 0x000000ffff052224 */ /* 0x000fca00078e000f */
[----:B------:R0:W3:Y:S04]  /*10720*/  @P2 LDG.E.U16 R20, desc[UR8][R4.64] ;  /* 0x0000000804142981 */ /* 0x0000e8000c1e1500 */
[----:B--2---:R-:W-:Y:S01]  /*10730*/  STL [R1+0x1928], R0 ;  /* 0x0019280001007387 */ /* 0x004fe20000100800 */
[----:B------:R-:W-:Y:S01]  /*10740*/  PRMT R18, RZ, 0x7610, R18 ;  /* 0x00007610ff127816 */ /* 0x000fe20000000012 */
[----:B0-----:R-:W-:Y:S02]  /*10750*/  @P2 IMAD.MOV.U32 R4, RZ, RZ, R27 ;  /* 0x000000ffff042224 */ /* 0x001fe400078e001b */
[----:B------:R-:W-:-:S05]  /*10760*/  @P2 IMAD.MOV.U32 R5, RZ, RZ, R29 ;  /* 0x000000ffff052224 */ /* 0x000fca00078e001d */
[----:B------:R4:W2:Y:S02]  /*10770*/  @P2 LDG.E.U16 R19, desc[UR8][R4.64] ;  /* 0x0000000804132981 */ /* 0x0008a4000c1e1500 */
[----:B----4-:R-:W-:Y:S02]  /*10780*/  @P2 IMAD.MOV.U32 R4, RZ, RZ, R22 ;  /* 0x000000ffff042224 */ /* 0x010fe400078e0016 */
[----:B---3--:R-:W-:-:S05]  /*10790*/  @P2 IMAD.MOV.U32 R5, RZ, RZ, R26 ;  /* 0x000000ffff052224 */ /* 0x008fca00078e001a */
[----:B------:R-:W3:Y:S04]  /*107a0*/  @P2 LDG.E.U16 R18, desc[UR8][R4.64] ;  /* 0x0000000804122981 */ /* 0x000ee8000c1e1500 */
[----:B------:R-:W-:Y:S04]  /*107b0*/  STL [R1+0x1988], R21 ;  /* 0x0019881501007387 */ /* 0x000fe80000100800 */
[----:B------:R-:W4:Y:S04]  /*107c0*/  LDL R15, [R1+0x640] ;  /* 0x00064000010f7983 */ /* 0x000f280000100800 */
[----:B------:R-:W4:Y:S01]  /*107d0*/  LDL R14, [R1+0x644] ;  /* 0x00064400010e7983 */ /* 0x000f220000100800 */
[----:B------:R-:W-:-:S03]  /*107e0*/  PRMT R28, RZ, 0x7610, R28 ;  /* 0x00007610ff1c7816 */ /* 0x000fc6000000001c */
[----:B------:R-:W-:Y:S04]  /*107f0*/  STL [R1+0x198c], R20 ;  /* 0x00198c1401007387 */ /* 0x000fe80000100800 */
[----:B--2---:R-:W-:Y:S04]  /*10800*/  STL [R1+0x1990], R19 ;  /* 0x0019901301007387 */ /* 0x004fe80000100800 */
[----:B------:R-:W2:Y:S04]  /*10810*/  LDL R29, [R1+0xd18] ;  /* 0x000d1800011d7983 */ /* 0x000ea80000100800 */
[----:B------:R-:W2:Y:S04]  /*10820*/  LDL R27, [R1+0xd34] ;  /* 0x000d3400011b7983 */ /* 0x000ea80000100800 */
[----:B------:R-:W2:Y:S04]  /*10830*/  LDL R26, [R1+0xd30] ;  /* 0x000d3000011a7983 */ /* 0x000ea80000100800 */
[----:B------:R-:W2:Y:S04]  /*10840*/  LDL R22, [R1+0xd40] ;  /* 0x000d400001167983 */ /* 0x000ea80000100800 */
[----:B---3--:R-:W-:Y:S01]  /*10850*/  STL [R1+0x1994], R18 ;  /* 0x0019941201007387 */ /* 0x008fe20000100800 */
[----:B----4-:R-:W-:-:S02]  /*10860*/  @P1 IMAD.MOV.U32 R5, RZ, RZ, R15 ;  /* 0x000000ffff051224 */ /* 0x010fc400078e000f */
[----:B------:R-:W-:Y:S01]  /*10870*/  @P1 IMAD.MOV.U32 R4, RZ, RZ, R14 ;  /* 0x000000ffff041224 */ /* 0x000fe200078e000e */
[----:B------:R-:W-:Y:S02]  /*10880*/  ISETP.GT.AND P2, PT, R3, 0x3b, PT ;  /* 0x0000003b0300780c */ /* 0x000fe40003f44270 */
[----:B------:R-:W-:Y:S02]  /*10890*/  PRMT R17, RZ, 0x7610, R17 ;  /* 0x00007610ff117816 */ /* 0x000fe40000000011 */
[----:B------:R-:W-:Y:S02]  /*108a0*/  PRMT R16, RZ, 0x7610, R16 ;  /* 0x00007610ff107816 */ /* 0x000fe40000000010 */
[----:B------:R-:W-:Y:S01]  /*108b0*/  PRMT R13, RZ, 0x7610, R13 ;  /* 0x00007610ff0d7816 */ /* 0x000fe2000000000d */
[----:B------:R0:W3:Y:S04]  /*108c0*/  @P1 LDG.E.U16 R28, desc[UR8][R4.64] ;  /* 0x00000008041c1981 */ /* 0x0000e8000c1e1500 */
[----:B------:R-:W4:Y:S04]  /*108d0*/  LDL R15, [R1+0xd3c] ;  /* 0x000d3c00010f7983 */ /* 0x000f280000100800 */
[----:B------:R-:W4:Y:S04]  /*108e0*/  LDL R14, [R1+0xd48] ;  /* 0x000d4800010e7983 */ /* 0x000f280000100800 */
[----:B------:R-:W0:Y:S04]  /*108f0*/  LDL R4, [R1+0xd24] ;  /* 0x000d240001047983 */ /* 0x000e280000100800 */
[----:B------:R-:W0:Y:S02]  /*10900*/  LDL R5, [R1+0xd2c] ;  /* 0x000d2c0001057983 */ /* 0x000e240000100800 */
[----:B0-----:R-:W-:-:S04]  /*10910*/  @P2 LOP3.LUT R5, R5, R4, RZ, 0x3c, !PT ;  /* 0x0000000405052212 */ /* 0x001fc800078e3cff */
[----:B------:R-:W-:-:S04]  /*10920*/  @P2 LOP3.LUT R4, R5, R4, RZ, 0x3c, !PT ;  /* 0x0000000405042212 */ /* 0x000fc800078e3cff */
[----:B------:R-:W-:-:S05]  /*10930*/  @P2 LOP3.LUT R5, R5, R4, RZ, 0x3c, !PT ;  /* 0x0000000405052212 */ /* 0x000fca00078e3cff */
[----:B------:R2:W4:Y:S02]  /*10940*/  @P2 LDG.E.U16 R17, desc[UR8][R4.64] ;  /* 0x0000000804112981 */ /* 0x000524000c1e1500 */
[----:B--2---:R-:W-:Y:S02]  /*10950*/  @P2 IMAD.MOV.U32 R4, RZ, RZ, R27 ;  /* 0x000000ffff042224 */ /* 0x004fe400078e001b */
[----:B------:R-:W-:-:S05]  /*10960*/  @P2 IMAD.MOV.U32 R5, RZ, RZ, R29 ;  /* 0x000000ffff052224 */ /* 0x000fca00078e001d */
[----:B------:R0:W2:Y:S02]  /*10970*/  @P2 LDG.E.U16 R16, desc[UR8][R4.64] ;  /* 0x0000000804102981 */ /* 0x0000a4000c1e1500 */
[----:B0-----:R-:W-:Y:S02]  /*10980*/  @P2 IMAD.MOV.U32 R4, RZ, RZ, R22 ;  /* 0x000000ffff042224 */ /* 0x001fe400078e0016 */
[----:B------:R-:W-:-:S05]  /*10990*/  @P2 IMAD.MOV.U32 R5, RZ, RZ, R26 ;  /* 0x000000ffff052224 */ /* 0x000fca00078e001a */
[----:B------:R4:W2:Y:S04]  /*109a0*/  @P2 LDG.E.U16 R13, desc[UR8][R4.64] ;  /* 0x00000008040d2981 */ /* 0x0008a8000c1e1500 */
[----:B---3--:R0:W-:Y:S01]  /*109b0*/  STL [R1+0x192c], R28 ;  /* 0x00192c1c01007387 */ /* 0x0081e20000100800 */
[----:B----4-:R-:W-:-:S03]  /*109c0*/  @P2 IMAD.MOV.U32 R5, RZ, RZ, R15 ;  /* 0x000000ffff052224 */ /* 0x010fc600078e000f */
[----:B------:R-:W-:Y:S04]  /*109d0*/  STL [R1+0x1974], R17 ;  /* 0x0019741101007387 */ /* 0x000fe80000100800 */
[----:B------:R-:W3:Y:S04]  /*109e0*/  LDL R29, [R1+0x638] ;  /* 0x00063800011d7983 */ /* 0x000ee80000100800 */
[----:B0-----:R-:W4:Y:S04]  /*109f0*/  LDL R28, [R1+0x63c] ;  /* 0x00063c00011c7983 */ /* 0x001f280000100800 */
[----:B--2---:R-:W-:Y:S04]  /*10a00*/  STL [R1+0x1978], R16 ;  /* 0x0019781001007387 */ /* 0x004fe80000100800 */
[----:B------:R-:W2:Y:S04]  /*10a10*/  LDL R26, [R1+0xd44] ;  /* 0x000d4400011a7983 */ /* 0x000ea80000100800 */
[----:B------:R-:W2:Y:S04]  /*10a20*/  LDL R22, [R1+0xd4c] ;  /* 0x000d4c0001167983 */ /* 0x000ea80000100800 */
[----:B------:R0:W-:Y:S04]  /*10a30*/  STL [R1+0x197c], R13 ;  /* 0x00197c0d01007387 */ /* 0x0001e80000100800 */
[----:B------:R-:W2:Y:S04]  /*10a40*/  LDL R27, [R1+0xd38] ;  /* 0x000d3800011b7983 */ /* 0x000ea80000100800 */
[----:B------:R-:W2:Y:S01]  /*10a50*/  LDL R15, [R1+0xd54] ;  /* 0x000d5400010f7983 */ /* 0x000ea20000100800 */
[----:B------:R-:W-:Y:S01]  /*10a60*/  PRMT R12, RZ, 0x7610, R12 ;  /* 0x00007610ff0c7816 */ /* 0x000fe2000000000c */
[----:B------:R-:W-:Y:S01]  /*10a70*/  @P2 IMAD.MOV.U32 R4, RZ, RZ, R14 ;  /* 0x000000ffff042224 */ /* 0x000fe200078e000e */
[----:B------:R-:W-:-:S02]  /*10a80*/  PRMT R24, RZ, 0x7610, R24 ;  /* 0x00007610ff187816 */ /* 0x000fc40000000018 */
[----:B------:R-:W-:Y:S02]  /*10a90*/  PRMT R11, RZ, 0x7610, R11 ;  /* 0x00007610ff0b7816 */ /* 0x000fe4000000000b */
[----:B------:R-:W-:Y:S01]  /*10aa0*/  PRMT R10, RZ, 0x7610, R10 ;  /* 0x00007610ff0a7816 */ /* 0x000fe2000000000a */
[----:B------:R-:W2:Y:S04]  /*10ab0*/  LDL R14, [R1+0xd50] ;  /* 0x000d5000010e7983 */ /* 0x000ea80000100800 */
[----:B------:R3:W2:Y:S01]  /*10ac0*/  @P2 LDG.E.U16 R12, desc[UR8][R4.64] ;  /* 0x00000008040c2981 */ /* 0x0006a2000c1e1500 */
[----:B------:R-:W-:-:S03]  /*10ad0*/  ISETP.GT.AND P2, PT, R3, 0x3c, PT ;  /* 0x0000003c0300780c */ /* 0x000fc60003f44270 */
[----:B0-----:R-:W2:Y:S01]  /*10ae0*/  LDL R13, [R1+0xd60] ;  /* 0x000d6000010d7983 */ /* 0x001ea20000100800 */
[----:B---3--:R-:W-:Y:S02]  /*10af0*/  @P1 IMAD.MOV.U32 R5, RZ, RZ, R29 ;  /* 0x000000ffff051224 */ /* 0x008fe400078e001d */
[----:B----4-:R-:W-:-:S05]  /*10b00*/  @P1 IMAD.MOV.U32 R4, RZ, RZ, R28 ;  /* 0x000000ffff041224 */ /* 0x010fca00078e001c */
[----:B------:R2:W3:Y:S02]  /*10b10*/  @P1 LDG.E.U16 R24, desc[UR8][R4.64] ;  /* 0x0000000804181981 */ /* 0x0004e4000c1e1500 */
[----:B--2---:R-:W-:Y:S02]  /*10b20*/  @P2 IMAD.MOV.U32 R5, RZ, RZ, R26 ;  /* 0x000000ffff052224 */ /* 0x004fe400078e001a */
[----:B------:R-:W-:-:S05]  /*10b30*/  @P2 IMAD.MOV.U32 R4, RZ, RZ, R22 ;  /* 0x000000ffff042224 */ /* 0x000fca00078e0016 */
[----:B------:R0:W2:Y:S02]  /*10b40*/  @P2 LDG.E.U16 R11, desc[UR8][R4.64] ;  /* 0x00000008040b2981 */ /* 0x0000a4000c1e1500 */
[----:B0-----:R-:W-:Y:S02]  /*10b50*/  @P2 IMAD.MOV.U32 R5, RZ, RZ, R27 ;  /* 0x000000ffff052224 */ /* 0x001fe400078e001b */
[----:B------:R-:W-:-:S05]  /*10b60*/  @P2 IMAD.MOV.U32 R4, RZ, RZ, R15 ;  /* 0x000000ffff042224 */ /* 0x000fca00078e000f */
[----:B------:R-:W4:Y:S04]  /*10b70*/  @P2 LDG.E.U16 R10, desc[UR8][R4.64] ;  /* 0x00000008040a2981 */ /* 0x000f28000c1e1500 */
[----:B------:R-:W-:Y:S04]  /*10b80*/  STL [R1+0x1980], R12 ;  /* 0x0019800c01007387 */ /* 0x000fe80000100800 */
[----:B---3--:R-:W-:Y:S04]  /*10b90*/  STL [R1+0x1930], R24 ;  /* 0x0019301801007387 */ /* 0x008fe80000100800 */
[----:B------:R-:W3:Y:S04]  /*10ba0*/  LDL R26, [R1+0xd5c] ;  /* 0x000d5c00011a7983 */ /* 0x000ee80000100800 */
[----:B------:R-:W3:Y:S04]  /*10bb0*/  LDL R22, [R1+0xd68] ;  /* 0x000d680001167983 */ /* 0x000ee80000100800 */
[----:B--2---:R-:W-:Y:S04]  /*10bc0*/  STL [R1+0x1960], R11 ;  /* 0x0019600b01007387 */ /* 0x004fe80000100800 */
[----:B------:R-:W2:Y:S04]  /*10bd0*/  LDL R29, [R1+0xd64] ;  /* 0x000d6400011d7983 */ /* 0x000ea80000100800 */
[----:B------:R-:W2:Y:S04]  /*10be0*/  LDL R28, [R1+0xd6c] ;  /* 0x000d6c00011c7983 */ /* 0x000ea80000100800 */
[----:B----4-:R-:W-:Y:S04]  /*10bf0*/  STL [R1+0x1964], R10 ;  /* 0x0019640a01007387 */ /* 0x010fe80000100800 */
[----:B------:R-:W4:Y:S04]  /*10c00*/  LDL R27, [R1+0xd58] ;  /* 0x000d5800011b7983 */ /* 0x000f280000100800 */
[----:B------:R-:W4:Y:S01]  /*10c10*/  LDL R15, [R1+0xd74] ;  /* 0x000d7400010f7983 */ /* 0x000f220000100800 */
[----:B------:R-:W-:-:S02]  /*10c20*/  PRMT R9, RZ, 0x7610, R9 ;  /* 0x00007610ff097816 */ /* 0x000fc40000000009 */
[----:B------:R-:W-:Y:S01]  /*10c30*/  ISETP.GT.AND P1, PT, R3, 0x3d, PT ;  /* 0x0000003d0300780c */ /* 0x000fe20003f24270 */
[----:B------:R-:W-:Y:S02]  /*10c40*/  @P2 IMAD.MOV.U32 R4, RZ, RZ, R13 ;  /* 0x000000ffff042224 */ /* 0x000fe400078e000d */
[----:B------:R-:W-:Y:S01]  /*10c50*/  @P2 IMAD.MOV.U32 R5, RZ, RZ, R14 ;  /* 0x000000ffff052224 */ /* 0x000fe200078e000e */
[----:B------:R-:W-:Y:S01]  /*10c60*/  PRMT R8, RZ, 0x7610, R8 ;  /* 0x00007610ff087816 */ /* 0x000fe20000000008 */
[----:B------:R-:W4:Y:S04]  /*10c70*/  LDL R14, [R1+0xd70] ;  /* 0x000d7000010e7983 */ /* 0x000f280000100800 */
[----:B------:R3:W4:Y:S04]  /*10c80*/  @P2 LDG.E.U16 R9, desc[UR8][R4.64] ;  /* 0x0000000804092981 */ /* 0x000728000c1e1500 */
[----:B------:R-:W4:Y:S01]  /*10c90*/  LDL R13, [R1+0xd80] ;  /* 0x000d8000010d7983 */ /* 0x000f220000100800 */
[----:B------:R-:W-:-:S02]  /*10ca0*/  PRMT R7, RZ, 0x7610, R7 ;  /* 0x00007610ff077816 */ /* 0x000fc40000000007 */
[----:B------:R-:W-:Y:S01]  /*10cb0*/  PRMT R6, RZ, 0x7610, R6 ;  /* 0x00007610ff067816 */ /* 0x000fe20000000006 */
[----:B---3--:R-:W-:Y:S02]  /*10cc0*/  @P2 IMAD.MOV.U32 R5, RZ, RZ, R26 ;  /* 0x000000ffff052224 */ /* 0x008fe400078e001a */
[----:B------:R-:W-:-:S05]  /*10cd0*/  @P2 IMAD.MOV.U32 R4, RZ, RZ, R22 ;  /* 0x000000ffff042224 */ /* 0x000fca00078e0016 */
[----:B------:R2:W3:Y:S02]  /*10ce0*/  @P2 LDG.E.U16 R8, desc[UR8][R4.64] ;  /* 0x0000000804082981 */ /* 0x0004e4000c1e1500 */
[----:B--2---:R-:W-:Y:S02]  /*10cf0*/  @P1 IMAD.MOV.U32 R5, RZ, RZ, R29 ;  /* 0x000000ffff051224 */ /* 0x004fe400078e001d */
[----:B------:R-:W-:-:S05]  /*10d00*/  @P1 IMAD.MOV.U32 R4, RZ, RZ, R28 ;  /* 0x000000ffff041224 */ /* 0x000fca00078e001c */
[----:B------:R4:W2:Y:S02]  /*10d10*/  @P1 LDG.E.U16 R7, desc[UR8][R4.64] ;  /* 0x0000000804071981 */ /* 0x0008a4000c1e1500 */
[----:B----4-:R-:W-:Y:S02]  /*10d20*/  @P1 IMAD.MOV.U32 R5, RZ, RZ, R27 ;  /* 0x000000ffff051224 */ /* 0x010fe400078e001b */
[----:B------:R-:W-:-:S05]  /*10d30*/  @P1 IMAD.MOV.U32 R4, RZ, RZ, R15 ;  /* 0x000000ffff041224 */ /* 0x000fca00078e000f */
[----:B------:R0:W4:Y:S01]  /*10d40*/  @P1 LDG.E.U16 R6, desc[UR8][R4.64] ;  /* 0x0000000804061981 */ /* 0x000122000c1e1500 */
[----:B------:R-:W-:Y:S02]  /*10d50*/  @P1 IMAD.MOV.U32 R15, RZ, RZ, R14 ;  /* 0x000000ffff0f1224 */ /* 0x000fe400078e000e */
[----:B------:R-:W-:Y:S01]  /*10d60*/  @P1 IMAD.MOV.U32 R14, RZ, RZ, R13 ;  /* 0x000000ffff0e1224 */ /* 0x000fe200078e000d */
[----:B------:R-:W-:Y:S04]  /*10d70*/  STL [R1+0x1968], R9 ;  /* 0x0019680901007387 */ /* 0x000fe80000100800 */
[----:B------:R-:W4:Y:S04]  /*10d80*/  LDL R26, [R1+0xd7c] ;  /* 0x000d7c00011a7983 */ /* 0x000f280000100800 */
[----:B------:R-:W4:Y:S01]  /*10d90*/  LDL R22, [R1+0xd88] ;  /* 0x000d880001167983 */ /* 0x000f220000100800 */
[----:B0-----:R-:W-:-:S06]  /*10da0*/  PRMT R5, RZ, 0x7610, R5 ;  /* 0x00007610ff057816 */ /* 0x001fcc0000000005 */
[----:B------:R0:W4:Y:S04]  /*10db0*/  @P1 LDG.E.U16 R5, desc[UR8][R14.64] ;  /* 0x000000080e051981 */ /* 0x000128000c1e1500 */
[----:B---3--:R-:W-:Y:S04]  /*10dc0*/  STL [R1+0x196c], R8 ;  /* 0x00196c0801007387 */ /* 0x008fe80000100800 */
[----:B--2---:R-:W-:Y:S04]  /*10dd0*/  STL [R1+0x1934], R7 ;  /* 0x0019340701007387 */ /* 0x004fe80000100800 */
[----:B------:R-:W2:Y:S04]  /*10de0*/  LDL R29, [R1+0x6fc] ;  /* 0x0006fc00011d7983 */ /* 0x000ea80000100800 */
[----:B----4-:R1:W-:Y:S04]  /*10df0*/  STL [R1+0x1938], R6 ;  /* 0x0019380601007387 */ /* 0x0103e80000100800 */
[----:B------:R-:W3:Y:S04]  /*10e00*/  LDL R28, [R1+0x630] ;  /* 0x00063000011c7983 */ /* 0x000ee80000100800 */
[----:B------:R-:W4:Y:S04]  /*10e10*/  LDL R13, [R1+0x634] ;  /* 0x00063400010d7983 */ /* 0x000f280000100800 */
[----:B-1----:R-:W3:Y:S01]  /*10e20*/  LDL R6, [R1+0x6f8] ;  /* 0x0006f80001067983 */ /* 0x002ee20000100800 */
[----:B------:R-:W-:Y:S01]  /*10e30*/  PRMT R4, RZ, 0x7610, R4 ;  /* 0x00007610ff047816 */ /* 0x000fe20000000004 */
[----:B0-----:R-:W-:-:S02]  /*10e40*/  @P1 IMAD.MOV.U32 R14, RZ, RZ, R22 ;  /* 0x000000ffff0e1224 */ /* 0x001fc400078e0016 */
[----:B------:R-:W-:Y:S01]  /*10e50*/  @P1 IMAD.MOV.U32 R15, RZ, RZ, R26 ;  /* 0x000000ffff0f1224 */ /* 0x000fe200078e001a */
[----:B------:R0:W-:Y:S04]  /*10e60*/  STL [R1+0x193c], R5 ;  /* 0x00193c0501007387 */ /* 0x0001e80000100800 */
[----:B------:R-:W4:Y:S04]  /*10e70*/  LDL R27, [R1+0x628] ;  /* 0x00062800011b7983 */ /* 0x000f280000100800 */
[----:B------:R-:W4:Y:S04]  /*10e80*/  LDL R8, [R1+0x62c] ;  /* 0x00062c0001087983 */ /* 0x000f280000100800 */
[----:B------:R2:W4:Y:S01]  /*10e90*/  @P1 LDG.E.U16 R4, desc[UR8][R14.64] ;  /* 0x000000080e041981 */ /* 0x000522000c1e1500 */
[----:B------:R-:W-:-:S03]  /*10ea0*/  ISETP.GT.AND P1, PT, R3, 0x36, PT ;  /* 0x000000360300780c */ /* 0x000fc60003f24270 */
[----:B------:R-:W4:Y:S04]  /*10eb0*/  LDL R26, [R1+0x620] ;  /* 0x00062000011a7983 */ /* 0x000f280000100800 */
[----:B------:R-:W4:Y:S01]  /*10ec0*/  LDL R22, [R1+0x624] ;  /* 0x0006240001167983 */ /* 0x000f220000100800 */
[----:B0-----:R-:W-:Y:S02]  /*10ed0*/  PRMT R5, RZ, 0x7610, R5 ;  /* 0x00007610ff057816 */ /* 0x001fe40000000005 */
[----:B------:R-:W-:Y:S01]  /*10ee0*/  PRMT R11, RZ, 0x7610, R11 ;  /* 0x00007610ff0b7816 */ /* 0x000fe2000000000b */
[----:B--2---:R-:W-:Y:S02]  /*10ef0*/  @P0 IMAD.MOV.U32 R14, RZ, RZ, R29 ;  /* 0x000000ffff0e0224 */ /* 0x004fe400078e001d */
[----:B---3--:R-:W-:-:S05]  /*10f00*/  @P0 IMAD.MOV.U32 R15, RZ, RZ, R6 ;  /* 0x000000ffff0f0224 */ /* 0x008fca00078e0006 */
[----:B------:R4:W2:Y:S02]  /*10f10*/  @P0 LDG.E.U16 R5, desc[UR8][R14.64] ;  /* 0x000000080e050981 */ /* 0x0008a4000c1e1500 */
[----:B----4-:R-:W-:Y:S02]  /*10f20*/  @P1 IMAD.MOV.U32 R14, RZ, RZ, R13 ;  /* 0x000000ffff0e1224 */ /* 0x010fe400078e000d */
[----:B------:R-:W-:-:S05]  /*10f30*/  @P1 IMAD.MOV.U32 R15, RZ, RZ, R28 ;  /* 0x000000ffff0f1224 */ /* 0x000fca00078e001c */
[----:B------:R0:W3:Y:S01]  /*10f40*/  @P1 LDG.E.U16 R11, desc[UR8][R14.64] ;  /* 0x000000080e0b1981 */ /* 0x0000e2000c1e1500 */
[----:B------:R-:W-:Y:S02]  /*10f50*/  PRMT R7, RZ, 0x7610, R7 ;  /* 0x00007610ff077816 */ /* 0x000fe40000000007 */
[----:B------:R-:W-:Y:S01]  /*10f60*/  PRMT R19, RZ, 0x7610, R19 ;  /* 0x00007610ff137816 */ /* 0x000fe20000000013 */
[----:B0-----:R-:W-:Y:S02]  /*10f70*/  @P1 IMAD.MOV.U32 R14, RZ, RZ, R8 ;  /* 0x000000ffff0e1224 */ /* 0x001fe400078e0008 */
[----:B------:R-:W-:-:S05]  /*10f80*/  @P1 IMAD.MOV.U32 R15, RZ, RZ, R27 ;  /* 0x000000ffff0f1224 */ /* 0x000fca00078e001b */
[----:B------:R0:W4:Y:S04]  /*10f90*/  @P1 LDG.E.U16 R7, desc[UR8][R14.64] ;  /* 0x000000080e071981 */ /* 0x000128000c1e1500 */
[----:B------:R-:W-:Y:S04]  /*10fa0*/  STL [R1+0x1940], R4 ;  /* 0x0019400401007387 */ /* 0x000fe80000100800 */
[----:B------:R-:W4:Y:S01]  /*10fb0*/  LDL R6, [R1+0x618] ;  /* 0x0006180001067983 */ /* 0x000f220000100800 */
[----:B0-----:R-:W-:Y:S02]  /*10fc0*/  @P1 IMAD.MOV.U32 R14, RZ, RZ, R22 ;  /* 0x000000ffff0e1224 */ /* 0x001fe400078e0016 */
[----:B------:R-:W-:-:S05]  /*10fd0*/  @P1 IMAD.MOV.U32 R15, RZ, RZ, R26 ;  /* 0x000000ffff0f1224 */ /* 0x000fca00078e001a */
[----:B------:R-:W4:Y:S04]  /*10fe0*/  @P1 LDG.E.U16 R19, desc[UR8][R14.64] ;  /* 0x000000080e131981 */ /* 0x000f28000c1e1500 */
[----:B--2---:R0:W-:Y:S04]  /*10ff0*/  STL [R1+0xac], R5 ;  /* 0x0000ac0501007387 */ /* 0x0041e80000100800 */
[----:B------:R-:W2:Y:S04]  /*11000*/  LDL R13, [R1+0x610] ;  /* 0x00061000010d7983 */ /* 0x000ea80000100800 */
[----:B0-----:R-:W2:Y:S04]  /*11010*/  LDL R5, [R1+0x61c] ;  /* 0x00061c0001057983 */ /* 0x001ea80000100800 */
[----:B---3--:R0:W-:Y:S04]  /*11020*/  STL [R1+0xa0], R11 ;  /* 0x0000a00b01007387 */ /* 0x0081e80000100800 */
[----:B------:R-:W3:Y:S04]  /*11030*/  LDL R8, [R1+0x608] ;  /* 0x0006080001087983 */ /* 0x000ee80000100800 */
[----:B0-----:R-:W3:Y:S01]  /*11040*/  LDL R11, [R1+0x614] ;  /* 0x00061400010b7983 */ /* 0x001ee20000100800 */
[----:B------:R-:W-:-:S03]  /*11050*/  ISETP.GT.AND P0, PT, R3, 0x37, PT ;  /* 0x000000370300780c */ /* 0x000fc60003f04270 */
[----:B----4-:R0:W-:Y:S04]  /*11060*/  STL [R1+0x98], R7 ;  /* 0x0000980701007387 */ /* 0x0101e80000100800 */
[----:B------:R-:W4:Y:S04]  /*11070*/  LDL R22, [R1+0x600] ;  /* 0x0006000001167983 */ /* 0x000f280000100800 */
[----:B0-----:R-:W4:Y:S01]  /*11080*/  LDL R7, [R1+0x60c] ;  /* 0x00060c0001077983 */ /* 0x001f220000100800 */
[----:B------:R-:W-:-:S03]  /*11090*/  PRMT R25, RZ, 0x7610, R25 ;  /* 0x00007610ff197816 */ /* 0x000fc60000000019 */
[----:B------:R0:W-:Y:S01]  /*110a0*/  STL [R1+0x90], R19 ;  /* 0x0000901301007387 */ /* 0x0001e20000100800 */
[----:B------:R-:W-:-:S03]  /*110b0*/  @P1 IMAD.MOV.U32 R15, RZ, RZ, R6 ;  /* 0x000000ffff0f1224 */ /* 0x000fc600078e0006 */
[----:B------:R-:W4:Y:S04]  /*110c0*/  LDL R6, [R1+0x5f8] ;  /* 0x0005f80001067983 */ /* 0x000f280000100800 */
[----:B0-----:R-:W4:Y:S01]  /*110d0*/  LDL R19, [R1+0x604] ;  /* 0x0006040001137983 */ /* 0x001f220000100800 */
[----:B--2---:R-:W-:-:S03]  /*110e0*/  @P1 IMAD.MOV.U32 R14, RZ, RZ, R5 ;  /* 0x000000ffff0e1224 */ /* 0x004fc600078e0005 */
[----:B------:R-:W2:Y:S04]  /*110f0*/  LDL R5, [R1+0x5fc] ;  /* 0x0005fc0001057983 */ /* 0x000ea80000100800 */
[----:B------:R0:W2:Y:S02]  /*11100*/  @P1 LDG.E.U16 R25, desc[UR8][R14.64] ;  /* 0x000000080e191981 */ /* 0x0000a4000c1e1500 */
[----:B0-----:R-:W-:Y:S02]  /*11110*/  @P0 IMAD.MOV.U32 R15, RZ, RZ, R13 ;  /* 0x000000ffff0f0224 */ /* 0x001fe400078e000d */
[----:B------:R-:W2:Y:S01]  /*11120*/  LDL R13, [R1+0xd84] ;  /* 0x000d8400010d7983 */ /* 0x000ea20000100800 */
[----:B---3--:R-:W-:-:S03]  /*11130*/  @P0 IMAD.MOV.U32 R14, RZ, RZ, R11 ;  /* 0x000000ffff0e0224 */ /* 0x008fc600078e000b */
[----:B------:R-:W3:Y:S01]  /*11140*/  LDL R11, [R1+0xd8c] ;  /* 0x000d8c00010b7983 */ /* 0x000ee20000100800 */
[----:B------:R-:W-:Y:S02]  /*11150*/  PRMT R24, RZ, 0x7610, R24 ;  /* 0x00007610ff187816 */ /* 0x000fe40000000018 */
[----:B------:R-:W-:-:S04]  /*11160*/  PRMT R23, RZ, 0x7610, R23 ;  /* 0x00007610ff177816 */ /* 0x000fc80000000017 */
[----:B------:R4:W3:Y:S01]  /*11170*/  @P0 LDG.E.U16 R24, desc[UR8][R14.64] ;  /* 0x000000080e180981 */ /* 0x0008e2000c1e1500 */
[----:B------:R-:W-:Y:S02]  /*11180*/  PRMT R18, RZ, 0x7610, R18 ;  /* 0x00007610ff127816 */ /* 0x000fe40000000012 */
[----:B------:R-:W-:Y:S01]  /*11190*/  ISETP.GT.AND P1, PT, R3, 0x3e, PT ;  /* 0x0000003e0300780c */ /* 0x000fe20003f24270 */
[----:B----4-:R-:W-:Y:S02]  /*111a0*/  @P0 IMAD.MOV.U32 R14, RZ, RZ, R7 ;  /* 0x000000ffff0e0224 */ /* 0x010fe400078e0007 */
[----:B------:R-:W-:Y:S01]  /*111b0*/  @P0 IMAD.MOV.U32 R15, RZ, RZ, R8 ;  /* 0x000000ffff0f0224 */ /* 0x000fe200078e0008 */
[----:B------:R-:W-:Y:S02]  /*111c0*/  PRMT R16, RZ, 0x7610, R16 ;  /* 0x00007610ff107816 */ /* 0x000fe40000000010 */
[----:B------:R-:W-:Y:S01]  /*111d0*/  PRMT R10, RZ, 0x7610, R10 ;  /* 0x00007610ff0a7816 */ /* 0x000fe2000000000a */
[----:B------:R-:W4:Y:S04]  /*111e0*/  LDL R8, [R1+0xd78] ;  /* 0x000d780001087983 */ /* 0x000f280000100800 */
[----:B------:R0:W4:Y:S04]  /*111f0*/  @P0 LDG.E.U16 R23, desc[UR8][R14.64] ;  /* 0x000000080e170981 */ /* 0x000128000c1e1500 */
[----:B------:R-:W4:Y:S01]  /*11200*/  LDL R7, [R1+0xd94] ;  /* 0x000d940001077983 */ /* 0x000f220000100800 */
[----:B0-----:R-:W-:-:S02]  /*11210*/  @P0 IMAD.MOV.U32 R14, RZ, RZ, R19 ;  /* 0x000000ffff0e0224 */ /* 0x001fc400078e0013 */
[----:B------:R-:W-:Y:S01]  /*11220*/  @P0 IMAD.MOV.U32 R15, RZ, RZ, R22 ;  /* 0x000000ffff0f0224 */ /* 0x000fe200078e0016 */
[----:B------:R-:W4:Y:S04]  /*11230*/  LDL R19, [R1+0xd9c] ;  /* 0x000d9c0001137983 */ /* 0x000f280000100800 */
[----:B------:R0:W4:Y:S02]  /*11240*/  @P0 LDG.E.U16 R18, desc[UR8][R14.64] ;  /* 0x000000080e120981 */ /* 0x000124000c1e1500 */
[----:B0-----:R-:W-:Y:S02]  /*11250*/  @P0 IMAD.MOV.U32 R15, RZ, RZ, R6 ;  /* 0x000000ffff0f0224 */ /* 0x001fe400078e0006 */
[----:B------:R-:W4:Y:S01]  /*11260*/  LDL R6, [R1+0xd90] ;  /* 0x000d900001067983 */ /* 0x000f220000100800 */
[----:B--2---:R-:W-:-:S03]  /*11270*/  @P0 IMAD.MOV.U32 R14, RZ, RZ, R5 ;  /* 0x000000ffff0e0224 */ /* 0x004fc600078e0005 */
[----:B------:R-:W2:Y:S04]  /*11280*/  LDL R5, [R1+0xda0] ;  /* 0x000da00001057983 */ /* 0x000ea80000100800 */
[----:B------:R0:W2:Y:S02]  /*11290*/  @P0 LDG.E.U16 R16, desc[UR8][R14.64] ;  /* 0x000000080e100981 */ /* 0x0000a4000c1e1500 */
[----:B0-----:R-:W-:Y:S02]  /*112a0*/  @P1 IMAD.MOV.U32 R15, RZ, RZ, R13 ;  /* 0x000000ffff0f1224 */ /* 0x001fe400078e000d */
[----:B---3--:R-:W-:-:S05]  /*112b0*/  @P1 IMAD.MOV.U32 R14, RZ, RZ, R11 ;  /* 0x000000ffff0e1224 */ /* 0x008fca00078e000b */
[----:B------:R0:W3:Y:S04]  /*112c0*/  @P1 LDG.E.U16 R10, desc[UR8][R14.64] ;  /* 0x000000080e0a1981 */ /* 0x0000e8000c1e1500 */
[----:B----4-:R1:W-:Y:S04]  /*112d0*/  STL [R1+0x70], R18 ;  /* 0x0000701201007387 */ /* 0x0103e80000100800 */
[----:B-1----:R-:W4:Y:S01]  /*112e0*/  LDL R18, [R1+0xda8] ;  /* 0x000da80001127983 */ /* 0x002f220000100800 */
[----:B0-----:R-:W-:Y:S02]  /*112f0*/  @P1 IMAD.MOV.U32 R14, RZ, RZ, R7 ;  /* 0x000000ffff0e1224 */ /* 0x001fe400078e0007 */
[----:B------:R-:W-:Y:S01]  /*11300*/  @P1 IMAD.MOV.U32 R15, RZ, RZ, R8 ;  /* 0x000000ffff0f1224 */ /* 0x000fe200078e0008 */
[----:B--2---:R0:W-:Y:S04]  /*11310*/  STL [R1+0x68], R16 ;  /* 0x0000681001007387 */ /* 0x0041e80000100800 */
[----:B------:R-:W2:Y:S04]  /*11320*/  LDL R13, [R1+0xdac] ;  /* 0x000dac00010d7983 */ /* 0x000ea80000100800 */
[----:B------:R-:W2:Y:S04]  /*11330*/  LDL R11, [R1+0xd98] ;  /* 0x000d9800010b7983 */ /* 0x000ea80000100800 */
[----:B0-----:R-:W2:Y:S04]  /*11340*/  LDL R16, [R1+0xda4] ;  /* 0x000da40001107983 */ /* 0x001ea80000100800 */
[----:B------:R-:W-:Y:S04]  /*11350*/  STL [R1+0x88], R25 ;  /* 0x0000881901007387 */ /* 0x000fe80000100800 */
[----:B---3--:R0:W-:Y:S04]  /*11360*/  STL [R1+0x60], R10 ;  /* 0x0000600a01007387 */ /* 0x0081e80000100800 */
[----:B------:R-:W3:Y:S04]  /*11370*/  LDL R8, [R1+0x5e0] ;  /* 0x0005e00001087983 */ /* 0x000ee80000100800 */
[----:B------:R-:W3:Y:S04]  /*11380*/  LDL R7, [R1+0xdb0] ;  /* 0x000db00001077983 */ /* 0x000ee80000100800 */
[----:B0-----:R-:W3:Y:S01]  /*11390*/  LDL R10, [R1+0xdb4] ;  /* 0x000db400010a7983 */ /* 0x001ee20000100800 */
[----:B------:R-:W-:-:S02]  /*113a0*/  PRMT R21, RZ, 0x7610, R21 ;  /* 0x00007610ff157816 */ /* 0x000fc40000000015 */
[----:B------:R-:W-:Y:S02]  /*113b0*/  PRMT R20, RZ, 0x7610, R20 ;  /* 0x00007610ff147816 */ /* 0x000fe40000000014 */
[----:B------:R-:W-:Y:S02]  /*113c0*/  ISETP.GT.AND P0, PT, R3, 0x3f, PT ;  /* 0x0000003f0300780c */ /* 0x000fe40003f04270 */
[----:B------:R0:W3:Y:S01]  /*113d0*/  @P1 LDG.E.U16 R21, desc[UR8][R14.64] ;  /* 0x000000080e151981 */ /* 0x0000e2000c1e1500 */
[----:B------:R-:W-:Y:S01]  /*113e0*/  PRMT R17, RZ, 0x7610, R17 ;  /* 0x00007610ff117816 */ /* 0x000fe20000000011 */
[----:B0-----:R-:W-:Y:S02]  /*113f0*/  @P1 IMAD.MOV.U32 R14, RZ, RZ, R5 ;  /* 0x000000ffff0e1224 */ /* 0x001fe400078e0005 */
[----:B------:R-:W-:-:S05]  /*11400*/  @P1 IMAD.MOV.U32 R15, RZ, RZ, R6 ;  /* 0x000000ffff0f1224 */ /* 0x000fca00078e0006 */
[----:B------:R4:W3:Y:S01]  /*11410*/  @P1 LDG.E.U16 R20, desc[UR8][R14.64] ;  /* 0x000000080e141981 */ /* 0x0008e2000c1e1500 */
[----:B------:R-:W-:Y:S01]  /*11420*/  PRMT R12, RZ, 0x7610, R12 ;  /* 0x00007610ff0c7816 */ /* 0x000fe2000000000c */
[----:B----4-:R-:W-:Y:S02]  /*11430*/  @P1 IMAD.MOV.U32 R14, RZ, RZ, R18 ;  /* 0x000000ffff0e1224 */ /* 0x010fe400078e0012 */
[----:B------:R-:W-:-:S05]  /*11440*/  @P1 IMAD.MOV.U32 R15, RZ, RZ, R19 ;  /* 0x000000ffff0f1224 */ /* 0x000fca00078e0013 */
[----:B------:R2:W4:Y:S01]  /*11450*/  @P1 LDG.E.U16 R17, desc[UR8][R14.64] ;  /* 0x000000080e111981 */ /* 0x000522000c1e1500 */
[----:B------:R-:W-:Y:S02]  /*11460*/  PRMT R9, RZ, 0x7610, R9 ;  /* 0x00007610ff097816 */ /* 0x000fe40000000009 */
[----:B------:R-:W-:Y:S01]  /*11470*/  PRMT R0, RZ, 0x7610, R0 ;  /* 0x00007610ff007816 */ /* 0x000fe20000000000 */
[----:B------:R-:W-:Y:S04]  /*11480*/  STL [R1+0x80], R24 ;  /* 0x0000801801007387 */ /* 0x000fe80000100800 */
[----:B------:R-:W4:Y:S04]  /*11490*/  LDL R6, [R1+0x5d8] ;  /* 0x0005d80001067983 */ /* 0x000f280000100800 */
[----:B------:R-:W4:Y:S01]  /*114a0*/  LDL R5, [R1+0x5dc] ;  /* 0x0005dc0001057983 */ /* 0x000f220000100800 */
[----:B--2---:R-:W-:-:S02]  /*114b0*/  @P0 IMAD.MOV.U32 R14, RZ, RZ, R13 ;  /* 0x000000ffff0e0224 */ /* 0x004fc400078e000d */
[----:B------:R-:W-:-:S05]  /*114c0*/  @P0 IMAD.MOV.U32 R15, RZ, RZ, R16 ;  /* 0x000000ffff0f0224 */ /* 0x000fca00078e0010 */
[----:B------:R0:W2:Y:S02]  /*114d0*/  @P0 LDG.E.U16 R12, desc[UR8][R14.64] ;  /* 0x000000080e0c0981 */ /* 0x0000a4000c1e1500 */
[----:B0-----:R-:W-:Y:S02]  /*114e0*/  @P0 IMAD.MOV.U32 R15, RZ, RZ, R11 ;  /* 0x000000ffff0f0224 */ /* 0x001fe400078e000b */
[----:B---3--:R-:W-:-:S05]  /*114f0*/  @P0 IMAD.MOV.U32 R14, RZ, RZ, R10 ;  /* 0x000000ffff0e0224 */ /* 0x008fca00078e000a */
[----:B------:R0:W3:Y:S02]  /*11500*/  @P0 LDG.E.U16 R9, desc[UR8][R14.64] ;  /* 0x000000080e090981 */ /* 0x0000e4000c1e1500 */
[----:B0-----:R-:W-:Y:S02]  /*11510*/  @P0 IMAD.MOV.U32 R14, RZ, RZ, R7 ;  /* 0x000000ffff0e0224 */ /* 0x001fe400078e0007 */
[----:B------:R-:W-:-:S05]  /*11520*/  @P0 IMAD.MOV.U32 R15, RZ, RZ, R8 ;  /* 0x000000ffff0f0224 */ /* 0x000fca00078e0008 */
[----:B------:R4:W2:Y:S04]  /*11530*/  @P0 LDG.E.U16 R0, desc[UR8][R14.64] ;  /* 0x000000080e000981 */ /* 0x0008a8000c1e1500 */
[----:B------:R-:W-:Y:S01]  /*11540*/  STL [R1+0x78], R23 ;  /* 0x0000781701007387 */ /* 0x000fe20000100800 */
[----:B----4-:R-:W-:-:S03]  /*11550*/  @P0 IMAD.MOV.U32 R15, RZ, RZ, R6 ;  /* 0x000000ffff0f0224 */ /* 0x010fc600078e0006 */
[----:B--2---:R-:W-:Y:S04]  /*11560*/  STL [R1+0x2c], R0 ;  /* 0x00002c0001007387 */ /* 0x004fe80000100800 */
[----:B------:R-:W-:Y:S04]  /*11570*/  STL [R1+0x190c], R15 ;  /* 0x00190c0f01007387 */ /* 0x000fe80000100800 */
[----:B------:R-:W2:Y:S01]  /*11580*/  LDL.LU R27, [R1+0x5ac] ;  /* 0x0005ac00011b7983 */ /* 0x000ea20000300800 */
[----:B------:R-:W-:Y:S01]  /*11590*/  PRMT R4, RZ, 0x7610, R4 ;  /* 0x00007610ff047816 */ /* 0x000fe20000000004 */
[----:B------:R-:W-:-:S05]  /*115a0*/  @P0 IMAD.MOV.U32 R14, RZ, RZ, R5 ;  /* 0x000000ffff0e0224 */ /* 0x000fca00078e0005 */
[----:B------:R-:W4:Y:S01]  /*115b0*/  @P0 LDG.E.U16 R4, desc[UR8][R14.64] ;  /* 0x000000080e040981 */ /* 0x000f22000c1e1500 */
[----:B------:R-:W0:Y:S01]  /*115c0*/  S2R R29, SR_TID.X ;  /* 0x00000000001d7919 */ /* 0x000e220000002100 */
[----:B------:R-:W1:Y:S01]  /*115d0*/  S2R R2, SR_TID.X ;  /* 0x0000000000027919 */ /* 0x000e620000002100 */
[----:B------:R-:W-:Y:S06]  /*115e0*/  BAR.SYNC.DEFER_BLOCKING 0x0 ;  /* 0x0000000000007b1d */ /* 0x000fec0000010000 */
[----:B--2---:R2:W-:Y:S04]  /*115f0*/  STL [R1+0x19b4], R27 ;  /* 0x0019b41b01007387 */ /* 0x0045e80000100800 */
[----:B--2---:R-:W2:Y:S01]  /*11600*/  LDL.LU R27, [R1+0x5b0] ;  /* 0x0005b000011b7983 */ /* 0x004ea20000300800 */
[----:B0-----:R-:W-:-:S02]  /*11610*/  LOP3.LUT R0, R29, 0x3f, RZ, 0xc0, !PT ;  /* 0x0000003f1d007812 */ /* 0x001fc400078ec0ff */
[----:B-1----:R-:W-:Y:S02]  /*11620*/  LOP3.LUT R2, R2, 0x3f, RZ, 0xc0, !PT ;  /* 0x0000003f02027812 */ /* 0x002fe400078ec0ff */
[----:B------:R-:W-:Y:S01]  /*11630*/  ISETP.GE.AND P0, PT, R0, R3, PT ;  /* 0x000000030000720c */ /* 0x000fe20003f06270 */
[----:B--2---:R0:W-:Y:S04]  /*11640*/  STL [R1+0x19b8], R27 ;  /* 0x0019b81b01007387 */ /* 0x0041e80000100800 */
[----:B0-----:R-:W2:Y:S04]  /*11650*/  LDL.LU R27, [R1+0x5b4] ;  /* 0x0005b400011b7983 */ /* 0x001ea80000300800 */
[----:B------:R-:W-:Y:S04]  /*11660*/  STL [R1+0x4c], R21 ;  /* 0x00004c1501007387 */ /* 0x000fe80000100800 */
[----:B------:R-:W2:Y:S04]  /*11670*/  LDL.LU R29, [R1+0x5a8] ;  /* 0x0005a800011d7983 */ /* 0x000ea80000300800 */
[----:B------:R-:W2:Y:S04]  /*11680*/  LDL.LU R15, [R1+0x530] ;  /* 0x00053000010f7983 */ /* 0x000ea80000300800 */
[----:B------:R-:W2:Y:S04]  /*11690*/  LDL.LU R14, [R1+0x52c] ;  /* 0x00052c00010e7983 */ /* 0x000ea80000300800 */
[----:B----4-:R0:W-:Y:S04]  /*116a0*/  STL [R1+0x20], R4 ;  /* 0x0000200401007387 */ /* 0x0101e80000100800 */
[----:B0-----:R-:W4:Y:S04]  /*116b0*/  LDL.LU R4, [R1+0x528] ;  /* 0x0005280001047983 */ /* 0x001f280000300800 */
[----:B------:R-:W-:Y:S04]  /*116c0*/  STL [R1+0x44], R20 ;  /* 0x0000441401007387 */ /* 0x000fe80000100800 */
[----:B------:R-:W4:Y:S04]  /*116d0*/  LDL.LU R5, [R1+0x4a4] ;  /* 0x0004a40001057983 */ /* 0x000f280000300800 */
[----:B------:R-:W4:Y:S04]  /*116e0*/  LDL.LU R6, [R1+0x4a0] ;  /* 0x0004a00001067983 */ /* 0x000f280000300800 */
[----:B------:R-:W4:Y:S04]  /*116f0*/  LDL.LU R7, [R1+0x49c] ;  /* 0x00049c0001077983 */ /* 0x000f280000300800 */
[----:B------:R-:W4:Y:S04]  /*11700*/  LDL.LU R8, [R1+0x498] ;  /* 0x0004980001087983 */ /* 0x000f280000300800 */
[----:B------:R-:W-:Y:S04]  /*11710*/  STL [R1+0x3c], R17 ;  /* 0x00003c1101007387 */ /* 0x000fe80000100800 */
[----:B---3--:R0:W-:Y:S04]  /*11720*/  STL [R1+0x30], R9 ;  /* 0x0000300901007387 */ /* 0x0081e80000100800 */
[----:B0-----:R-:W3:Y:S04]  /*11730*/  LDL.LU R9, [R1+0x424] ;  /* 0x0004240001097983 */ /* 0x001ee80000300800 */
[----:B------:R-:W3:Y:S04]  /*11740*/  LDL.LU R10, [R1+0x420] ;  /* 0x00042000010a7983 */ /* 0x000ee80000300800 */
[----:B------:R0:W-:Y:S04]  /*11750*/  STL [R1+0x34], R12 ;  /* 0x0000340c01007387 */ /* 0x0001e80000100800 */
[----:B------:R-:W3:Y:S04]  /*11760*/  LDL.LU R11, [R1+0x41c] ;  /* 0x00041c00010b7983 */ /* 0x000ee80000300800 */
[----:B------:R-:W3:Y:S04]  /*11770*/  LDL.LU R24, [R1+0x418] ;  /* 0x0004180001187983 */ /* 0x000ee80000300800 */
[----:B0-----:R-:W3:Y:S04]  /*11780*/  LDL.LU R12, [R1+0x3a4] ;  /* 0x0003a400010c7983 */ /* 0x001ee80000300800 */
[----:B------:R-:W3:Y:S04]  /*11790*/  LDL.LU R13, [R1+0x3a0] ;  /* 0x0003a000010d7983 */ /* 0x000ee80000300800 */
[----:B------:R-:W3:Y:S04]  /*117a0*/  LDL.LU R16, [R1+0x39c] ;  /* 0x00039c0001107983 */ /* 0x000ee80000300800 */
[----:B------:R-:W3:Y:S04]  /*117b0*/  LDL.LU R17, [R1+0x398] ;  /* 0x0003980001117983 */ /* 0x000ee80000300800 */
[----:B------:R-:W3:Y:S04]  /*117c0*/  LDL.LU R28, [R1+0x110] ;  /* 0x00011000011c7983 */ /* 0x000ee80000300800 */
[----:B------:R-:W3:Y:S04]  /*117d0*/  LDL.LU R18, [R1+0x10c] ;  /* 0x00010c0001127983 */ /* 0x000ee80000300800 */
[----:B------:R-:W3:Y:S04]  /*117e0*/  LDL.LU R19, [R1+0x108] ;  /* 0x0001080001137983 */ /* 0x000ee80000300800 */
[----:B------:R-:W3:Y:S04]  /*117f0*/  LDL.LU R20, [R1+0x104] ;  /* 0x0001040001147983 */ /* 0x000ee80000300800 */
[----:B------:R-:W3:Y:S04]  /*11800*/  LDL.LU R21, [R1+0xb0] ;  /* 0x0000b00001157983 */ /* 0x000ee80000300800 */
[----:B------:R-:W3:Y:S01]  /*11810*/  LDL.LU R0, [R1+0xa8] ;  /* 0x0000a80001007983 */ /* 0x000ee20000300800 */
[----:B------:R-:W-:-:S03]  /*11820*/  IMAD.SHL.U32 R2, R2, 0x2, RZ ;  /* 0x0000000202027824 */ /* 0x000fc600078e00ff */
[----:B------:R-:W4:Y:S04]  /*11830*/  LDL.LU R22, [R1+0xa4] ;  /* 0x0000a40001167983 */ /* 0x000f280000300800 */
[----:B------:R-:W3:Y:S04]  /*11840*/  LDL.LU R23, [R1+0x9c] ;  /* 0x00009c0001177983 */ /* 0x000ee80000300800 */
[----:B------:R-:W3:Y:S04]  /*11850*/  LDL.LU R25, [R1+0x4] ;  /* 0x0000040001197983 */ /* 0x000ee80000300800 */
[----:B------:R-:W3:Y:S04]  /*11860*/  LDL.LU R26, [R1] ;  /* 0x00000000011a7983 */ /* 0x000ee80000300800 */
[----:B------:R0:W-:Y:S04]  /*11870*/  STL [R1+0x1910], R3 ;  /* 0x0019100301007387 */ /* 0x0001e80000100800 */
[----:B0-----:R-:W3:Y:S04]  /*11880*/  LDL.LU R3, [R1+0x534] ;  /* 0x0005340001037983 */ /* 0x001ee80000300800 */
[----:B--2---:R0:W-:Y:S04]  /*11890*/  STS.U16 [R2+UR4], R27 ;  /* 0x0000001b02007988 */ /* 0x0041e80008000404 */
[----:B0-----:R-:W2:Y:S04]  /*118a0*/  LDL.LU R27, [R1+0x19b8] ;  /* 0x0019b800011b7983 */ /* 0x001ea80000300800 */
[----:B--2---:R0:W-:Y:S04]  /*118b0*/  STS.U16 [R2+UR4+0x80], R27 ;  /* 0x0000801b02007988 */ /* 0x0041e80008000404 */
[----:B0-----:R-:W2:Y:S04]  /*118c0*/  LDL.LU R27, [R1+0x19b4] ;  /* 0x0019b400011b7983 */ /* 0x001ea80000300800 */
[----:B------:R-:W-:Y:S04]  /*118d0*/  STS.U16 [R2+UR4+0x180], R29 ;  /* 0x0001801d02007988 */ /* 0x000fe80008000404 */
[----:B----4-:R-:W-:Y:S04]  /*118e0*/  STS.U16 [R2+UR4+0x6100], R22 ;  /* 0x0061001602007988 */ /* 0x010fe80008000404 */
[----:B---3--:R-:W-:Y:S04]  /*118f0*/  STS.U16 [R2+UR4+0x6180], R23 ;  /* 0x0061801702007988 */ /* 0x008fe80008000404 */
[----:B------:R-:W-:Y:S04]  /*11900*/  STS.U16 [R2+UR4+0x7000], R25 ;  /* 0x0070001902007988 */ /* 0x000fe80008000404 */
        /* <DEDUP_REMOVED lines=9> */
[----:B--2---:R0:W-:Y:S04]  /*119a0*/  STS.U16 [R2+UR4+0x100], R27 ;  /* 0x0001001b02007988 */ /* 0x0041e80008000404 */
[----:B0-----:R-:W2:Y:S04]  /*119b0*/  LDL.LU R27, [R1+0x19b0] ;  /* 0x0019b000011b7983 */ /* 0x001ea80000300800 */
[----:B------:R-:W3:Y:S04]  /*119c0*/  LDL.LU R29, [R1+0x19ac] ;  /* 0x0019ac00011d7983 */ /* 0x000ee80000300800 */
[----:B------:R-:W4:Y:S04]  /*119d0*/  LDL.LU R22, [R1+0x5a4] ;  /* 0x0005a40001167983 */ /* 0x000f280000300800 */
        /* <DEDUP_REMOVED lines=10> */
[----:B------:R0:W-:Y:S04]  /*11a80*/  STS.U16 [R2+UR4+0x3080], R10 ;  /* 0x0030800a02007988 */ /* 0x0001e80008000404 */
[----:B------:R-:W4:Y:S04]  /*11a90*/  LDL.LU R9, [R1+0x40c] ;  /* 0x00040c0001097983 */ /* 0x000f280000300800 */
[----:B------:R1:W-:Y:S04]  /*11aa0*/  STS.U16 [R2+UR4+0x3100], R11 ;  /* 0x0031000b02007988 */ /* 0x0003e80008000404 */
[----:B------:R1:W-:Y:S04]  /*11ab0*/  STS.U16 [R2+UR4+0x3180], R24 ;  /* 0x0031801802007988 */ /* 0x0003e80008000404 */
[----:B------:R1:W-:Y:S04]  /*11ac0*/  STS.U16 [R2+UR4+0x4000], R12 ;  /* 0x0040000c02007988 */ /* 0x0003e80008000404 */
[----:B------:R1:W-:Y:S04]  /*11ad0*/  STS.U16 [R2+UR4+0x4080], R13 ;  /* 0x0040800d02007988 */ /* 0x0003e80008000404 */
[----:B------:R1:W-:Y:S04]  /*11ae0*/  STS.U16 [R2+UR4+0x4100], R16 ;  /* 0x0041001002007988 */ /* 0x0003e80008000404 */
[----:B0-----:R-:W4:Y:S04]  /*11af0*/  LDL.LU R10, [R1+0x408] ;  /* 0x00040800010a7983 */ /* 0x001f280000300800 */
[----:B-1----:R-:W4:Y:S04]  /*11b00*/  LDL.LU R11, [R1+0x394] ;  /* 0x00039400010b7983 */ /* 0x002f280000300800 */
        /* <DEDUP_REMOVED lines=18> */
[----:B0-----:R-:W4:Y:S01]  /*11c30*/  LDL.LU R0, [R1+0x7c] ;  /* 0x00007c0001007983 */ /* 0x001f220000300800 */
[----:B-1----:R-:W-:-:S03]  /*11c40*/  LOP3.LUT R3, R2, 0x10, RZ, 0x3c, !PT ;  /* 0x0000001002037812 */ /* 0x002fc600078e3cff */
[----:B--2---:R-:W-:Y:S04]  /*11c50*/  STS.U16 [R2+UR4+0x7180], R27 ;  /* 0x0071801b02007988 */ /* 0x004fe80008000404 */
[----:B---3--:R-:W-:Y:S04]  /*11c60*/  STS.U16 [R2+UR4+0x7100], R29 ;  /* 0x0071001d02007988 */ /* 0x008fe80008000404 */
[----:B------:R0:W-:Y:S04]  /*11c70*/  STL [R1+0x1914], R29 ;  /* 0x0019141d01007387 */ /* 0x0001e80000100800 */
[----:B0-----:R-:W2:Y:S04]  /*11c80*/  LDL.LU R29, [R1+0x51c] ;  /* 0x00051c00011d7983 */ /* 0x001ea80000300800 */
[----:B------:R-:W3:Y:S04]  /*11c90*/  LDL.LU R2, [R1+0x524] ;  /* 0x0005240001027983 */ /* 0x000ee80000300800 */
[----:B------:R0:W-:Y:S04]  /*11ca0*/  STL [R1+0x1918], R27 ;  /* 0x0019181b01007387 */ /* 0x0001e80000100800 */
[----:B0-----:R-:W2:Y:S04]  /*11cb0*/  LDL.LU R27, [R1+0x520] ;  /* 0x00052000011b7983 */ /* 0x001ea80000300800 */
[----:B----4-:R0:W-:Y:S04]  /*11cc0*/  STS.U16 [R3+UR4+0x200], R22 ;  /* 0x0002001603007988 */ /* 0x0101e80008000404 */
[----:B------:R1:W-:Y:S04]  /*11cd0*/  STS.U16 [R3+UR4+0x280], R23 ;  /* 0x0002801703007988 */ /* 0x0003e80008000404 */
[----:B------:R4:W-:Y:S04]  /*11ce0*/  STS.U16 [R3+UR4+0x300], R25 ;  /* 0x0003001903007988 */ /* 0x0009e80008000404 */
[----:B------:R4:W-:Y:S04]  /*11cf0*/  STS.U16 [R3+UR4+0x380], R26 ;  /* 0x0003801a03007988 */ /* 0x0009e80008000404 */
[----:B0-----:R-:W2:Y:S04]  /*11d00*/  LDL.LU R22, [R1+0x19a8] ;  /* 0x0019a80001167983 */ /* 0x001ea80000300800 */
[----:B-1----:R-:W2:Y:S04]  /*11d10*/  LDL.LU R23, [R1+0x19a4] ;  /* 0x0019a40001177983 */ /* 0x002ea80000300800 */
[----:B----4-:R-:W4:Y:S04]  /*11d20*/  LDL.LU R25, [R1+0x19a0] ;  /* 0x0019a00001197983 */ /* 0x010f280000300800 */
[----:B------:R-:W4:Y:S04]  /*11d30*/  LDL.LU R26, [R1+0x199c] ;  /* 0x00199c00011a7983 */ /* 0x000f280000300800 */
[----:B---3--:R-:W-:Y:S04]  /*11d40*/  STS.U16 [R3+UR4+0x1200], R2 ;  /* 0x0012000203007988 */ /* 0x008fe80008000404 */
[----:B--2---:R-:W-:Y:S04]  /*11d50*/  STS.U16 [R3+UR4+0x1280], R27 ;  /* 0x0012801b03007988 */ /* 0x004fe80008000404 */
        /* <DEDUP_REMOVED lines=17> */
[----:B------:R0:W-:Y:S04]  /*11e70*/  STS.U16 [R3+UR4+0x5380], R18 ;  /* 0x0053801203007988 */ /* 0x0001e80008000404 */
[----:B0-----:R-:W2:Y:S01]  /*11e80*/  LDL.LU R18, [R1+0x594] ;  /* 0x0005940001127983 */ /* 0x001ea20000300800 */
[----:B------:R-:W0:Y:S03]  /*11e90*/  S2R R2, SR_TID.X ;  /* 0x0000000000027919 */ /* 0x000e260000002100 */
[----:B------:R-:W-:Y:S04]  /*11ea0*/  STS.U16 [R3+UR4+0x6200], R19 ;  /* 0x0062001303007988 */ /* 0x000fe80008000404 */
[----:B------:R-:W-:Y:S04]  /*11eb0*/  STS.U16 [R3+UR4+0x6280], R20 ;  /* 0x0062801403007988 */ /* 0x000fe80008000404 */
[----:B------:R-:W-:Y:S04]  /*11ec0*/  STS.U16 [R3+UR4+0x6300], R21 ;  /* 0x0063001503007988 */ /* 0x000fe80008000404 */
[----:B------:R1:W-:Y:S01]  /*11ed0*/  STS.U16 [R3+UR4+0x6380], R0 ;  /* 0x0063800003007988 */ /* 0x0003e20008000404 */
[----:B0-----:R-:W-:-:S05]  /*11ee0*/  LOP3.LUT R2, R2, 0x3f, RZ, 0xc0, !PT ;  /* 0x0000003f02027812 */ /* 0x001fca00078ec0ff */
[----:B------:R-:W-:-:S05]  /*11ef0*/  IMAD.SHL.U32 R2, R2, 0x2, RZ ;  /* 0x0000000202027824 */ /* 0x000fca00078e00ff */
[C---:B-1----:R-:W-:Y:S01]  /*11f00*/  LOP3.LUT R3, R2.reuse, 0x20, RZ, 0x3c, !PT ;  /* 0x0000002002037812 */ /* 0x042fe200078e3cff */
[----:B--2---:R0:W-:Y:S04]  /*11f10*/  STL [R1+0x1998], R18 ;  /* 0x0019981201007387 */ /* 0x0041e80000100800 */
[----:B------:R-:W2:Y:S04]  /*11f20*/  LDL.LU R19, [R1+0x590] ;  /* 0x0005900001137983 */ /* 0x000ea80000300800 */
        /* <DEDUP_REMOVED lines=17> */
[----:B0-----:R-:W-:-:S03]  /*12040*/  LOP3.LUT R18, R2, 0x10, RZ, 0x3c, !PT ;  /* 0x0000001002127812 */ /* 0x001fc600078e3cff */
[----:B------:R-:W3:Y:S04]  /*12050*/  LDL.LU R16, [R1+0x74] ;  /* 0x0000740001107983 */ /* 0x000ee80000300800 */
[----:B------:R-:W3:Y:S04]  /*12060*/  LDL.LU R17, [R1+0x6c] ;  /* 0x00006c0001117983 */ /* 0x000ee80000300800 */
[----:B------:R-:W3:Y:S04]  /*12070*/  LDL.LU R28, [R1+0x64] ;  /* 0x00006400011c7983 */ /* 0x000ee80000300800 */
[----:B------:R-:W3:Y:S04]  /*12080*/  LDL.LU R0, [R1+0x48] ;  /* 0x0000480001007983 */ /* 0x000ee80000300800 */
[----:B----4-:R-:W-:Y:S04]  /*12090*/  STS.U16 [R18+UR4+0x7200], R26 ;  /* 0x0072001a12007988 */ /* 0x010fe80008000404 */
[----:B------:R0:W-:Y:S04]  /*120a0*/  STL [R1+0x191c], R26 ;  /* 0x00191c1a01007387 */ /* 0x0001e80000100800 */
[----:B------:R-:W-:Y:S04]  /*120b0*/  STS.U16 [R18+UR4+0x7280], R25 ;  /* 0x0072801912007988 */ /* 0x000fe80008000404 */
[----:B------:R-:W-:Y:S04]  /*120c0*/  STS.U16 [R18+UR4+0x7300], R23 ;  /* 0x0073001712007988 */ /* 0x000fe80008000404 */
[----:B------:R-:W-:Y:S04]  /*120d0*/  STS.U16 [R18+UR4+0x7380], R22 ;  /* 0x0073801612007988 */ /* 0x000fe80008000404 */
[----:B0-----:R-:W4:Y:S04]  /*120e0*/  LDL.LU R26, [R1+0x484] ;  /* 0x00048400011a7983 */ /* 0x001f280000300800 */
[----:B------:R0:W-:Y:S04]  /*120f0*/  STL [R1+0x1920], R25 ;  /* 0x0019201901007387 */ /* 0x0001e80000100800 */
[----:B0-----:R-:W4:Y:S04]  /*12100*/  LDL.LU R25, [R1+0x4fc] ;  /* 0x0004fc0001197983 */ /* 0x001f280000300800 */
[----:B------:R-:W4:Y:S04]  /*12110*/  LDL.LU R2, [R1+0x514] ;  /* 0x0005140001027983 */ /* 0x000f280000300800 */
[----:B------:R0:W-:Y:S04]  /*12120*/  STL [R1+0x1924], R23 ;  /* 0x0019241701007387 */ /* 0x0001e80000100800 */
[----:B0-----:R-:W4:Y:S04]  /*12130*/  LDL.LU R23, [R1+0x504] ;  /* 0x0005040001177983 */ /* 0x001f280000300800 */
[----:B------:R-:W2:Y:S04]  /*12140*/  LDL.LU R18, [R1+0x1998] ;  /* 0x0019980001127983 */ /* 0x000ea80000300800 */
[----:B------:R0:W-:Y:S04]  /*12150*/  STL [R1+0x1944], R22 ;  /* 0x0019441601007387 */ /* 0x0001e80000100800 */
[----:B0-----:R-:W4:Y:S04]  /*12160*/  LDL.LU R22, [R1+0x50c] ;  /* 0x00050c0001167983 */ /* 0x001f280000300800 */
[----:B--2---:R0:W-:Y:S04]  /*12170*/  STS.U16 [R3+UR4+0x400], R18 ;  /* 0x0004001203007988 */ /* 0x0041e80008000404 */
[----:B------:R1:W-:Y:S04]  /*12180*/  STS.U16 [R3+UR4+0x480], R19 ;  /* 0x0004801303007988 */ /* 0x0003e80008000404 */
[----:B---3--:R2:W-:Y:S04]  /*12190*/  STS.U16 [R3+UR4+0x500], R20 ;  /* 0x0005001403007988 */ /* 0x0085e80008000404 */
[----:B------:R3:W-:Y:S04]  /*121a0*/  STS.U16 [R3+UR4+0x580], R21 ;  /* 0x0005801503007988 */ /* 0x0007e80008000404 */
[----:B----4-:R-:W-:Y:S04]  /*121b0*/  STS.U16 [R3+UR4+0x1400], R2 ;  /* 0x0014000203007988 */ /* 0x010fe80008000404 */
[----:B0-----:R-:W4:Y:S04]  /*121c0*/  LDL.LU R18, [R1+0x1994] ;  /* 0x0019940001127983 */ /* 0x001f280000300800 */
        /* <DEDUP_REMOVED lines=15> */
[----:B-1----:R-:W4:Y:S04]  /*122c0*/  LDL.LU R19, [R1+0x1990] ;  /* 0x0019900001137983 */ /* 0x002f280000300800 */
[----:B------:R-:W-:Y:S04]  /*122d0*/  STS.U16 [R3+UR4+0x5400], R11 ;  /* 0x0054000b03007988 */ /* 0x000fe80008000404 */
[----:B--2---:R-:W2:Y:S04]  /*122e0*/  LDL.LU R20, [R1+0x198c] ;  /* 0x00198c0001147983 */ /* 0x004ea80000300800 */
[----:B------:R-:W-:Y:S04]  /*122f0*/  STS.U16 [R3+UR4+0x5480], R24 ;  /* 0x0054801803007988 */ /* 0x000fe80008000404 */
[----:B---3--:R-:W3:Y:S04]  /*12300*/  LDL.LU R21, [R1+0x1988] ;  /* 0x0019880001157983 */ /* 0x008ee80000300800 */
[----:B------:R0:W-:Y:S04]  /*12310*/  STS.U16 [R3+UR4+0x5500], R12 ;  /* 0x0055000c03007988 */ /* 0x0001e80008000404 */
[----:B0-----:R-:W4:Y:S01]  /*12320*/  LDL.LU R12, [R1+0x584] ;  /* 0x00058400010c7983 */ /* 0x001f220000300800 */
[----:B------:R-:W0:Y:S03]  /*12330*/  S2R R2, SR_TID.X ;  /* 0x0000000000027919 */ /* 0x000e260000002100 */
[----:B------:R-:W-:Y:S04]  /*12340*/  STS.U16 [R3+UR4+0x5580], R13 ;  /* 0x0055800d03007988 */ /* 0x000fe80008000404 */
[----:B------:R-:W-:Y:S04]  /*12350*/  STS.U16 [R3+UR4+0x6400], R16 ;  /* 0x0064001003007988 */ /* 0x000fe80008000404 */
[----:B------:R-:W-:Y:S04]  /*12360*/  STS.U16 [R3+UR4+0x6480], R17 ;  /* 0x0064801103007988 */ /* 0x000fe80008000404 */
[----:B------:R-:W-:Y:S04]  /*12370*/  STS.U16 [R3+UR4+0x6500], R28 ;  /* 0x0065001c03007988 */ /* 0x000fe80008000404 */
[----:B------:R1:W-:Y:S01]  /*12380*/  STS.U16 [R3+UR4+0x6580], R0 ;  /* 0x0065800003007988 */ /* 0x0003e20008000404 */
[----:B0-----:R-:W-:-:S05]  /*12390*/  LOP3.LUT R2, R2, 0x3f, RZ, 0xc0, !PT ;  /* 0x0000003f02027812 */ /* 0x001fca00078ec0ff */
[----:B------:R-:W-:-:S05]  /*123a0*/  IMAD.SHL.U32 R2, R2, 0x2, RZ ;  /* 0x0000000202027824 */ /* 0x000fca00078e00ff */
[C---:B-1----:R-:W-:Y:S01]  /*123b0*/  LOP3.LUT R3, R2.reuse, 0x30, RZ, 0x3c, !PT ;  /* 0x0000003002037812 */ /* 0x042fe200078e3cff */
[----:B----4-:R0:W-:Y:S04]  /*123c0*/  STL [R1+0x1984], R12 ;  /* 0x0019840c01007387 */ /* 0x0101e80000100800 */
        /* <DEDUP_REMOVED lines=17> */
[----:B------:R-:W4:Y:S01]  /*124e0*/  LDL.LU R10, [R1+0xd4] ;  /* 0x0000d400010a7983 */ /* 0x000f220000300800 */
[----:B0-----:R-:W-:-:S03]  /*124f0*/  LOP3.LUT R12, R2, 0x20, RZ, 0x3c, !PT ;  /* 0x00000020020c7812 */ /* 0x001fc600078e3cff */
[----:B------:R-:W4:Y:S04]  /*12500*/  LDL.LU R11, [R1+0x40] ;  /* 0x00004000010b7983 */ /* 0x000f280000300800 */
[----:B------:R-:W4:Y:S04]  /*12510*/  LDL.LU R24, [R1+0x38] ;  /* 0x0000380001187983 */ /* 0x000f280000300800 */
[----:B------:R-:W4:Y:S04]  /*12520*/  LDL.LU R28, [R1+0x28] ;  /* 0x00002800011c7983 */ /* 0x000f280000300800 */
[----:B------:R-:W4:Y:S04]  /*12530*/  LDL.LU R0, [R1+0x24] ;  /* 0x0000240001007983 */ /* 0x000f280000300800 */
[----:B---3--:R-:W-:Y:S04]  /*12540*/  STS.U16 [R12+UR4+0x7400], R21 ;  /* 0x007400150c007988 */ /* 0x008fe80008000404 */
[----:B------:R0:W-:Y:S04]  /*12550*/  STL [R1+0x1948], R21 ;  /* 0x0019481501007387 */ /* 0x0001e80000100800 */
[----:B--2---:R-:W-:Y:S04]  /*12560*/  STS.U16 [R12+UR4+0x7480], R20 ;  /* 0x007480140c007988 */ /* 0x004fe80008000404 */
[----:B------:R-:W-:Y:S04]  /*12570*/  STS.U16 [R12+UR4+0x7500], R19 ;  /* 0x007500130c007988 */ /* 0x000fe80008000404 */
[----:B------:R-:W-:Y:S04]  /*12580*/  STS.U16 [R12+UR4+0x7580], R18 ;  /* 0x007580120c007988 */ /* 0x000fe80008000404 */
[----:B0-----:R-:W2:Y:S04]  /*12590*/  LDL.LU R21, [R1+0x464] ;  /* 0x0004640001157983 */ /* 0x001ea80000300800 */
[----:B------:R0:W-:Y:S04]  /*125a0*/  STL [R1+0x194c], R20 ;  /* 0x00194c1401007387 */ /* 0x0001e80000100800 */
[----:B0-----:R-:W3:Y:S04]  /*125b0*/  LDL.LU R20, [R1+0x4dc] ;  /* 0x0004dc0001147983 */ /* 0x001ee80000300800 */
[----:B------:R-:W2:Y:S04]  /*125c0*/  LDL.LU R2, [R1+0x4f4] ;  /* 0x0004f40001027983 */ /* 0x000ea80000300800 */
[----:B------:R0:W-:Y:S04]  /*125d0*/  STL [R1+0x1950], R19 ;  /* 0x0019501301007387 */ /* 0x0001e80000100800 */
[----:B0-----:R-:W3:Y:S04]  /*125e0*/  LDL.LU R19, [R1+0x4e4] ;  /* 0x0004e40001137983 */ /* 0x001ee80000300800 */
[----:B------:R-:W4:Y:S04]  /*125f0*/  LDL.LU R12, [R1+0x1984] ;  /* 0x00198400010c7983 */ /* 0x000f280000300800 */
[----:B------:R0:W-:Y:S04]  /*12600*/  STL [R1+0x1954], R18 ;  /* 0x0019541201007387 */ /* 0x0001e80000100800 */
[----:B0-----:R-:W3:Y:S04]  /*12610*/  LDL.LU R18, [R1+0x4ec] ;  /* 0x0004ec0001127983 */ /* 0x001ee80000300800 */
[----:B----4-:R0:W-:Y:S04]  /*12620*/  STS.U16 [R3+UR4+0x600], R12 ;  /* 0x0006000c03007988 */ /* 0x0101e80008000404 */
[----:B------:R1:W-:Y:S04]  /*12630*/  STS.U16 [R3+UR4+0x680], R13 ;  /* 0x0006800d03007988 */ /* 0x0003e80008000404 */
[----:B------:R4:W-:Y:S04]  /*12640*/  STS.U16 [R3+UR4+0x700], R16 ;  /* 0x0007001003007988 */ /* 0x0009e80008000404 */
[----:B------:R4:W-:Y:S04]  /*12650*/  STS.U16 [R3+UR4+0x780], R17 ;  /* 0x0007801103007988 */ /* 0x0009e80008000404 */
[----:B--2---:R-:W-:Y:S04]  /*12660*/  STS.U16 [R3+UR4+0x1600], R2 ;  /* 0x0016000203007988 */ /* 0x004fe80008000404 */
[----:B0-----:R-:W2:Y:S04]  /*12670*/  LDL.LU R12, [R1+0x1980] ;  /* 0x00198000010c7983 */ /* 0x001ea80000300800 */
        /* <DEDUP_REMOVED lines=14> */
[----:B-1----:R-:W3:Y:S04]  /*12760*/  LDL.LU R13, [R1+0x197c] ;  /* 0x00197c00010d7983 */ /* 0x002ee80000300800 */
[----:B------:R-:W-:Y:S04]  /*12770*/  STS.U16 [R3+UR4+0x4780], R6 ;  /* 0x0047800603007988 */ /* 0x000fe80008000404 */
[----:B----4-:R-:W4:Y:S04]  /*12780*/  LDL.LU R16, [R1+0x1978] ;  /* 0x0019780001107983 */ /* 0x010f280000300800 */
[----:B------:R-:W-:Y:S04]  /*12790*/  STS.U16 [R3+UR4+0x5600], R7 ;  /* 0x0056000703007988 */ /* 0x000fe80008000404 */
[----:B------:R-:W2:Y:S04]  /*127a0*/  LDL.LU R17, [R1+0x1974] ;  /* 0x0019740001117983 */ /* 0x000ea80000300800 */
[----:B------:R0:W-:Y:S04]  /*127b0*/  STS.U16 [R3+UR4+0x5680], R8 ;  /* 0x0056800803007988 */ /* 0x0001e80008000404 */
[----:B0-----:R-:W3:Y:S01]  /*127c0*/  LDL.LU R8, [R1+0x564] ;  /* 0x0005640001087983 */ /* 0x001ee20000300800 */
[----:B------:R-:W0:Y:S03]  /*127d0*/  S2R R2, SR_TID.X ;  /* 0x0000000000027919 */ /* 0x000e260000002100 */
[----:B------:R1:W-:Y:S04]  /*127e0*/  STS.U16 [R3+UR4+0x5700], R9 ;  /* 0x0057000903007988 */ /* 0x0003e80008000404 */
[----:B------:R1:W-:Y:S04]  /*127f0*/  STS.U16 [R3+UR4+0x5780], R10 ;  /* 0x0057800a03007988 */ /* 0x0003e80008000404 */
[----:B------:R1:W-:Y:S04]  /*12800*/  STS.U16 [R3+UR4+0x6600], R11 ;  /* 0x0066000b03007988 */ /* 0x0003e80008000404 */
[----:B------:R-:W-:Y:S04]  /*12810*/  STS.U16 [R3+UR4+0x6680], R24 ;  /* 0x0066801803007988 */ /* 0x000fe80008000404 */
[----:B------:R1:W-:Y:S04]  /*12820*/  STS.U16 [R3+UR4+0x6700], R28 ;  /* 0x0067001c03007988 */ /* 0x0003e80008000404 */
[----:B------:R1:W-:Y:S01]  /*12830*/  STS.U16 [R3+UR4+0x6780], R0 ;  /* 0x0067800003007988 */ /* 0x0003e20008000404 */
[----:B0-----:R-:W-:-:S05]  /*12840*/  LOP3.LUT R2, R2, 0x3f, RZ, 0xc0, !PT ;  /* 0x0000003f02027812 */ /* 0x001fca00078ec0ff */
[----:B------:R-:W-:-:S05]  /*12850*/  IMAD.SHL.U32 R2, R2, 0x2, RZ ;  /* 0x0000000202027824 */ /* 0x000fca00078e00ff */
[C---:B------:R-:W-:Y:S01]  /*12860*/  LOP3.LUT R4, R2.reuse, 0x40, RZ, 0x3c, !PT ;  /* 0x0000004002047812 */ /* 0x040fe200078e3cff */
[----:B---3--:R0:W-:Y:S04]  /*12870*/  STL [R1+0x1970], R8 ;  /* 0x0019700801007387 */ /* 0x0081e80000100800 */
[----:B-1----:R-:W3:Y:S04]  /*12880*/  LDL.LU R9, [R1+0x560] ;  /* 0x0005600001097983 */ /* 0x002ee80000300800 */
        /* <DEDUP_REMOVED lines=22> */
[----:B--2---:R-:W-:Y:S04]  /*129f0*/  STS.U16 [R8+UR4+0x7600], R17 ;  /* 0x0076001108007988 */ /* 0x004fe80008000404 */
[----:B------:R0:W-:Y:S04]  /*12a00*/  STL [R1+0x1958], R17 ;  /* 0x0019581101007387 */ /* 0x0001e80000100800 */
[----:B----4-:R-:W-:Y:S04]  /*12a10*/  STS.U16 [R8+UR4+0x7680], R16 ;  /* 0x0076801008007988 */ /* 0x010fe80008000404 */
[----:B------:R-:W-:Y:S04]  /*12a20*/  STS.U16 [R8+UR4+0x7700], R13 ;  /* 0x0077000d08007988 */ /* 0x000fe80008000404 */
[----:B------:R-:W-:Y:S04]  /*12a30*/  STS.U16 [R8+UR4+0x7780], R12 ;  /* 0x0077800c08007988 */ /* 0x000fe80008000404 */
[----:B0-----:R-:W2:Y:S04]  /*12a40*/  LDL.LU R17, [R1+0x4c8] ;  /* 0x0004c80001117983 */ /* 0x001ea80000300800 */
[----:B------:R-:W4:Y:S04]  /*12a50*/  LDL.LU R2, [R1+0x4d4] ;  /* 0x0004d40001027983 */ /* 0x000f280000300800 */
[----:B------:R0:W-:Y:S04]  /*12a60*/  STL [R1+0x195c], R16 ;  /* 0x00195c1001007387 */ /* 0x0001e80000100800 */
[----:B0-----:R-:W2:Y:S04]  /*12a70*/  LDL.LU R16, [R1+0x4cc] ;  /* 0x0004cc0001107983 */ /* 0x001ea80000300800 */
[----:B------:R-:W3:Y:S04]  /*12a80*/  LDL.LU R8, [R1+0x1970] ;  /* 0x0019700001087983 */ /* 0x000ee80000300800 */
[----:B------:R-:W2:Y:S04]  /*12a90*/  LDL.LU R12, [R1+0x4d0] ;  /* 0x0004d000010c7983 */ /* 0x000ea80000300800 */
[----:B---3--:R0:W-:Y:S04]  /*12aa0*/  STS.U16 [R4+UR4+0x800], R8 ;  /* 0x0008000804007988 */ /* 0x0081e80008000404 */
[----:B------:R1:W-:Y:S04]  /*12ab0*/  STS.U16 [R4+UR4+0x880], R9 ;  /* 0x0008800904007988 */ /* 0x0003e80008000404 */
[----:B------:R3:W-:Y:S04]  /*12ac0*/  STS.U16 [R4+UR4+0x900], R10 ;  /* 0x0009000a04007988 */ /* 0x0007e80008000404 */
[----:B------:R3:W-:Y:S04]  /*12ad0*/  STS.U16 [R4+UR4+0x980], R11 ;  /* 0x0009800b04007988 */ /* 0x0007e80008000404 */
[----:B----4-:R-:W-:Y:S04]  /*12ae0*/  STS.U16 [R4+UR4+0x1800], R2 ;  /* 0x0018000204007988 */ /* 0x010fe80008000404 */
[----:B--2---:R-:W-:Y:S04]  /*12af0*/  STS.U16 [R4+UR4+0x1880], R12 ;  /* 0x0018800c04007988 */ /* 0x004fe80008000404 */
[----:B------:R-:W-:Y:S04]  /*12b00*/  STS.U16 [R4+UR4+0x1900], R16 ;  /* 0x0019001004007988 */ /* 0x000fe80008000404 */
[----:B------:R-:W-:Y:S04]  /*12b10*/  STS.U16 [R4+UR4+0x1980], R17 ;  /* 0x0019801104007988 */ /* 0x000fe80008000404 */
[----:B------:R-:W-:Y:S04]  /*12b20*/  STS.U16 [R4+UR4+0x2800], R18 ;  /* 0x0028001204007988 */ /* 0x000fe80008000404 */
[----:B0-----:R-:W2:Y:S04]  /*12b30*/  LDL.LU R8, [R1+0x196c] ;  /* 0x00196c0001087983 */ /* 0x001ea80000300800 */
[----:B-1----:R-:W4:Y:S04]  /*12b40*/  LDL.LU R9, [R1+0x1968] ;  /* 0x0019680001097983 */ /* 0x002f280000300800 */
[----:B---3--:R-:W3:Y:S04]  /*12b50*/  LDL.LU R10, [R1+0x1964] ;  /* 0x00196400010a7983 */ /* 0x008ee80000300800 */
[----:B------:R0:W-:Y:S04]  /*12b60*/  STS.U16 [R4+UR4+0x2880], R28 ;  /* 0x0028801c04007988 */ /* 0x0001e80008000404 */
[----:B------:R-:W2:Y:S04]  /*12b70*/  LDL.LU R11, [R1+0x1960] ;  /* 0x00196000010b7983 */ /* 0x000ea80000300800 */
[----:B0-----:R-:W4:Y:S04]  /*12b80*/  LDL.LU R28, [R1+0x10] ;  /* 0x00001000011c7983 */ /* 0x001f280000300800 */
[----:B------:R-:W-:Y:S04]  /*12b90*/  STS.U16 [R4+UR4+0x2900], R19 ;  /* 0x0029001304007988 */ /* 0x000fe80008000404 */
[----:B------:R-:W-:Y:S04]  /*12ba0*/  STS.U16 [R4+UR4+0x2980], R20 ;  /* 0x0029801404007988 */ /* 0x000fe80008000404 */
[----:B------:R-:W-:Y:S04]  /*12bb0*/  STS.U16 [R4+UR4+0x3800], R21 ;  /* 0x0038001504007988 */ /* 0x000fe80008000404 */
[----:B------:R-:W-:Y:S04]  /*12bc0*/  STS.U16 [R4+UR4+0x3880], R22 ;  /* 0x0038801604007988 */ /* 0x000fe80008000404 */
[----:B------:R-:W-:Y:S04]  /*12bd0*/  STS.U16 [R4+UR4+0x3900], R23 ;  /* 0x0039001704007988 */ /* 0x000fe80008000404 */
[----:B------:R0:W-:Y:S04]  /*12be0*/  STS.U16 [R4+UR4+0x3980], R0 ;  /* 0x0039800004007988 */ /* 0x0001e80008000404 */
[----:B0-----:R-:W3:Y:S01]  /*12bf0*/  LDL.LU R0, [R1+0x554] ;  /* 0x0005540001007983 */ /* 0x001ee20000300800 */
[----:B------:R-:W0:Y:S03]  /*12c00*/  S2R R2, SR_TID.X ;  /* 0x0000000000027919 */ /* 0x000e260000002100 */
[----:B------:R1:W-:Y:S04]  /*12c10*/  STS.U16 [R4+UR4+0x4800], R25 ;  /* 0x0048001904007988 */ /* 0x0003e80008000404 */
[----:B------:R1:W-:Y:S04]  /*12c20*/  STS.U16 [R4+UR4+0x4880], R26 ;  /* 0x0048801a04007988 */ /* 0x0003e80008000404 */
[----:B------:R-:W3:Y:S04]  /*12c30*/  LDL.LU R16, [R1+0x550] ;  /* 0x0005500001107983 */ /* 0x000ee80000300800 */
        /* <DEDUP_REMOVED lines=8> */
[----:B------:R-:W-:Y:S04]  /*12cc0*/  STS.U16 [R4+UR4+0x5900], R14 ;  /* 0x0059000e04007988 */ /* 0x000fe80008000404 */
[----:B------:R-:W3:Y:S04]  /*12cd0*/  LDL.LU R21, [R1+0x4bc] ;  /* 0x0004bc0001157983 */ /* 0x000ee80000300800 */
[----:B------:R-:W-:Y:S04]  /*12ce0*/  STS.U16 [R4+UR4+0x5980], R5 ;  /* 0x0059800504007988 */ /* 0x000fe80008000404 */
[----:B-1----:R-:W3:Y:S04]  /*12cf0*/  LDL.LU R25, [R1+0x434] ;  /* 0x0004340001197983 */ /* 0x002ee80000300800 */
[----:B------:R-:W-:Y:S04]  /*12d00*/  STS.U16 [R4+UR4+0x6800], R6 ;  /* 0x0068000604007988 */ /* 0x000fe80008000404 */
[----:B------:R-:W3:Y:S04]  /*12d10*/  LDL.LU R26, [R1+0x430] ;  /* 0x00043000011a7983 */ /* 0x000ee80000300800 */
[----:B------:R-:W-:Y:S04]  /*12d20*/  STS.U16 [R4+UR4+0x6880], R7 ;  /* 0x0068800704007988 */ /* 0x000fe80008000404 */
[----:B0-----:R-:W3:Y:S04]  /*12d30*/  LDL.LU R27, [R1+0x42c] ;  /* 0x00042c00011b7983 */ /* 0x001ee80000300800 */
[----:B------:R-:W-:Y:S04]  /*12d40*/  STS.U16 [R4+UR4+0x6900], R24 ;  /* 0x0069001804007988 */ /* 0x000fe80008000404 */
[----:B------:R-:W3:Y:S04]  /*12d50*/  LDL.LU R29, [R1+0x428] ;  /* 0x00042800011d7983 */ /* 0x000ee80000300800 */
[----:B------:R-:W3:Y:S04]  /*12d60*/  LDL.LU R3, [R1+0x3b4] ;  /* 0x0003b40001037983 */ /* 0x000ee80000300800 */
[----:B------:R-:W3:Y:S01]  /*12d70*/  LDL.LU R15, [R1+0x3b0] ;  /* 0x0003b000010f7983 */ /* 0x000ee20000300800 */
[----:B------:R-:W-:-:S05]  /*12d80*/  LOP3.LUT R2, R2, 0x3f, RZ, 0xc0, !PT ;  /* 0x0000003f02027812 */ /* 0x000fca00078ec0ff */
[----:B------:R-:W-:-:S05]  /*12d90*/  IMAD.SHL.U32 R2, R2, 0x2, RZ ;  /* 0x0000000202027824 */ /* 0x000fca00078e00ff */
[----:B------:R-:W-:Y:S01]  /*12da0*/  LOP3.LUT R23, R2, 0x50, RZ, 0x3c, !PT ;  /* 0x0000005002177812 */ /* 0x000fe200078e3cff */
[----:B----4-:R-:W-:Y:S04]  /*12db0*/  STS.U16 [R4+UR4+0x6980], R28 ;  /* 0x0069801c04007988 */ /* 0x010fe80008000404 */
[----:B--2---:R0:W-:Y:S04]  /*12dc0*/  STS.U16 [R4+UR4+0x7800], R11 ;  /* 0x0078000b04007988 */ /* 0x0041e80008000404 */
[----:B---3--:R-:W-:Y:S04]  /*12dd0*/  STS.U16 [R4+UR4+0x7880], R10 ;  /* 0x0078800a04007988 */ /* 0x008fe80008000404 */
[----:B------:R-:W-:Y:S04]  /*12de0*/  STS.U16 [R4+UR4+0x7900], R9 ;  /* 0x0079000904007988 */ /* 0x000fe80008000404 */
[----:B0-----:R-:W2:Y:S04]  /*12df0*/  LDL.LU R11, [R1+0x4b8] ;  /* 0x0004b800010b7983 */ /* 0x001ea80000300800 */
[----:B------:R0:W-:Y:S04]  /*12e00*/  STS.U16 [R4+UR4+0x7980], R8 ;  /* 0x0079800804007988 */ /* 0x0001e80008000404 */
[----:B------:R-:W3:Y:S04]  /*12e10*/  LDL.LU R22, [R1+0x3ac] ;  /* 0x0003ac0001167983 */ /* 0x000ee80000300800 */
[----:B------:R1:W-:Y:S04]  /*12e20*/  STS.U16 [R23+UR4+0xa00], R0 ;  /* 0x000a000017007988 */ /* 0x0003e80008000404 */
[----:B0-----:R-:W4:Y:S04]  /*12e30*/  LDL.LU R4, [R1+0x3a8] ;  /* 0x0003a80001047983 */ /* 0x001f280000300800 */
[----:B------:R-:W4:Y:S04]  /*12e40*/  LDL.LU R5, [R1+0x120] ;  /* 0x0001200001057983 */ /* 0x000f280000300800 */
[----:B------:R-:W4:Y:S04]  /*12e50*/  LDL.LU R6, [R1+0x11c] ;  /* 0x00011c0001067983 */ /* 0x000f280000300800 */
[----:B------:R-:W4:Y:S04]  /*12e60*/  LDL.LU R7, [R1+0x118] ;  /* 0x0001180001077983 */ /* 0x000f280000300800 */
[----:B------:R-:W4:Y:S04]  /*12e70*/  LDL.LU R24, [R1+0x114] ;  /* 0x0001140001187983 */ /* 0x000f280000300800 */
[----:B------:R-:W4:Y:S04]  /*12e80*/  LDL.LU R28, [R1+0xc0] ;  /* 0x0000c000011c7983 */ /* 0x000f280000300800 */
[----:B-1----:R-:W4:Y:S04]  /*12e90*/  LDL.LU R0, [R1+0xbc] ;  /* 0x0000bc0001007983 */ /* 0x002f280000300800 */
        /* <DEDUP_REMOVED lines=14> */
[----:B------:R-:W4:Y:S04]  /*12f80*/  LDL.LU R21, [R1+0x1948] ;  /* 0x0019480001157983 */ /* 0x000f280000300800 */
[----:B--2---:R-:W-:Y:S04]  /*12f90*/  STS.U16 [R23+UR4+0x1b80], R11 ;  /* 0x001b800b17007988 */ /* 0x004fe80008000404 */
[----:B------:R0:W-:Y:S04]  /*12fa0*/  STS.U16 [R23+UR4+0x2a00], R25 ;  /* 0x002a001917007988 */ /* 0x0001e80008000404 */
[----:B------:R1:W-:Y:S04]  /*12fb0*/  STS.U16 [R23+UR4+0x2a80], R26 ;  /* 0x002a801a17007988 */ /* 0x0003e80008000404 */
[----:B------:R2:W-:Y:S04]  /*12fc0*/  STS.U16 [R23+UR4+0x2b00], R27 ;  /* 0x002b001b17007988 */ /* 0x0005e80008000404 */
[----:B------:R3:W-:Y:S04]  /*12fd0*/  STS.U16 [R23+UR4+0x2b80], R29 ;  /* 0x002b801d17007988 */ /* 0x0007e80008000404 */
[----:B------:R3:W-:Y:S04]  /*12fe0*/  STS.U16 [R23+UR4+0x3a00], R3 ;  /* 0x003a000317007988 */ /* 0x0007e80008000404 */
[----:B------:R3:W-:Y:S04]  /*12ff0*/  STS.U16 [R23+UR4+0x3a80], R15 ;  /* 0x003a800f17007988 */ /* 0x0007e80008000404 */
[----:B0-----:R-:W4:Y:S04]  /*13000*/  LDL.LU R25, [R1+0x544] ;  /* 0x0005440001197983 */ /* 0x001f280000300800 */
[----:B-1----:R-:W4:Y:S04]  /*13010*/  LDL.LU R26, [R1+0x540] ;  /* 0x00054000011a7983 */ /* 0x002f280000300800 */
[----:B--2---:R-:W2:Y:S04]  /*13020*/  LDL.LU R27, [R1+0x53c] ;  /* 0x00053c00011b7983 */ /* 0x004ea80000300800 */
[----:B---3--:R-:W3:Y:S04]  /*13030*/  LDL.LU R29, [R1+0x538] ;  /* 0x00053800011d7983 */ /* 0x008ee80000300800 */
[----:B------:R-:W3:Y:S04]  /*13040*/  LDL.LU R3, [R1+0x4b4] ;  /* 0x0004b40001037983 */ /* 0x000ee80000300800 */
[----:B------:R-:W3:Y:S04]  /*13050*/  LDL.LU R15, [R1+0x4b0] ;  /* 0x0004b000010f7983 */ /* 0x000ee80000300800 */
[----:B------:R-:W3:Y:S04]  /*13060*/  LDL.LU R11, [R1+0x4ac] ;  /* 0x0004ac00010b7983 */ /* 0x000ee80000300800 */
[----:B------:R0:W-:Y:S04]  /*13070*/  STS.U16 [R23+UR4+0x3b00], R22 ;  /* 0x003b001617007988 */ /* 0x0001e80008000404 */
[----:B----4-:R1:W-:Y:S04]  /*13080*/  STS.U16 [R23+UR4+0x3b80], R4 ;  /* 0x003b800417007988 */ /* 0x0103e80008000404 */
[----:B------:R4:W-:Y:S04]  /*13090*/  STS.U16 [R23+UR4+0x4a00], R5 ;  /* 0x004a000517007988 */ /* 0x0009e80008000404 */
[----:B------:R4:W-:Y:S04]  /*130a0*/  STS.U16 [R23+UR4+0x4a80], R6 ;  /* 0x004a800617007988 */ /* 0x0009e80008000404 */
[----:B------:R4:W-:Y:S04]  /*130b0*/  STS.U16 [R23+UR4+0x4b00], R7 ;  /* 0x004b000717007988 */ /* 0x0009e80008000404 */
[----:B------:R4:W-:Y:S04]  /*130c0*/  STS.U16 [R23+UR4+0x4b80], R24 ;  /* 0x004b801817007988 */ /* 0x0009e80008000404 */
[----:B0-----:R-:W3:Y:S04]  /*130d0*/  LDL.LU R22, [R1+0x1944] ;  /* 0x0019440001167983 */ /* 0x001ee80000300800 */
[----:B-1----:R-:W2:Y:S04]  /*130e0*/  LDL.LU R4, [R1+0x1940] ;  /* 0x0019400001047983 */ /* 0x002ea80000300800 */
[----:B----4-:R-:W4:Y:S04]  /*130f0*/  LDL.LU R5, [R1+0x193c] ;  /* 0x00193c0001057983 */ /* 0x010f280000300800 */
[----:B------:R-:W3:Y:S04]  /*13100*/  LDL.LU R6, [R1+0x1938] ;  /* 0x0019380001067983 */ /* 0x000ee80000300800 */
[----:B------:R-:W2:Y:S04]  /*13110*/  LDL.LU R7, [R1+0x1934] ;  /* 0x0019340001077983 */ /* 0x000ea80000300800 */
[----:B------:R-:W4:Y:S04]  /*13120*/  LDL.LU R24, [R1+0x1930] ;  /* 0x0019300001187983 */ /* 0x000f280000300800 */
[----:B------:R0:W-:Y:S04]  /*13130*/  STS.U16 [R23+UR4+0x5a00], R28 ;  /* 0x005a001c17007988 */ /* 0x0001e80008000404 */
[----:B------:R1:W-:Y:S04]  /*13140*/  STS.U16 [R23+UR4+0x5a80], R0 ;  /* 0x005a800017007988 */ /* 0x0003e80008000404 */
[----:B0-----:R-:W3:Y:S04]  /*13150*/  LDL.LU R28, [R1+0x192c] ;  /* 0x00192c00011c7983 */ /* 0x001ee80000300800 */
[----:B-1----:R-:W2:Y:S04]  /*13160*/  LDL.LU R0, [R1+0x1928] ;  /* 0x0019280001007983 */ /* 0x002ea80000300800 */
[----:B------:R0:W-:Y:S02]  /*13170*/  STS.U16 [R23+UR4+0x5b00], R2 ;  /* 0x005b000217007988 */ /* 0x0001e40008000404 */
[----:B0-----:R-:W0:Y:S02]  /*13180*/  S2R R2, SR_TID.X ;  /* 0x0000000000027919 */ /* 0x001e240000002100 */
[----:B------:R1:W-:Y:S04]  /*13190*/  STS.U16 [R23+UR4+0x5b80], R12 ;  /* 0x005b800c17007988 */ /* 0x0003e80008000404 */
[----:B------:R1:W-:Y:S04]  /*131a0*/  STS.U16 [R23+UR4+0x6a00], R14 ;  /* 0x006a000e17007988 */ /* 0x0003e80008000404 */
[----:B-1----:R-:W4:Y:S04]  /*131b0*/  LDL R12, [R1+0xdec] ;  /* 0x000dec00010c7983 */ /* 0x002f280000100800 */
[----:B------:R-:W4:Y:S01]  /*131c0*/  LDL R14, [R1+0xdc8] ;  /* 0x000dc800010e7983 */ /* 0x000f220000100800 */
[----:B0-----:R-:W-:-:S05]  /*131d0*/  LOP3.LUT R2, R2, 0x3f, RZ, 0xc0, !PT ;  /* 0x0000003f02027812 */ /* 0x001fca00078ec0ff */
[----:B------:R-:W-:Y:S01]  /*131e0*/  IMAD.SHL.U32 R2, R2, 0x2, RZ ;  /* 0x0000000202027824 */ /* 0x000fe200078e00ff */
[----:B--2---:R0:W-:Y:S04]  /*131f0*/  STS.U16 [R23+UR4+0x6a80], R0 ;  /* 0x006a800017007988 */ /* 0x0041e80008000404 */
[----:B---3--:R-:W-:Y:S04]  /*13200*/  STS.U16 [R23+UR4+0x6b00], R28 ;  /* 0x006b001c17007988 */ /* 0x008fe80008000404 */
[----:B----4-:R-:W-:Y:S04]  /*13210*/  STS.U16 [R23+UR4+0x6b80], R24 ;  /* 0x006b801817007988 */ /* 0x010fe80008000404 */
[----:B------:R1:W-:Y:S04]  /*13220*/  STS.U16 [R23+UR4+0x7a00], R7 ;  /* 0x007a000717007988 */ /* 0x0003e80008000404 */
[----:B------:R-:W-:Y:S04]  /*13230*/  STS.U16 [R23+UR4+0x7a80], R6 ;  /* 0x007a800617007988 */ /* 0x000fe80008000404 */
[----:B------:R2:W-:Y:S04]  /*13240*/  STS.U16 [R23+UR4+0x7b00], R5 ;  /* 0x007b000517007988 */ /* 0x0005e80008000404 */
[----:B------:R3:W-:Y:S01]  /*13250*/  STS.U16 [R23+UR4+0x7b80], R4 ;  /* 0x007b800417007988 */ /* 0x0007e20008000404 */
[----:B0-----:R-:W-:-:S03]  /*13260*/  LOP3.LUT R0, R2, 0x60, RZ, 0x3c, !PT ;  /* 0x0000006002007812 */ /* 0x001fc600078e3cff */
[----:B-1----:R-:W4:Y:S04]  /*13270*/  LDL R7, [R1+0xdcc] ;  /* 0x000dcc0001077983 */ /* 0x002f280000100800 */
[----:B--2---:R-:W2:Y:S04]  /*13280*/  LDL R5, [R1+0x5d4] ;  /* 0x0005d40001057983 */ /* 0x004ea80000100800 */
[----:B---3--:R-:W3:Y:S04]  /*13290*/  LDL.LU R23, [R1+0x1924] ;  /* 0x0019240001177983 */ /* 0x008ee80000300800 */
[----:B------:R-:W4:Y:S04]  /*132a0*/  LDL.LU R4, [R1+0x4a8] ;  /* 0x0004a80001047983 */ /* 0x000f280000300800 */
[----:B------:R0:W-:Y:S04]  /*132b0*/  STS.U16 [R0+UR4+0xc00], R25 ;  /* 0x000c001900007988 */ /* 0x0001e80008000404 */
[----:B------:R1:W-:Y:S04]  /*132c0*/  STS.U16 [R0+UR4+0xc80], R26 ;  /* 0x000c801a00007988 */ /* 0x0003e80008000404 */
[----:B------:R1:W-:Y:S04]  /*132d0*/  STS.U16 [R0+UR4+0xd00], R27 ;  /* 0x000d001b00007988 */ /* 0x0003e80008000404 */
[----:B------:R1:W-:Y:S04]  /*132e0*/  STS.U16 [R0+UR4+0xd80], R29 ;  /* 0x000d801d00007988 */ /* 0x0003e80008000404 */
[----:B------:R1:W-:Y:S04]  /*132f0*/  STS.U16 [R0+UR4+0x1c00], R3 ;  /* 0x001c000300007988 */ /* 0x0003e80008000404 */
[----:B------:R1:W-:Y:S04]  /*13300*/  STS.U16 [R0+UR4+0x1c80], R15 ;  /* 0x001c800f00007988 */ /* 0x0003e80008000404 */
[----:B0-----:R-:W3:Y:S04]  /*13310*/  LDL.LU R25, [R1+0x1920] ;  /* 0x0019200001197983 */ /* 0x001ee80000300800 */
[----:B-1----:R-:W3:Y:S04]  /*13320*/  LDL.LU R26, [R1+0x191c] ;  /* 0x00191c00011a7983 */ /* 0x002ee80000300800 */
[----:B------:R-:W3:Y:S04]  /*13330*/  LDL.LU R27, [R1+0x1918] ;  /* 0x00191800011b7983 */ /* 0x000ee80000300800 */
[----:B------:R-:W3:Y:S04]  /*13340*/  LDL.LU R29, [R1+0x1914] ;  /* 0x00191400011d7983 */ /* 0x000ee80000300800 */
[----:B------:R-:W3:Y:S04]  /*13350*/  LDL.LU R3, [R1+0x1910] ;  /* 0x0019100001037983 */ /* 0x000ee80000300800 */
[----:B------:R-:W2:Y:S04]  /*13360*/  LDL.LU R15, [R1+0x190c] ;  /* 0x00190c00010f7983 */ /* 0x000ea80000300800 */
[----:B------:R0:W-:Y:S01]  /*13370*/  STS.U16 [R0+UR4+0x1d00], R11 ;  /* 0x001d000b00007988 */ /* 0x0001e20008000404 */
[----:B------:R-:W-:-:S02]  /*13380*/  PRMT R9, RZ, 0x7610, R9 ;  /* 0x00007610ff097816 */ /* 0x000fc40000000009 */
[----:B------:R-:W-:Y:S01]  /*13390*/  PRMT R2, RZ, 0x7610, R2 ;  /* 0x00007610ff027816 */ /* 0x000fe20000000002 */
[----:B0-----:R-:W3:Y:S04]  /*133a0*/  LDL R11, [R1+0xde4] ;  /* 0x000de400010b7983 */ /* 0x001ee80000100800 */
[----:B----4-:R0:W-:Y:S02]  /*133b0*/  STS.U16 [R0+UR4+0x1d80], R4 ;  /* 0x001d800400007988 */ /* 0x0101e40008000404 */
[----:B0-----:R-:W-:Y:S02]  /*133c0*/  @!P0 IMAD.MOV.U32 R4, RZ, RZ, R7 ;  /* 0x000000ffff048224 */ /* 0x001fe400078e0007 */
[----:B------:R-:W4:Y:S01]  /*133d0*/  LDL R7, [R1+0xdf4] ;  /* 0x000df40001077983 */ /* 0x000f220000100800 */
[----:B--2---:R-:W-:-:S06]  /*133e0*/  PRMT R15, RZ, 0x7610, R15 ;  /* 0x00007610ff0f7816 */ /* 0x004fcc000000000f */
[----:B------:R0:W2:Y:S02]  /*133f0*/  @!P0 LDG.E.U16 R15, desc[UR8][R4.64] ;  /* 0x00000008040f8981 */ /* 0x0000a4000c1e1500 */
[----:B0-----:R-:W-:Y:S02]  /*13400*/  @!P0 IMAD.MOV.U32 R4, RZ, RZ, R12 ;  /* 0x000000ffff048224 */ /* 0x001fe400078e000c */
[----:B------:R-:W-:-:S05]  /*13410*/  @!P0 IMAD.MOV.U32 R5, RZ, RZ, R14 ;  /* 0x000000ffff058224 */ /* 0x000fca00078e000e */
[----:B------:R0:W3:Y:S04]  /*13420*/  @!P0 LDG.E.U16 R9, desc[UR8][R4.64] ;  /* 0x0000000804098981 */ /* 0x0000e8000c1e1500 */
[----:B------:R-:W0:Y:S04]  /*13430*/  LDL R4, [R1+0xdc4] ;  /* 0x000dc40001047983 */ /* 0x000e280000100800 */
[----:B------:R-:W0:Y:S02]  /*13440*/  LDL R5, [R1+0xde8] ;  /* 0x000de80001057983 */ /* 0x000e240000100800 */
[----:B0-----:R-:W-:-:S04]  /*13450*/  @!P0 LOP3.LUT R5, R5, R4, RZ, 0x3c, !PT ;  /* 0x0000000405058212 */ /* 0x001fc800078e3cff */
[----:B------:R-:W-:-:S04]  /*13460*/  @!P0 LOP3.LUT R4, R5, R4, RZ, 0x3c, !PT ;  /* 0x0000000405048212 */ /* 0x000fc800078e3cff */
[----:B------:R-:W-:-:S05]  /*13470*/  @!P0 LOP3.LUT R5, R5, R4, RZ, 0x3c, !PT ;  /* 0x0000000405058212 */ /* 0x000fca00078e3cff */
[----:B------:R-:W4:Y:S04]  /*13480*/  @!P0 LDG.E.U16 R2, desc[UR8][R4.64] ;  /* 0x0000000804028981 */ /* 0x000f28000c1e1500 */
[----:B--2---:R0:W-:Y:S04]  /*13490*/  STL [R1+0x18], R15 ;  /* 0x0000180f01007387 */ /* 0x0041e80000100800 */
[----:B------:R-:W2:Y:S04]  /*134a0*/  LDL R14, [R1+0xdfc] ;  /* 0x000dfc00010e7983 */ /* 0x000ea80000100800 */
[----:B------:R-:W2:Y:S04]  /*134b0*/  LDL R12, [R1+0xde0] ;  /* 0x000de000010c7983 */ /* 0x000ea80000100800 */
[----:B0-----:R-:W2:Y:S04]  /*134c0*/  LDL R15, [R1+0xdb8] ;  /* 0x000db800010f7983 */ /* 0x001ea80000100800 */
[----:B---3--:R0:W-:Y:S04]  /*134d0*/  STL [R1+0x14], R9 ;  /* 0x0000140901007387 */ /* 0x0081e80000100800 */
[----:B0-----:R-:W3:Y:S04]  /*134e0*/  LDL R9, [R1+0xe04] ;  /* 0x000e040001097983 */ /* 0x001ee80000100800 */
[----:B----4-:R-:W-:Y:S04]  /*134f0*/  STL [R1+0x10], R2 ;  /* 0x0000100201007387 */ /* 0x010fe80000100800 */
[----:B------:R-:W4:Y:S01]  /*13500*/  LDL R5, [R1+0xdc0] ;  /* 0x000dc00001057983 */ /* 0x000f220000100800 */
[----:B------:R-:W-:Y:S01]  /*13510*/  PRMT R10, RZ, 0x7610, R10 ;  /* 0x00007610ff0a7816 */ /* 0x000fe2000000000a */
[----:B------:R-:W-:Y:S01]  /*13520*/  @!P0 IMAD.MOV.U32 R4, RZ, RZ, R11 ;  /* 0x000000ffff048224 */ /* 0x000fe200078e000b */
[----:B------:R-:W-:-:S02]  /*13530*/  PRMT R6, RZ, 0x7610, R6 ;  /* 0x00007610ff067816 */ /* 0x000fc40000000006 */
[----:B------:R-:W-:Y:S02]  /*13540*/  PRMT R13, RZ, 0x7610, R13 ;  /* 0x00007610ff0d7816 */ /* 0x000fe4000000000d */
[----:B------:R-:W-:Y:S01]  /*13550*/  PRMT R8, RZ, 0x7610, R8 ;  /* 0x00007610ff087816 */ /* 0x000fe20000000008 */
[----:B------:R-:W3:Y:S04]  /*13560*/  LDL R11, [R1+0xddc] ;  /* 0x000ddc00010b7983 */ /* 0x000ee80000100800 */
[----:B----4-:R0:W4:Y:S04]  /*13570*/  @!P0 LDG.E.U16 R10, desc[UR8][R4.64] ;  /* 0x00000008040a8981 */ /* 0x010128000c1e1500 */
[----:B------:R-:W2:Y:S01]  /*13580*/  LDL R5, [R1+0xdbc] ;  /* 0x000dbc0001057983 */ /* 0x000ea20000100800 */
[----:B0-----:R-:W-:-:S05]  /*13590*/  @!P0 IMAD.MOV.U32 R4, RZ, RZ, R7 ;  /* 0x000000ffff048224 */ /* 0x001fca00078e0007 */
[----:B--2---:R0:W2:Y:S02]  /*135a0*/  @!P0 LDG.E.U16 R6, desc[UR8][R4.64] ;  /* 0x0000000804068981 */ /* 0x0040a4000c1e1500 */
[----:B0-----:R-:W-:Y:S02]  /*135b0*/  @!P0 IMAD.MOV.U32 R4, RZ, RZ, R14 ;  /* 0x000000ffff048224 */ /* 0x001fe400078e000e */
[----:B------:R-:W-:-:S05]  /*135c0*/  @!P0 IMAD.MOV.U32 R5, RZ, RZ, R15 ;  /* 0x000000ffff058224 */ /* 0x000fca00078e000f */
[----:B------:R3:W2:Y:S02]  /*135d0*/  @!P0 LDG.E.U16 R13, desc[UR8][R4.64] ;  /* 0x00000008040d8981 */ /* 0x0006a4000c1e1500 */
[----:B---3--:R-:W-:Y:S02]  /*135e0*/  @!P0 IMAD.MOV.U32 R4, RZ, RZ, R9 ;  /* 0x000000ffff048224 */ /* 0x008fe400078e0009 */
[----:B------:R-:W-:-:S05]  /*135f0*/  @!P0 IMAD.MOV.U32 R5, RZ, RZ, R12 ;  /* 0x000000ffff058224 */ /* 0x000fca00078e000c */
[----:B------:R0:W3:Y:S04]  /*13600*/  @!P0 LDG.E.U16 R8, desc[UR8][R4.64] ;  /* 0x0000000804088981 */ /* 0x0000e8000c1e1500 */
[----:B----4-:R1:W-:Y:S04]  /*13610*/  STL [R1+0xc], R10 ;  /* 0x00000c0a01007387 */ /* 0x0103e80000100800 */
[----:B------:R-:W4:Y:S04]  /*13620*/  LDL R7, [R1+0xdd8] ;  /* 0x000dd80001077983 */ /* 0x000f280000100800 */
[----:B-1----:R-:W4:Y:S01]  /*13630*/  LDL R10, [R1+0xe0c] ;  /* 0x000e0c00010a7983 */ /* 0x002f220000100800 */
[----:B------:R-:W-:Y:S01]  /*13640*/  PRMT R29, RZ, 0x7610, R29 ;  /* 0x00007610ff1d7816 */ /* 0x000fe2000000001d */
[----:B0-----:R-:W-:-:S02]  /*13650*/  @!P0 IMAD.MOV.U32 R5, RZ, RZ, R11 ;  /* 0x000000ffff058224 */ /* 0x001fc400078e000b */
[----:B--2---:R0:W-:Y:S04]  /*13660*/  STL [R1+0x8], R6 ;  /* 0x0000080601007387 */ /* 0x0041e80000100800 */
[----:B0-----:R-:W2:Y:S04]  /*13670*/  LDL R6, [R1+0xe14] ;  /* 0x000e140001067983 */ /* 0x001ea80000100800 */
[----:B------:R0:W-:Y:S04]  /*13680*/  STL [R1+0x4], R13 ;  /* 0x0000040d01007387 */ /* 0x0001e80000100800 */
[----:B------:R-:W2:Y:S04]  /*13690*/  LDL R12, [R1+0xe1c] ;  /* 0x000e1c00010c7983 */ /* 0x000ea80000100800 */
[----:B------:R-:W2:Y:S04]  /*136a0*/  LDL R9, [R1+0xdd0] ;  /* 0x000dd00001097983 */ /* 0x000ea80000100800 */
[----:B0-----:R-:W2:Y:S04]  /*136b0*/  LDL R13, [R1+0xdd4] ;  /* 0x000dd400010d7983 */ /* 0x001ea80000100800 */
[----:B---3--:R0:W-:Y:S04]  /*136c0*/  STL [R1], R8 ;  /* 0x0000000801007387 */ /* 0x0081e80000100800 */
[----:B------:R-:W3:Y:S04]  /*136d0*/  LDL R11, [R1+0xdf0] ;  /* 0x000df000010b7983 */ /* 0x000ee80000100800 */
[----:B0-----:R-:W3:Y:S01]  /*136e0*/  LDL R8, [R1+0xe24] ;  /* 0x000e240001087983 */ /* 0x001ee20000100800 */
[----:B----4-:R-:W-:-:S03]  /*136f0*/  @!P0 IMAD.MOV.U32 R4, RZ, RZ, R10 ;  /* 0x000000ffff048224 */ /* 0x010fc600078e000a */
[----:B------:R-:W4:Y:S04]  /*13700*/  LDL R10, [R1+0xe2c] ;  /* 0x000e2c00010a7983 */ /* 0x000f280000100800 */
[----:B------:R0:W4:Y:S01]  /*13710*/  @!P0 LDG.E.U16 R29, desc[UR8][R4.64] ;  /* 0x00000008041d8981 */ /* 0x000122000c1e1500 */
[----:B------:R-:W-:Y:S02]  /*13720*/  PRMT R28, RZ, 0x7610, R28 ;  /* 0x00007610ff1c7816 */ /* 0x000fe4000000001c */
[----:B------:R-:W-:Y:S01]  /*13730*/  PRMT R27, RZ, 0x7610, R27 ;  /* 0x00007610ff1b7816 */ /* 0x000fe2000000001b */
[----:B0-----:R-:W-:Y:S01]  /*13740*/  @!P0 IMAD.MOV.U32 R5, RZ, RZ, R7 ;  /* 0x000000ffff058224 */ /* 0x001fe200078e0007 */
[----:B------:R-:W-:Y:S02]  /*13750*/  PRMT R26, RZ, 0x7610, R26 ;  /* 0x00007610ff1a7816 */ /* 0x000fe4000000001a */
[----:B------:R-:W-:Y:S01]  /*13760*/  PRMT R22, RZ, 0x7610, R22 ;  /* 0x00007610ff167816 */ /* 0x000fe20000000016 */
[----:B--2---:R-:W-:-:S05]  /*13770*/  @!P0 IMAD.MOV.U32 R4, RZ, RZ, R6 ;  /* 0x000000ffff048224 */ /* 0x004fca00078e0006 */
[----:B------:R0:W2:Y:S02]  /*13780*/  @!P0 LDG.E.U16 R28, desc[UR8][R4.64] ;  /* 0x00000008041c8981 */ /* 0x0000a4000c1e1500 */
[----:B0-----:R-:W-:Y:S02]  /*13790*/  @!P0 IMAD.MOV.U32 R4, RZ, RZ, R12 ;  /* 0x000000ffff048224 */ /* 0x001fe400078e000c */
[----:B------:R-:W-:-:S05]  /*137a0*/  @!P0 IMAD.MOV.U32 R5, RZ, RZ, R13 ;  /* 0x000000ffff058224 */ /* 0x000fca00078e000d */
[----:B------:R0:W2:Y:S02]  /*137b0*/  @!P0 LDG.E.U16 R27, desc[UR8][R4.64] ;  /* 0x00000008041b8981 */ /* 0x0000a4000c1e1500 */
[----:B0-----:R-:W-:Y:S02]  /*137c0*/  @!P0 IMAD.MOV.U32 R5, RZ, RZ, R9 ;  /* 0x000000ffff058224 */ /* 0x001fe400078e0009 */
[----:B---3--:R-:W-:-:S05]  /*137d0*/  @!P0 IMAD.MOV.U32 R4, RZ, RZ, R8 ;  /* 0x000000ffff048224 */ /* 0x008fca00078e0008 */
[----:B------:R0:W3:Y:S04]  /*137e0*/  @!P0 LDG.E.U16 R26, desc[UR8][R4.64] ;  /* 0x00000008041a8981 */ /* 0x0000e8000c1e1500 */
[----:B----4-:R-:W-:Y:S04]  /*137f0*/  STL [R1+0x18a0], R29 ;  /* 0x0018a01d01007387 */ /* 0x010fe80000100800 */
[----:B------:R-:W4:Y:S04]  /*13800*/  LDL R7, [R1+0xdf8] ;  /* 0x000df80001077983 */ /* 0x000f280000100800 */
[----:B------:R-:W4:Y:S01]  /*13810*/  LDL R6, [R1+0xe34] ;  /* 0x000e340001067983 */ /* 0x000f220000100800 */
[----:B0-----:R-:W-:-:S02]  /*13820*/  @!P0 IMAD.MOV.U32 R4, RZ, RZ, R10 ;  /* 0x000000ffff048224 */ /* 0x001fc400078e000a */
[----:B------:R-:W-:-:S05]  /*13830*/  @!P0 IMAD.MOV.U32 R5, RZ, RZ, R11 ;  /* 0x000000ffff058224 */ /* 0x000fca00078e000b */
[----:B------:R4:W4:Y:S04]  /*13840*/  @!P0 LDG.E.U16 R22, desc[UR8][R4.64] ;  /* 0x0000000804168981 */ /* 0x000928000c1e1500 */
[----:B--2---:R-:W-:Y:S04]  /*13850*/  STL [R1+0x18a8], R28 ;  /* 0x0018a81c01007387 */ /* 0x004fe80000100800 */
[----:B------:R-:W-:Y:S04]  /*13860*/  STL [R1+0x18a4], R27 ;  /* 0x0018a41b01007387 */ /* 0x000fe80000100800 */
[----:B------:R-:W2:Y:S04]  /*13870*/  LDL R9, [R1+0xe00] ;  /* 0x000e000001097983 */ /* 0x000ea80000100800 */
[----:B------:R-:W2:Y:S04]  /*13880*/  LDL R8, [R1+0xe3c] ;  /* 0x000e3c0001087983 */ /* 0x000ea80000100800 */
[----:B---3--:R-:W-:Y:S04]  /*13890*/  STL [R1+0x18ac], R26 ;  /* 0x0018ac1a01007387 */ /* 0x008fe80000100800 */
[----:B------:R-:W3:Y:S04]  /*138a0*/  LDL R13, [R1+0xe08] ;  /* 0x000e0800010d7983 */ /* 0x000ee80000100800 */
[----:B------:R-:W3:Y:S01]  /*138b0*/  LDL R12, [R1+0xe44] ;  /* 0x000e4400010c7983 */ /* 0x000ee20000100800 */
[----:B----4-:R-:W-:-:S02]  /*138c0*/  @!P0 IMAD.MOV.U32 R4, RZ, RZ, R6 ;  /* 0x000000ffff048224 */ /* 0x010fc400078e0006 */
[----:B------:R-:W-:Y:S01]  /*138d0*/  @!P0 IMAD.MOV.U32 R5, RZ, RZ, R7 ;  /* 0x000000ffff058224 */ /* 0x000fe200078e0007 */
[----:B------:R-:W-:Y:S04]  /*138e0*/  STL [R1+0x18b0], R22 ;  /* 0x0018b01601007387 */ /* 0x000fe80000100800 */
[----:B------:R-:W4:Y:S04]  /*138f0*/  LDL R7, [R1+0xe10] ;  /* 0x000e100001077983 */ /* 0x000f280000100800 */
[----:B------:R-:W4:Y:S01]  /*13900*/  LDL R6, [R1+0xe4c] ;  /* 0x000e4c0001067983 */ /* 0x000f220000100800 */
[----:B------:R-:W-:-:S02]  /*13910*/  PRMT R20, RZ, 0x7610, R20 ;  /* 0x00007610ff147816 */ /* 0x000fc40000000014 */
[----:B------:R-:W-:Y:S02]  /*13920*/  PRMT R18, RZ, 0x7610, R18 ;  /* 0x00007610ff127816 */ /* 0x000fe40000000012 */
[----:B------:R-:W-:Y:S02]  /*13930*/  PRMT R16, RZ, 0x7610, R16 ;  /* 0x00007610ff107816 */ /* 0x000fe40000000010 */
[----:B------:R-:W-:Y:S01]  /*13940*/  PRMT R3, RZ, 0x7610, R3 ;  /* 0x00007610ff037816 */ /* 0x000fe20000000003 */
[----:B------:R-:W4:Y:S04]  /*13950*/  LDL R11, [R1+0xe18] ;  /* 0x000e1800010b7983 */ /* 0x000f280000100800 */
[----:B------:R2:W4:Y:S04]  /*13960*/  @!P0 LDG.E.U16 R20, desc[UR8][R4.64] ;  /* 0x0000000804148981 */ /* 0x000528000c1e1500 */
[----:B------:R-:W4:Y:S01]  /*13970*/  LDL R10, [R1+0xe54] ;  /* 0x000e5400010a7983 */ /* 0x000f220000100800 */
[----:B--2---:R-:W-:-:S02]  /*13980*/  @!P0 IMAD.MOV.U32 R5, RZ, RZ, R9 ;  /* 0x000000ffff058224 */ /* 0x004fc400078e0009 */
[----:B------:R-:W-:-:S05]  /*13990*/  @!P0 IMAD.MOV.U32 R4, RZ, RZ, R8 ;  /* 0x000000ffff048224 */ /* 0x000fca00078e0008 */
[----:B------:R3:W2:Y:S02]  /*139a0*/  @!P0 LDG.E.U16 R18, desc[UR8][R4.64] ;  /* 0x0000000804128981 */ /* 0x0006a4000c1e1500 */
[----:B---3--:R-:W-:Y:S02]  /*139b0*/  @!P0 IMAD.MOV.U32 R5, RZ, RZ, R13 ;  /* 0x000000ffff058224 */ /* 0x008fe400078e000d */
[----:B------:R-:W-:-:S05]  /*139c0*/  @!P0 IMAD.MOV.U32 R4, RZ, RZ, R12 ;  /* 0x000000ffff048224 */ /* 0x000fca00078e000c */
[----:B------:R-:W3:Y:S04]  /*139d0*/  @!P0 LDG.E.U16 R16, desc[UR8][R4.64] ;  /* 0x0000000804108981 */ /* 0x000ee8000c1e1500 */
[----:B----4-:R0:W4:Y:S04]  /*139e0*/  @!P0 LDG.E.U16 R3, desc[UR8][R6.64] ;  /* 0x0000000806038981 */ /* 0x010128000c1e1500 */
[----:B------:R-:W-:Y:S04]  /*139f0*/  STL [R1+0x18b4], R20 ;  /* 0x0018b41401007387 */ /* 0x000fe80000100800 */
[----:B------:R-:W4:Y:S04]  /*13a00*/  LDL R9, [R1+0xe20] ;  /* 0x000e200001097983 */ /* 0x000f280000100800 */
[----:B------:R-:W4:Y:S01]  /*13a10*/  LDL R8, [R1+0xe5c] ;  /* 0x000e5c0001087983 */ /* 0x000f220000100800 */
[----:B0-----:R-:W-:-:S02]  /*13a20*/  @!P0 IMAD.MOV.U32 R6, RZ, RZ, R10 ;  /* 0x000000ffff068224 */ /* 0x001fc400078e000a */
[----:B------:R-:W-:Y:S01]  /*13a30*/  @!P0 IMAD.MOV.U32 R7, RZ, RZ, R11 ;  /* 0x000000ffff078224 */ /* 0x000fe200078e000b */
[----:B--2---:R0:W-:Y:S04]  /*13a40*/  STL [R1+0x18b8], R18 ;  /* 0x0018b81201007387 */ /* 0x0041e80000100800 */
[----:B------:R-:W2:Y:S04]  /*13a50*/  LDL R13, [R1+0xe28] ;  /* 0x000e2800010d7983 */ /* 0x000ea80000100800 */
[----:B------:R-:W2:Y:S04]  /*13a60*/  LDL R12, [R1+0xe64] ;  /* 0x000e6400010c7983 */ /* 0x000ea80000100800 */
[----:B---3--:R1:W-:Y:S04]  /*13a70*/  STL [R1+0x18bc], R16 ;  /* 0x0018bc1001007387 */ /* 0x0083e80000100800 */
[----:B----4-:R3:W-:Y:S04]  /*13a80*/  STL [R1+0x18c0], R3 ;  /* 0x0018c00301007387 */ /* 0x0107e80000100800 */
[----:B------:R-:W4:Y:S04]  /*13a90*/  LDL R11, [R1+0xe30] ;  /* 0x000e3000010b7983 */ /* 0x000f280000100800 */
[----:B------:R-:W4:Y:S01]  /*13aa0*/  LDL R10, [R1+0xe6c] ;  /* 0x000e6c00010a7983 */ /* 0x000f220000100800 */
[----:B------:R-:W-:-:S02]  /*13ab0*/  PRMT R4, RZ, 0x7610, R4 ;  /* 0x00007610ff047816 */ /* 0x000fc40000000004 */
[----:B------:R-:W-:-:S04]  /*13ac0*/  PRMT R5, RZ, 0x7610, R5 ;  /* 0x00007610ff057816 */ /* 0x000fc80000000005 */
[----:B------:R0:W3:Y:S04]  /*13ad0*/  @!P0 LDG.E.U16 R4, desc[UR8][R6.64] ;  /* 0x0000000806048981 */ /* 0x0000e8000c1e1500 */
[----:B------:R2:W3:Y:S01]  /*13ae0*/  @!P0 LDG.E.U16 R5, desc[UR8][R8.64] ;  /* 0x0000000808058981 */ /* 0x0004e2000c1e1500 */
[----:B0-----:R-:W-:Y:S02]  /*13af0*/  PRMT R6, RZ, 0x7610, R6 ;  /* 0x00007610ff067816 */ /* 0x001fe40000000006 */
[----:B------:R-:W-:Y:S01]  /*13b00*/  PRMT R7, RZ, 0x7610, R7 ;  /* 0x00007610ff077816 */ /* 0x000fe20000000007 */
[----:B--2---:R-:W-:Y:S02]  /*13b10*/  @!P0 IMAD.MOV.U32 R9, RZ, RZ, R13 ;  /* 0x000000ffff098224 */ /* 0x004fe400078e000d */
[----:B------:R-:W-:-:S05]  /*13b20*/  @!P0 IMAD.MOV.U32 R8, RZ, RZ, R12 ;  /* 0x000000ffff088224 */ /* 0x000fca00078e000c */
[----:B------:R-:W2:Y:S04]  /*13b30*/  @!P0 LDG.E.U16 R6, desc[UR8][R8.64] ;  /* 0x0000000808068981 */ /* 0x000ea8000c1e1500 */
[----:B----4-:R-:W4:Y:S04]  /*13b40*/  @!P0 LDG.E.U16 R7, desc[UR8][R10.64] ;  /* 0x000000080a078981 */ /* 0x010f28000c1e1500 */
[----:B---3--:R0:W-:Y:S04]  /*13b50*/  STL [R1+0x18c4], R4 ;  /* 0x0018c40401007387 */ /* 0x0081e80000100800 */
[----:B------:R-:W3:Y:S04]  /*13b60*/  LDL R18, [R1+0xe38] ;  /* 0x000e380001127983 */ /* 0x000ee80000100800 */
[----:B-1----:R-:W3:Y:S04]  /*13b70*/  LDL R16, [R1+0xe74] ;  /* 0x000e740001107983 */ /* 0x002ee80000100800 */
[----:B------:R-:W-:Y:S04]  /*13b80*/  STL [R1+0x18c8], R5 ;  /* 0x0018c80501007387 */ /* 0x000fe80000100800 */
[----:B------:R-:W3:Y:S04]  /*13b90*/  LDL R13, [R1+0xe58] ;  /* 0x000e5800010d7983 */ /* 0x000ee80000100800 */
[----:B------:R-:W3:Y:S04]  /*13ba0*/  LDL R12, [R1+0xe94] ;  /* 0x000e9400010c7983 */ /* 0x000ee80000100800 */
[----:B------:R-:W3:Y:S04]  /*13bb0*/  LDL R3, [R1+0xeb0] ;  /* 0x000eb00001037983 */ /* 0x000ee80000100800 */
[----:B0-----:R-:W3:Y:S04]  /*13bc0*/  LDL R4, [R1+0xe60] ;  /* 0x000e600001047983 */ /* 0x001ee80000100800 */
[----:B--2---:R0:W-:Y:S04]  /*13bd0*/  STL [R1+0x18cc], R6 ;  /* 0x0018cc0601007387 */ /* 0x0041e80000100800 */
[----:B------:R-:W2:Y:S04]  /*13be0*/  LDL R15, [R1+0xe40] ;  /* 0x000e4000010f7983 */ /* 0x000ea80000100800 */
[----:B------:R-:W2:Y:S04]  /*13bf0*/  LDL R14, [R1+0xe7c] ;  /* 0x000e7c00010e7983 */ /* 0x000ea80000100800 */
[----:B----4-:R-:W-:Y:S04]  /*13c00*/  STL [R1+0x18d0], R7 ;  /* 0x0018d00701007387 */ /* 0x010fe80000100800 */
[----:B0-----:R-:W4:Y:S04]  /*13c10*/  LDL R6, [R1+0xe68] ;  /* 0x000e680001067983 */ /* 0x001f280000100800 */
[----:B------:R-:W4:Y:S01]  /*13c20*/  LDL R5, [R1+0xeac] ;  /* 0x000eac0001057983 */ /* 0x000f220000100800 */
[----:B------:R-:W-:-:S02]  /*13c30*/  PRMT R8, RZ, 0x7610, R8 ;  /* 0x00007610ff087816 */ /* 0x000fc40000000008 */
[----:B------:R-:W-:Y:S01]  /*13c40*/  PRMT R9, RZ, 0x7610, R9 ;  /* 0x00007610ff097816 */ /* 0x000fe20000000009 */
[----:B---3--:R-:W-:Y:S02]  /*13c50*/  @!P0 IMAD.MOV.U32 R11, RZ, RZ, R18 ;  /* 0x000000ffff0b8224 */ /* 0x008fe400078e0012 */
[----:B------:R-:W-:-:S03]  /*13c60*/  @!P0 IMAD.MOV.U32 R10, RZ, RZ, R16 ;  /* 0x000000ffff0a8224 */ /* 0x000fc600078e0010 */
[----:B------:R0:W3:Y:S04]  /*13c70*/  @!P0 LDG.E.U16 R9, desc[UR8][R12.64] ;  /* 0x000000080c098981 */ /* 0x0000e8000c1e1500 */
[----:B------:R1:W3:Y:S01]  /*13c80*/  @!P0 LDG.E.U16 R8, desc[UR8][R10.64] ;  /* 0x000000080a088981 */ /* 0x0002e2000c1e1500 */
[----:B0-----:R-:W-:Y:S01]  /*13c90*/  @!P0 IMAD.MOV.U32 R12, RZ, RZ, R3 ;  /* 0x000000ffff0c8224 */ /* 0x001fe200078e0003 */
[----:B-1----:R-:W-:Y:S01]  /*13ca0*/  PRMT R10, RZ, 0x7610, R10 ;  /* 0x00007610ff0a7816 */ /* 0x002fe2000000000a */
[----:B------:R-:W-:Y:S01]  /*13cb0*/  @!P0 IMAD.MOV.U32 R13, RZ, RZ, R4 ;  /* 0x000000ffff0d8224 */ /* 0x000fe200078e0004 */
[----:B------:R-:W-:-:S04]  /*13cc0*/  PRMT R11, RZ, 0x7610, R11 ;  /* 0x00007610ff0b7816 */ /* 0x000fc8000000000b */
[----:B------:R0:W3:Y:S02]  /*13cd0*/  @!P0 LDG.E.U16 R10, desc[UR8][R12.64] ;  /* 0x000000080c0a8981 */ /* 0x0000e4000c1e1500 */
[----:B0-----:R-:W-:Y:S02]  /*13ce0*/  PRMT R12, RZ, 0x7610, R12 ;  /* 0x00007610ff0c7816 */ /* 0x001fe4000000000c */
[----:B--2---:R4:W2:Y:S02]  /*13cf0*/  @!P0 LDG.E.U16 R11, desc[UR8][R14.64] ;  /* 0x000000080e0b8981 */ /* 0x0048a4000c1e1500 */
[----:B----4-:R-:W-:Y:S02]  /*13d00*/  @!P0 IMAD.MOV.U32 R15, RZ, RZ, R6 ;  /* 0x000000ffff0f8224 */ /* 0x010fe400078e0006 */
[----:B------:R-:W-:-:S05]  /*13d10*/  @!P0 IMAD.MOV.U32 R14, RZ, RZ, R5 ;  /* 0x000000ffff0e8224 */ /* 0x000fca00078e0005 */
[----:B------:R-:W4:Y:S04]  /*13d20*/  @!P0 LDG.E.U16 R12, desc[UR8][R14.64] ;  /* 0x000000080e0c8981 */ /* 0x000f28000c1e1500 */
[----:B---3--:R-:W-:Y:S04]  /*13d30*/  STL [R1+0x18d4], R8 ;  /* 0x0018d40801007387 */ /* 0x008fe80000100800 */
[----:B------:R-:W-:Y:S04]  /*13d40*/  STL [R1+0x18d8], R9 ;  /* 0x0018d80901007387 */ /* 0x000fe80000100800 */
[----:B------:R-:W3:Y:S04]  /*13d50*/  LDL R4, [R1+0xe70] ;  /* 0x000e700001047983 */ /* 0x000ee80000100800 */
[----:B------:R-:W3:Y:S04]  /*13d60*/  LDL R3, [R1+0xea8] ;  /* 0x000ea80001037983 */ /* 0x000ee80000100800 */
[----:B------:R0:W-:Y:S04]  /*13d70*/  STL [R1+0x18dc], R10 ;  /* 0x0018dc0a01007387 */ /* 0x0001e80000100800 */
[----:B------:R-:W3:Y:S04]  /*13d80*/  LDL R18, [R1+0xe78] ;  /* 0x000e780001127983 */ /* 0x000ee80000100800 */
[----:B------:R-:W3:Y:S04]  /*13d90*/  LDL R16, [R1+0xea4] ;  /* 0x000ea40001107983 */ /* 0x000ee80000100800 */
[----:B--2---:R-:W-:Y:S04]  /*13da0*/  STL [R1+0x18e0], R11 ;  /* 0x0018e00b01007387 */ /* 0x004fe80000100800 */
[----:B0-----:R-:W2:Y:S04]  /*13db0*/  LDL R10, [R1+0xe48] ;  /* 0x000e4800010a7983 */ /* 0x001ea80000100800 */
[----:B------:R-:W2:Y:S04]  /*13dc0*/  LDL R9, [R1+0xe84] ;  /* 0x000e840001097983 */ /* 0x000ea80000100800 */
[----:B------:R-:W2:Y:S04]  /*13dd0*/  LDL R8, [R1+0xe80] ;  /* 0x000e800001087983 */ /* 0x000ea80000100800 */
[----:B------:R-:W2:Y:S04]  /*13de0*/  LDL R7, [R1+0xea0] ;  /* 0x000ea00001077983 */ /* 0x000ea80000100800 */
[----:B----4-:R-:W-:Y:S04]  /*13df0*/  STL [R1+0x18e4], R12 ;  /* 0x0018e40c01007387 */ /* 0x010fe80000100800 */
[----:B------:R-:W4:Y:S04]  /*13e00*/  LDL R6, [R1+0xe88] ;  /* 0x000e880001067983 */ /* 0x000f280000100800 */
[----:B------:R-:W4:Y:S01]  /*13e10*/  LDL R5, [R1+0xe9c] ;  /* 0x000e9c0001057983 */ /* 0x000f220000100800 */
[----:B------:R-:W-:Y:S01]  /*13e20*/  PRMT R13, RZ, 0x7610, R13 ;  /* 0x00007610ff0d7816 */ /* 0x000fe2000000000d */
[----:B---3--:R-:W-:-:S02]  /*13e30*/  @!P0 IMAD.MOV.U32 R15, RZ, RZ, R4 ;  /* 0x000000ffff0f8224 */ /* 0x008fc400078e0004 */
[----:B------:R-:W-:Y:S01]  /*13e40*/  @!P0 IMAD.MOV.U32 R14, RZ, RZ, R3 ;  /* 0x000000ffff0e8224 */ /* 0x000fe200078e0003 */
[----:B------:R-:W-:Y:S02]  /*13e50*/  PRMT R17, RZ, 0x7610, R17 ;  /* 0x00007610ff117816 */ /* 0x000fe40000000011 */
[----:B------:R-:W-:Y:S02]  /*13e60*/  PRMT R19, RZ, 0x7610, R19 ;  /* 0x00007610ff137816 */ /* 0x000fe40000000013 */
[----:B------:R-:W-:Y:S02]  /*13e70*/  PRMT R21, RZ, 0x7610, R21 ;  /* 0x00007610ff157816 */ /* 0x000fe40000000015 */
[----:B------:R-:W-:Y:S01]  /*13e80*/  PRMT R23, RZ, 0x7610, R23 ;  /* 0x00007610ff177816 */ /* 0x000fe20000000017 */
[----:B------:R0:W3:Y:S04]  /*13e90*/  @!P0 LDG.E.U16 R13, desc[UR8][R14.64] ;  /* 0x000000080e0d8981 */ /* 0x0000e8000c1e1500 */
[----:B------:R-:W3:Y:S04]  /*13ea0*/  LDL R4, [R1+0xe50] ;  /* 0x000e500001047983 */ /* 0x000ee80000100800 */
[----:B------:R-:W3:Y:S01]  /*13eb0*/  LDL R3, [R1+0xe8c] ;  /* 0x000e8c0001037983 */ /* 0x000ee20000100800 */
[----:B0-----:R-:W-:-:S02]  /*13ec0*/  @!P0 IMAD.MOV.U32 R14, RZ, RZ, R16 ;  /* 0x000000ffff0e8224 */ /* 0x001fc400078e0010 */
[----:B------:R-:W-:-:S05]  /*13ed0*/  @!P0 IMAD.MOV.U32 R15, RZ, RZ, R18 ;  /* 0x000000ffff0f8224 */ /* 0x000fca00078e0012 */
[----:B------:R2:W3:Y:S02]  /*13ee0*/  @!P0 LDG.E.U16 R17, desc[UR8][R14.64] ;  /* 0x000000080e118981 */ /* 0x0004e4000c1e1500 */
[----:B--2---:R-:W-:Y:S02]  /*13ef0*/  @!P0 IMAD.MOV.U32 R15, RZ, RZ, R10 ;  /* 0x000000ffff0f8224 */ /* 0x004fe400078e000a */
[----:B------:R-:W-:-:S05]  /*13f00*/  @!P0 IMAD.MOV.U32 R14, RZ, RZ, R9 ;  /* 0x000000ffff0e8224 */ /* 0x000fca00078e0009 */
[----:B------:R0:W2:Y:S02]  /*13f10*/  @!P0 LDG.E.U16 R19, desc[UR8][R14.64] ;  /* 0x000000080e138981 */ /* 0x0000a4000c1e1500 */
[----:B0-----:R-:W-:Y:S02]  /*13f20*/  @!P0 IMAD.MOV.U32 R14, RZ, RZ, R7 ;  /* 0x000000ffff0e8224 */ /* 0x001fe400078e0007 */
[----:B------:R-:W-:-:S05]  /*13f30*/  @!P0 IMAD.MOV.U32 R15, RZ, RZ, R8 ;  /* 0x000000ffff0f8224 */ /* 0x000fca00078e0008 */
[----:B------:R4:W2:Y:S02]  /*13f40*/  @!P0 LDG.E.U16 R21, desc[UR8][R14.64] ;  /* 0x000000080e158981 */ /* 0x0008a4000c1e1500 */
[----:B----4-:R-:W-:Y:S02]  /*13f50*/  @!P0 IMAD.MOV.U32 R14, RZ, RZ, R5 ;  /* 0x000000ffff0e8224 */ /* 0x010fe400078e0005 */
[----:B------:R-:W-:-:S05]  /*13f60*/  @!P0 IMAD.MOV.U32 R15, RZ, RZ, R6 ;  /* 0x000000ffff0f8224 */ /* 0x000fca00078e0006 */
[----:B------:R0:W4:Y:S01]  /*13f70*/  @!P0 LDG.E.U16 R23, desc[UR8][R14.64] ;  /* 0x000000080e178981 */ /* 0x000122000c1e1500 */
[----:B------:R-:W-:-:S03]  /*13f80*/  PRMT R24, RZ, 0x7610, R24 ;  /* 0x00007610ff187816 */ /* 0x000fc60000000018 */
[----:B---3--:R-:W-:Y:S01]  /*13f90*/  STL [R1+0x18e8], R13 ;  /* 0x0018e80d01007387 */ /* 0x008fe20000100800 */
[----:B0-----:R-:W-:Y:S02]  /*13fa0*/  @!P0 IMAD.MOV.U32 R14, RZ, RZ, R3 ;  /* 0x000000ffff0e8224 */ /* 0x001fe400078e0003 */
[----:B------:R-:W-:-:S05]  /*13fb0*/  @!P0 IMAD.MOV.U32 R15, RZ, RZ, R4 ;  /* 0x000000ffff0f8224 */ /* 0x000fca00078e0004 */
[----:B------:R-:W3:Y:S04]  /*13fc0*/  @!P0 LDG.E.U16 R24, desc[UR8][R14.64] ;  /* 0x000000080e188981 */ /* 0x000ee8000c1e1500 */
[----:B------:R-:W-:Y:S04]  /*13fd0*/  STL [R1+0x18ec], R17 ;  /* 0x0018ec1101007387 */ /* 0x000fe80000100800 */
[----:B--2---:R-:W-:Y:S04]  /*13fe0*/  STL [R1+0x18f0], R19 ;  /* 0x0018f01301007387 */ /* 0x004fe80000100800 */
[----:B------:R-:W-:Y:S04]  /*13ff0*/  STL [R1+0x18f4], R21 ;  /* 0x0018f41501007387 */ /* 0x000fe80000100800 */
[----:B----4-:R0:W-:Y:S04]  /*14000*/  STL [R1+0x18f8], R23 ;  /* 0x0018f81701007387 */ /* 0x0101e80000100800 */
[----:B------:R-:W2:Y:S04]  /*14010*/  LDL R22, [R1+0xe90] ;  /* 0x000e900001167983 */ /* 0x000ea80000100800 */
[----:B------:R-:W4:Y:S04]  /*14020*/  LDL R20, [R1+0xe98] ;  /* 0x000e980001147983 */ /* 0x000f280000100800 */
[----:B0-----:R-:W4:Y:S04]  /*14030*/  LDL.LU R23, [R1+0x4f8] ;  /* 0x0004f80001177983 */ /* 0x001f280000300800 */
        /* <DEDUP_REMOVED lines=17> */
[----:B------:R-:W-:-:S03]  /*14150*/  PRMT R25, RZ, 0x7610, R25 ;  /* 0x00007610ff197816 */ /* 0x000fc60000000019 */
[----:B------:R-:W4:Y:S04]  /*14160*/  LDL.LU R29, [R1+0x4c] ;  /* 0x00004c00011d7983 */ /* 0x000f280000300800 */
[----:B---3--:R0:W-:Y:S04]  /*14170*/  STL [R1+0x18fc], R24 ;  /* 0x0018fc1801007387 */ /* 0x0081e80000100800 */
[----:B0-----:R-:W3:Y:S01]  /*14180*/  LDL.LU R24, [R1+0x500] ;  /* 0x0005000001187983 */ /* 0x001ee20000300800 */
[----:B--2---:R-:W-:Y:S02]  /*14190*/  @!P0 IMAD.MOV.U32 R15, RZ, RZ, R22 ;  /* 0x000000ffff0f8224 */ /* 0x004fe400078e0016 */
[----:B----4-:R-:W-:-:S02]  /*141a0*/  @!P0 IMAD.MOV.U32 R14, RZ, RZ, R20 ;  /* 0x000000ffff0e8224 */ /* 0x010fc400078e0014 */
[----:B------:R-:W2:Y:S04]  /*141b0*/  LDL.LU R20, [R1+0x44] ;  /* 0x0000440001147983 */ /* 0x000ea80000300800 */
[----:B------:R-:W4:Y:S04]  /*141c0*/  LDL.LU R22, [R1+0x3c] ;  /* 0x00003c0001167983 */ /* 0x000f280000300800 */
[----:B------:R-:W4:Y:S04]  /*141d0*/  LDL.LU R26, [R1+0x5c4] ;  /* 0x0005c400011a7983 */ /* 0x000f280000300800 */
[----:B------:R-:W4:Y:S04]  /*141e0*/  LDL.LU R27, [R1+0x5c0] ;  /* 0x0005c000011b7983 */ /* 0x000f280000300800 */
[----:B------:R-:W2:Y:S04]  /*141f0*/  @!P0 LDG.E.U16 R25, desc[UR8][R14.64] ;  /* 0x000000080e198981 */ /* 0x000ea8000c1e1500 */
[----:B------:R-:W3:Y:S04]  /*14200*/  LDL.LU R14, [R1+0x510] ;  /* 0x00051000010e7983 */ /* 0x000ee80000300800 */
[----:B------:R-:W4:Y:S04]  /*14210*/  LDL.LU R15, [R1+0x508] ;  /* 0x00050800010f7983 */ /* 0x000f280000300800 */
[----:B---3--:R-:W-:Y:S04]  /*14220*/  STS.U16 [R0+UR4+0x2c00], R14 ;  /* 0x002c000e00007988 */ /* 0x008fe80008000404 */
[----:B----4-:R-:W-:Y:S04]  /*14230*/  STS.U16 [R0+UR4+0x2c80], R15 ;  /* 0x002c800f00007988 */ /* 0x010fe80008000404 */
[----:B------:R-:W-:Y:S04]  /*14240*/  STS.U16 [R0+UR4+0x2d00], R24 ;  /* 0x002d001800007988 */ /* 0x000fe80008000404 */
[----:B------:R-:W-:Y:S04]  /*14250*/  STS.U16 [R0+UR4+0x2d80], R23 ;  /* 0x002d801700007988 */ /* 0x000fe80008000404 */
[----:B------:R-:W-:Y:S04]  /*14260*/  STS.U16 [R0+UR4+0x3c00], R21 ;  /* 0x003c001500007988 */ /* 0x000fe80008000404 */
[----:B------:R-:W-:Y:S04]  /*14270*/  STS.U16 [R0+UR4+0x3c80], R19 ;  /* 0x003c801300007988 */ /* 0x000fe80008000404 */
[----:B------:R-:W-:Y:S04]  /*14280*/  STS.U16 [R0+UR4+0x3d00], R17 ;  /* 0x003d001100007988 */ /* 0x000fe80008000404 */
[----:B------:R0:W-:Y:S04]  /*14290*/  STS.U16 [R0+UR4+0x3d80], R28 ;  /* 0x003d801c00007988 */ /* 0x0001e80008000404 */
        /* <DEDUP_REMOVED lines=12> */
[----:B--2---:R-:W-:Y:S04]  /*14360*/  STL [R1+0x1900], R25 ;  /* 0x0019001901007387 */ /* 0x004fe80000100800 */
[----:B------:R-:W-:Y:S04]  /*14370*/  STS.U16 [R0+UR4+0x7c00], R18 ;  /* 0x007c001200007988 */ /* 0x000fe80008000404 */
[----:B0-----:R-:W2:Y:S04]  /*14380*/  LDL.LU R28, [R1+0x5bc] ;  /* 0x0005bc00011c7983 */ /* 0x001ea80000300800 */
[----:B------:R0:W-:Y:S04]  /*14390*/  STS.U16 [R0+UR4+0x7c80], R29 ;  /* 0x007c801d00007988 */ /* 0x0001e80008000404 */
[----:B------:R-:W-:Y:S04]  /*143a0*/  STS.U16 [R0+UR4+0x7d00], R20 ;  /* 0x007d001400007988 */ /* 0x000fe80008000404 */
[----:B------:R-:W-:Y:S04]  /*143b0*/  STS.U16 [R0+UR4+0x7d80], R22 ;  /* 0x007d801600007988 */ /* 0x000fe80008000404 */
[----:B0-----:R-:W3:Y:S04]  /*143c0*/  LDL.LU R29, [R1+0x5b8] ;  /* 0x0005b800011d7983 */ /* 0x001ee80000300800 */
[----:B------:R0:W-:Y:S04]  /*143d0*/  STL [R1+0x1904], R0 ;  /* 0x0019040001007387 */ /* 0x0001e80000100800 */
[----:B0-----:R-:W4:Y:S01]  /*143e0*/  LDL.LU R0, [R1+0x578] ;  /* 0x0005780001007983 */ /* 0x001f220000300800 */
[----:B------:R-:W0:Y:S02]  /*143f0*/  S2R R2, SR_TID.X ;  /* 0x0000000000027919 */ /* 0x000e240000002100 */
[----:B0-----:R-:W-:Y:S01]  /*14400*/  LOP3.LUT R2, R2, 0x3f, RZ, 0xc0, !PT ;  /* 0x0000003f02027812 */ /* 0x001fe200078ec0ff */
[----:B----4-:R0:W-:Y:S04]  /*14410*/  STL [R1+0x1908], R0 ;  /* 0x0019080001007387 */ /* 0x0101e80000100800 */
[----:B0-----:R-:W4:Y:S01]  /*14420*/  LDL.LU R0, [R1+0x580] ;  /* 0x0005800001007983 */ /* 0x001f220000300800 */
[----:B------:R-:W-:-:S03]  /*14430*/  IMAD.SHL.U32 R2, R2, 0x2, RZ ;  /* 0x0000000202027824 */ /* 0x000fc600078e00ff */
[----:B------:R-:W4:Y:S04]  /*14440*/  LDL.LU R25, [R1+0x570] ;  /* 0x0005700001197983 */ /* 0x000f280000300800 */
[----:B------:R-:W4:Y:S04]  /*14450*/  LDL.LU R24, [R1+0x568] ;  /* 0x0005680001187983 */ /* 0x000f280000300800 */
[----:B------:R-:W4:Y:S04]  /*14460*/  LDL.LU R23, [R1+0x4f0] ;  /* 0x0004f00001177983 */ /* 0x000f280000300800 */
[----:B------:R-:W4:Y:S01]  /*14470*/  LDL.LU R21, [R1+0x4e8] ;  /* 0x0004e80001157983 */ /* 0x000f220000300800 */
[----:B------:R-:W-:-:S03]  /*14480*/  LOP3.LUT R14, R2, 0x70, RZ, 0x3c, !PT ;  /* 0x00000070020e7812 */ /* 0x000fc600078e3cff */
[----:B------:R-:W4:Y:S04]  /*14490*/  LDL.LU R19, [R1+0x4e0] ;  /* 0x0004e00001137983 */ /* 0x000f280000300800 */
[----:B------:R-:W-:Y:S04]  /*144a0*/  STS.U16 [R14+UR4+0xe00], R26 ;  /* 0x000e001a0e007988 */ /* 0x000fe80008000404 */
[----:B------:R0:W-:Y:S04]  /*144b0*/  STS.U16 [R14+UR4+0xe80], R27 ;  /* 0x000e801b0e007988 */ /* 0x0001e80008000404 */
        /* <DEDUP_REMOVED lines=18> */
[----:B--2---:R0:W-:Y:S04]  /*145e0*/  STS.U16 [R14+UR4+0xf00], R28 ;  /* 0x000f001c0e007988 */ /* 0x0041e80008000404 */
[----:B------:R-:W2:Y:S04]  /*145f0*/  LDL.LU R26, [R1+0x30] ;  /* 0x00003000011a7983 */ /* 0x000ea80000300800 */
[----:B---3--:R1:W-:Y:S04]  /*14600*/  STS.U16 [R14+UR4+0xf80], R29 ;  /* 0x000f801d0e007988 */ /* 0x0083e80008000404 */
[----:B0-----:R-:W3:Y:S04]  /*14610*/  LDL.LU R28, [R1+0x2c] ;  /* 0x00002c00011c7983 */ /* 0x001ee80000300800 */
[----:B------:R-:W3:Y:S04]  /*14620*/  LDL.LU R2, [R1+0x20] ;  /* 0x0000200001027983 */ /* 0x000ee80000300800 */
[----:B-1----:R-:W3:Y:S04]  /*14630*/  LDL.LU R29, [R1+0x18] ;  /* 0x00001800011d7983 */ /* 0x002ee80000300800 */
[----:B----4-:R0:W-:Y:S04]  /*14640*/  STS.U16 [R14+UR4+0x1e00], R0 ;  /* 0x001e00000e007988 */ /* 0x0101e80008000404 */
[----:B0-----:R-:W4:Y:S04]  /*14650*/  LDL.LU R0, [R1+0x1908] ;  /* 0x0019080001007983 */ /* 0x001f280000300800 */
[----:B----4-:R0:W-:Y:S04]  /*14660*/  STS.U16 [R14+UR4+0x1e80], R0 ;  /* 0x001e80000e007988 */ /* 0x0101e80008000404 */
[----:B------:R1:W-:Y:S04]  /*14670*/  STS.U16 [R14+UR4+0x1f00], R25 ;  /* 0x001f00190e007988 */ /* 0x0003e80008000404 */
[----:B------:R4:W-:Y:S04]  /*14680*/  STS.U16 [R14+UR4+0x1f80], R24 ;  /* 0x001f80180e007988 */ /* 0x0009e80008000404 */
[----:B------:R2:W-:Y:S04]  /*14690*/  STS.U16 [R14+UR4+0x2e00], R23 ;  /* 0x002e00170e007988 */ /* 0x0005e80008000404 */
[----:B------:R3:W-:Y:S04]  /*146a0*/  STS.U16 [R14+UR4+0x2e80], R21 ;  /* 0x002e80150e007988 */ /* 0x0007e80008000404 */
[----:B------:R3:W-:Y:S04]  /*146b0*/  STS.U16 [R14+UR4+0x2f00], R19 ;  /* 0x002f00130e007988 */ /* 0x0007e80008000404 */
[----:B0-----:R-:W3:Y:S04]  /*146c0*/  LDL.LU R0, [R1+0x1904] ;  /* 0x0019040001007983 */ /* 0x001ee80000300800 */
[----:B-1----:R-:W3:Y:S04]  /*146d0*/  LDL.LU R25, [R1+0x1900] ;  /* 0x0019000001197983 */ /* 0x002ee80000300800 */
[----:B----4-:R-:W4:Y:S04]  /*146e0*/  LDL.LU R24, [R1+0x18fc] ;  /* 0x0018fc0001187983 */ /* 0x010f280000300800 */
[----:B--2---:R-:W2:Y:S04]  /*146f0*/  LDL.LU R23, [R1+0x18f8] ;  /* 0x0018f80001177983 */ /* 0x004ea80000300800 */
        /* <DEDUP_REMOVED lines=8> */
[----:B0-----:R-:W2:Y:S04]  /*14780*/  LDL.LU R27, [R1+0x14] ;  /* 0x00001400011b7983 */ /* 0x001ea80000300800 */
[----:B-1----:R-:W3:Y:S04]  /*14790*/  LDL.LU R17, [R1+0x18ec] ;  /* 0x0018ec0001117983 */ /* 0x002ee80000300800 */
[----:B------:R-:W4:Y:S04]  /*147a0*/  LDL.LU R13, [R1+0x18e8] ;  /* 0x0018e800010d7983 */ /* 0x000f280000300800 */
[----:B------:R-:W3:Y:S04]  /*147b0*/  LDL.LU R12, [R1+0x18e4] ;  /* 0x0018e400010c7983 */ /* 0x000ee80000300800 */
[----:B------:R-:W4:Y:S04]  /*147c0*/  LDL.LU R11, [R1+0x18e0] ;  /* 0x0018e000010b7983 */ /* 0x000f280000300800 */
[----:B------:R-:W3:Y:S04]  /*147d0*/  LDL.LU R10, [R1+0x18dc] ;  /* 0x0018dc00010a7983 */ /* 0x000ee80000300800 */
[----:B------:R0:W-:Y:S04]  /*147e0*/  STS.U16 [R14+UR4+0x4e80], R9 ;  /* 0x004e80090e007988 */ /* 0x0001e80008000404 */
[----:B------:R1:W-:Y:S04]  /*147f0*/  STS.U16 [R14+UR4+0x4f00], R8 ;  /* 0x004f00080e007988 */ /* 0x0003e80008000404 */
[----:B------:R1:W-:Y:S04]  /*14800*/  STS.U16 [R14+UR4+0x4f80], R7 ;  /* 0x004f80070e007988 */ /* 0x0003e80008000404 */
[----:B------:R1:W-:Y:S04]  /*14810*/  STS.U16 [R14+UR4+0x5e00], R6 ;  /* 0x005e00060e007988 */ /* 0x0003e80008000404 */
[----:B------:R1:W-:Y:S04]  /*14820*/  STS.U16 [R14+UR4+0x5e80], R5 ;  /* 0x005e80050e007988 */ /* 0x0003e80008000404 */
[----:B------:R1:W-:Y:S04]  /*14830*/  STS.U16 [R14+UR4+0x5f00], R4 ;  /* 0x005f00040e007988 */ /* 0x0003e80008000404 */
[----:B0-----:R-:W2:Y:S04]  /*14840*/  LDL.LU R9, [R1+0x18d8] ;  /* 0x0018d80001097983 */ /* 0x001ea80000300800 */
[----:B-1----:R-:W4:Y:S04]  /*14850*/  LDL.LU R8, [R1+0x18d4] ;  /* 0x0018d40001087983 */ /* 0x002f280000300800 */
[----:B------:R-:W4:Y:S04]  /*14860*/  LDL.LU R7, [R1+0x18d0] ;  /* 0x0018d00001077983 */ /* 0x000f280000300800 */
[----:B------:R-:W4:Y:S04]  /*14870*/  LDL.LU R6, [R1+0x18cc] ;  /* 0x0018cc0001067983 */ /* 0x000f280000300800 */
[----:B------:R-:W3:Y:S04]  /*14880*/  LDL.LU R5, [R1+0x18c8] ;  /* 0x0018c80001057983 */ /* 0x000ee80000300800 */
        /* <DEDUP_REMOVED lines=10> */
[----:B------:R-:W3:Y:S04]  /*14930*/  LDL.LU R15, [R1] ;  /* 0x00000000010f7983 */ /* 0x000ee80000300800 */
[----:B------:R-:W3:Y:S04]  /*14940*/  LDL.LU R20, [R1+0x18b4] ;  /* 0x0018b40001147983 */ /* 0x000ee80000300800 */
[----:B------:R-:W3:Y:S04]  /*14950*/  LDL.LU R22, [R1+0x18b0] ;  /* 0x0018b00001167983 */ /* 0x000ee80000300800 */
[----:B------:R0:W-:Y:S04]  /*14960*/  STS.U16 [R14+UR4+0x7e80], R26 ;  /* 0x007e801a0e007988 */ /* 0x0001e80008000404 */
[----:B------:R1:W-:Y:S04]  /*14970*/  STS.U16 [R14+UR4+0x7f00], R28 ;  /* 0x007f001c0e007988 */ /* 0x0003e80008000404 */
[----:B0-----:R-:W3:Y:S04]  /*14980*/  LDL.LU R26, [R1+0x18ac] ;  /* 0x0018ac00011a7983 */ /* 0x001ee80000300800 */
[----:B-1----:R-:W3:Y:S04]  /*14990*/  LDL.LU R28, [R1+0x18a8] ;  /* 0x0018a800011c7983 */ /* 0x002ee80000300800 */
[----:B------:R0:W-:Y:S02]  /*149a0*/  STS.U16 [R14+UR4+0x7f80], R2 ;  /* 0x007f80020e007988 */ /* 0x0001e40008000404 */
[----:B0-----:R-:W0:Y:S02]  /*149b0*/  S2R R2, SR_TID.X ;  /* 0x0000000000027919 */ /* 0x001e240000002100 */
[----:B0-----:R-:W-:-:S05]  /*149c0*/  LOP3.LUT R2, R2, 0x3f, RZ, 0xc0, !PT ;  /* 0x0000003f02027812 */ /* 0x001fca00078ec0ff */
[----:B------:R-:W-:-:S05]  /*149d0*/  IMAD.SHL.U32 R2, R2, 0x2, RZ ;  /* 0x0000000202027824 */ /* 0x000fca00078e00ff */
[----:B------:R0:W-:Y:S02]  /*149e0*/  STS.U16 [R2+UR4+0x8000], R29 ;  /* 0x0080001d02007988 */ /* 0x0001e40008000404 */
[----:B0-----:R-:W-:Y:S02]  /*149f0*/  LOP3.LUT R29, R2, 0x10, RZ, 0x3c, !PT ;  /* 0x00000010021d7812 */ /* 0x001fe400078e3cff */
[----:B--2---:R-:W-:Y:S04]  /*14a00*/  STS.U16 [R2+UR4+0x8c00], R9 ;  /* 0x008c000902007988 */ /* 0x004fe80008000404 */
[----:B----4-:R-:W-:Y:S04]  /*14a10*/  STS.U16 [R2+UR4+0x8800], R4 ;  /* 0x0088000402007988 */ /* 0x010fe80008000404 */
[----:B---3--:R0:W-:Y:S04]  /*14a20*/  STS.U16 [R2+UR4+0x8400], R28 ;  /* 0x0084001c02007988 */ /* 0x0081e80008000404 */
[----:B------:R1:W-:Y:S04]  /*14a30*/  STS.U16 [R29+UR4+0x8080], R27 ;  /* 0x0080801b1d007988 */ /* 0x0003e80008000404 */
[----:B0-----:R-:W2:Y:S04]  /*14a40*/  LDL.LU R28, [R1+0x10] ;  /* 0x00001000011c7983 */ /* 0x001ea80000300800 */
[----:B------:R-:W3:Y:S04]  /*14a50*/  LDL.LU R4, [R1+0x4] ;  /* 0x0000040001047983 */ /* 0x000ee80000300800 */
[----:B------:R-:W4:Y:S04]  /*14a60*/  LDL.LU R2, [R1+0xc] ;  /* 0x00000c0001027983 */ /* 0x000f280000300800 */
[----:B------:R-:W3:Y:S04]  /*14a70*/  LDL.LU R9, [R1+0x8] ;  /* 0x0000080001097983 */ /* 0x000ee80000300800 */
[----:B-1----:R-:W2:Y:S04]  /*14a80*/  LDL.LU R27, [R1+0x18a4] ;  /* 0x0018a400011b7983 */ /* 0x002ea80000300800 */
[----:B--2---:R-:W-:Y:S04]  /*14a90*/  STS.U16 [R29+UR4+0x8480], R27 ;  /* 0x0084801b1d007988 */ /* 0x004fe80008000404 */
[----:B------:R-:W-:Y:S04]  /*14aa0*/  STS.U16 [R29+UR4+0x8880], R5 ;  /* 0x008880051d007988 */ /* 0x000fe80008000404 */
[----:B------:R0:W-:Y:S04]  /*14ab0*/  STS.U16 [R29+UR4+0x8c80], R10 ;  /* 0x008c800a1d007988 */ /* 0x0001e80008000404 */
[----:B0-----:R-:W2:Y:S01]  /*14ac0*/  LDL.LU R29, [R1+0x18a0] ;  /* 0x0018a000011d7983 */ /* 0x001ea20000300800 */
[----:B------:R-:W0:Y:S02]  /*14ad0*/  S2R R27, SR_TID.X ;  /* 0x00000000001b7919 */ /* 0x000e240000002100 */
[----:B0-----:R-:W-:-:S05]  /*14ae0*/  LOP3.LUT R27, R27, 0x3f, RZ, 0xc0, !PT ;  /* 0x0000003f1b1b7812 */ /* 0x001fca00078ec0ff */
[----:B------:R-:W-:-:S05]  /*14af0*/  IMAD.SHL.U32 R5, R27, 0x2, RZ ;  /* 0x000000021b057824 */ /* 0x000fca00078e00ff */
[----:B------:R-:W-:-:S05]  /*14b00*/  LOP3.LUT R5, R5, 0x20, RZ, 0x3c, !PT ;  /* 0x0000002005057812 */ /* 0x000fca00078e3cff */
[----:B------:R0:W-:Y:S02]  /*14b10*/  STS.U16 [R5+UR4+0x8100], R28 ;  /* 0x0081001c05007988 */ /* 0x0001e40008000404 */
[----:B0-----:R-:W0:Y:S01]  /*14b20*/  S2R R28, SR_TID.X ;  /* 0x00000000001c7919 */ /* 0x001e220000002100 */
[----:B------:R-:W-:Y:S01]  /*14b30*/  IMAD.SHL.U32 R27, R27, 0x2, RZ ;  /* 0x000000021b1b7824 */ /* 0x000fe200078e00ff */
[----:B------:R-:W-:Y:S04]  /*14b40*/  STS.U16 [R5+UR4+0x8500], R26 ;  /* 0x0085001a05007988 */ /* 0x000fe80008000404 */
[----:B------:R-:W-:Y:S01]  /*14b50*/  STS.U16 [R5+UR4+0x8900], R6 ;  /* 0x0089000605007988 */ /* 0x000fe20008000404 */
[----:B------:R-:W-:-:S03]  /*14b60*/  LOP3.LUT R27, R27, 0x30, RZ, 0x3c, !PT ;  /* 0x000000301b1b7812 */ /* 0x000fc600078e3cff */
[----:B------:R-:W-:Y:S04]  /*14b70*/  STS.U16 [R5+UR4+0x8d00], R12 ;  /* 0x008d000c05007988 */ /* 0x000fe80008000404 */
[----:B----4-:R1:W-:Y:S04]  /*14b80*/  STS.U16 [R27+UR4+0x8180], R2 ;  /* 0x008180021b007988 */ /* 0x0103e80008000404 */
[----:B------:R-:W-:Y:S04]  /*14b90*/  STS.U16 [R27+UR4+0x8580], R22 ;  /* 0x008580161b007988 */ /* 0x000fe80008000404 */
[----:B------:R-:W-:Y:S04]  /*14ba0*/  STS.U16 [R27+UR4+0x8980], R7 ;  /* 0x008980071b007988 */ /* 0x000fe80008000404 */
[----:B------:R-:W-:Y:S01]  /*14bb0*/  STS.U16 [R27+UR4+0x8d80], R13 ;  /* 0x008d800d1b007988 */ /* 0x000fe20008000404 */
[----:B0-----:R-:W-:-:S05]  /*14bc0*/  LOP3.LUT R28, R28, 0x3f, RZ, 0xc0, !PT ;  /* 0x0000003f1c1c7812 */ /* 0x001fca00078ec0ff */
[----:B-1----:R-:W-:-:S05]  /*14bd0*/  IMAD.SHL.U32 R2, R28, 0x2, RZ ;  /* 0x000000021c027824 */ /* 0x002fca00078e00ff */
[----:B------:R-:W-:-:S05]  /*14be0*/  LOP3.LUT R2, R2, 0x40, RZ, 0x3c, !PT ;  /* 0x0000004002027812 */ /* 0x000fca00078e3cff */
[----:B---3--:R-:W-:Y:S04]  /*14bf0*/  STS.U16 [R2+UR4+0x8200], R9 ;  /* 0x0082000902007988 */ /* 0x008fe80008000404 */
[----:B------:R-:W-:Y:S04]  /*14c00*/  STS.U16 [R2+UR4+0x8600], R20 ;  /* 0x0086001402007988 */ /* 0x000fe80008000404 */
[----:B------:R-:W-:Y:S04]  /*14c10*/  STS.U16 [R2+UR4+0x8a00], R8 ;  /* 0x008a000802007988 */ /* 0x000fe80008000404 */
[----:B------:R0:W-:Y:S01]  /*14c20*/  STS.U16 [R2+UR4+0x8e00], R17 ;  /* 0x008e001102007988 */ /* 0x0001e20008000404 */
[----:B------:R-:W-:Y:S01]  /*14c30*/  IMAD.SHL.U32 R28, R28, 0x2, RZ ;  /* 0x000000021c1c7824 */ /* 0x000fe200078e00ff */
[----:B0-----:R-:W0:Y:S04]  /*14c40*/  S2R R2, SR_TID.X ;  /* 0x0000000000027919 */ /* 0x001e280000002100 */
[----:B------:R-:W-:-:S05]  /*14c50*/  LOP3.LUT R28, R28, 0x50, RZ, 0x3c, !PT ;  /* 0x000000501c1c7812 */ /* 0x000fca00078e3cff */
[----:B------:R-:W-:Y:S04]  /*14c60*/  STS.U16 [R28+UR4+0x8280], R4 ;  /* 0x008280041c007988 */ /* 0x000fe80008000404 */
[----:B------:R-:W-:Y:S04]  /*14c70*/  STS.U16 [R28+UR4+0x8680], R18 ;  /* 0x008680121c007988 */ /* 0x000fe80008000404 */
[----:B------:R-:W-:Y:S04]  /*14c80*/  STS.U16 [R28+UR4+0x8a80], R11 ;  /* 0x008a800b1c007988 */ /* 0x000fe80008000404 */
[----:B------:R-:W-:Y:S04]  /*14c90*/  STS.U16 [R28+UR4+0x8e80], R21 ;  /* 0x008e80151c007988 */ /* 0x000fe80008000404 */
[----:B------:R0:W-:Y:S04]  /*14ca0*/  STS.U16 [R0+UR4+0x8300], R15 ;  /* 0x0083000f00007988 */ /* 0x0001e80008000404 */
[----:B------:R-:W-:Y:S04]  /*14cb0*/  STS.U16 [R0+UR4+0x8700], R16 ;  /* 0x0087001000007988 */ /* 0x000fe80008000404 */
[----:B------:R-:W-:Y:S04]  /*14cc0*/  STS.U16 [R0+UR4+0x8b00], R19 ;  /* 0x008b001300007988 */ /* 0x000fe80008000404 */
[----:B------:R1:W-:Y:S01]  /*14cd0*/  STS.U16 [R0+UR4+0x8f00], R23 ;  /* 0x008f001700007988 */ /* 0x0003e20008000404 */
[C---:B0-----:R-:W-:Y:S01]  /*14ce0*/  LOP3.LUT R15, R2.reuse, 0x7, RZ, 0xc0, !PT ;  /* 0x00000007020f7812 */ /* 0x041fe200078ec0ff */
[----:B------:R-:W-:-:S05]  /*14cf0*/  IMAD.SHL.U32 R4, R2, 0x2, RZ ;  /* 0x0000000202047824 */ /* 0x000fca00078e00ff */
[----:B-1----:R-:W-:Y:S01]  /*14d00*/  LOP3.LUT R0, R4, 0x10, RZ, 0xc0, !PT ;  /* 0x0000001004007812 */ /* 0x002fe200078ec0ff */
[----:B--2---:R-:W-:Y:S04]  /*14d10*/  STS.U16 [R14+UR4+0x8380], R29 ;  /* 0x0083801d0e007988 */ /* 0x004fe80008000404 */
[----:B------:R0:W-:Y:S04]  /*14d20*/  STS.U16 [R14+UR4+0x8780], R3 ;  /* 0x008780030e007988 */ /* 0x0001e80008000404 */
[----:B------:R-:W-:Y:S04]  /*14d30*/  STS.U16 [R14+UR4+0x8b80], R24 ;  /* 0x008b80180e007988 */ /* 0x000fe80008000404 */
[----:B------:R-:W-:Y:S01]  /*14d40*/  STS.U16 [R14+UR4+0x8f80], R25 ;  /* 0x008f80190e007988 */ /* 0x000fe20008000404 */
[----:B0-----:R-:W-:-:S02]  /*14d50*/  IMAD R3, R15, 0x210, RZ ;  /* 0x000002100f037824 */ /* 0x001fc400078e02ff */
[----:B------:R-:W-:-:S05]  /*14d60*/  IMAD R15, R15, 0x90, RZ ;  /* 0x000000900f0f7824 */ /* 0x000fca00078e02ff */
[----:B------:R-:W-:Y:S01]  /*14d70*/  LOP3.LUT R8, R15, 0x30, R4, 0x78, !PT ;  /* 0x000000300f087812 */ /* 0x000fe200078e7804 */
[----:B------:R-:W-:Y:S06]  /*14d80*/  BAR.SYNC.DEFER_BLOCKING 0x0 ;  /* 0x0000000000007b1d */ /* 0x000fec0000010000 */
[----:B------:R-:W0:Y:S04]  /*14d90*/  LDSM.16.M88.4 R4, [R8+UR4+0x8000] ;  /* 0x008000040804783b */ /* 0x000e280008000200 */
[----:B0-----:R-:W-:Y:S01]  /*14da0*/  STL.64 [R1+0x60], R4 ;  /* 0x0000600401007387 */ /* 0x001fe20000100a00 */
[----:B------:R-:W-:-:S02]  /*14db0*/  IMAD.MOV.U32 R12, RZ, RZ, R4 ;  /* 0x000000ffff0c7224 */ /* 0x000fc400078e0004 */
[----:B------:R-:W-:Y:S01]  /*14dc0*/  IMAD.MOV.U32 R11, RZ, RZ, R5 ;  /* 0x000000ffff0b7224 */ /* 0x000fe200078e0005 */
[----:B------:R-:W-:Y:S01]  /*14dd0*/  STL.64 [R1+0x68], R6 ;  /* 0x0000680601007387 */ /* 0x000fe20000100a00 */
[----:B------:R-:W-:-:S03]  /*14de0*/  IMAD.MOV.U32 R29, RZ, RZ, R7 ;  /* 0x000000ffff1d7224 */ /* 0x000fc600078e0007 */
[----:B------:R-:W0:Y:S04]  /*14df0*/  LDSM.16.M88.4 R4, [R8+UR4+0x8400] ;  /* 0x008400040804783b */ /* 0x000e280008000200 */
[----:B------:R-:W-:Y:S01]  /*14e00*/  STL [R1+0x16f0], R29 ;  /* 0x0016f01d01007387 */ /* 0x000fe20000100800 */
[----:B------:R-:W-:Y:S01]  /*14e10*/  IMAD.SHL.U32 R28, R2, 0x100, RZ ;  /* 0x00000100021c7824 */ /* 0x000fe200078e00ff */
[----:B------:R-:W-:Y:S02]  /*14e20*/  LOP3.LUT R2, R0, 0x20, R2, 0xf8, !PT ;  /* 0x0000002000027812 */ /* 0x000fe400078ef802 */
[----:B0-----:R-:W-:Y:S01]  /*14e30*/  STL.64 [R1+0x40], R4 ;  /* 0x0000400401007387 */ /* 0x001fe20000100a00 */
[----:B------:R-:W-:-:S03]  /*14e40*/  IMAD.MOV.U32 R10, RZ, RZ, R4 ;  /* 0x000000ffff0a7224 */ /* 0x000fc600078e0004 */
[----:B------:R-:W-:Y:S01]  /*14e50*/  STL.64 [R1+0x48], R6 ;  /* 0x0000480601007387 */ /* 0x000fe20000100a00 */
[----:B------:R-:W-:-:S03]  /*14e60*/  IMAD.MOV.U32 R9, RZ, RZ, R5 ;  /* 0x000000ffff097224 */ /* 0x000fc600078e0005 */
[----:B------:R-:W0:Y:S01]  /*14e70*/  LDSM.16.M88.4 R4, [R8+UR4+0x8800] ;  /* 0x008800040804783b */ /* 0x000e220008000200 */
[----:B------:R-:W-:-:S04]  /*14e80*/  LOP3.LUT R2, R3, R2, RZ, 0x3c, !PT ;  /* 0x0000000203027212 */ /* 0x000fc800078e3cff */
[----:B------:R-:W-:-:S05]  /*14e90*/  LOP3.LUT R2, R2, 0x1000, R28, 0xf8, !PT ;  /* 0x0000100002027812 */ /* 0x000fca00078ef81c */
[----:B------:R-:W-:Y:S04]  /*14ea0*/  LDSM.16.MT88.4 R16, [R2+UR4+0x100] ;  /* 0x000100040210783b */ /* 0x000fe80008004200 */
[----:B------:R-:W-:Y:S04]  /*14eb0*/  LDSM.16.MT88.4 R24, [R2+UR4+0x180] ;  /* 0x000180040218783b */ /* 0x000fe80008004200 */
[----:B------:R-:W-:Y:S04]  /*14ec0*/  LDSM.16.MT88.4 R20, [R2+UR4] ;  /* 0x000000040214783b */ /* 0x000fe80008004200 */
[----:B0-----:R0:W-:Y:S04]  /*14ed0*/  STL.64 [R1+0x1890], R6 ;  /* 0x0018900601007387 */ /* 0x0011e80000100a00 */
[----:B------:R1:W-:Y:S01]  /*14ee0*/  STL.64 [R1+0x1888], R4 ;  /* 0x0018880401007387 */ /* 0x0003e20000100a00 */
[----:B0-----:R-:W-:-:S02]  /*14ef0*/  IMAD.MOV.U32 R7, RZ, RZ, R11 ;  /* 0x000000ffff077224 */ /* 0x001fc400078e000b */
[----:B-1----:R-:W-:Y:S02]  /*14f00*/  IMAD.MOV.U32 R4, RZ, RZ, R10 ;  /* 0x000000ffff047224 */ /* 0x002fe400078e000a */
[----:B------:R-:W-:Y:S02]  /*14f10*/  IMAD.MOV.U32 R5, RZ, RZ, R9 ;  /* 0x000000ffff057224 */ /* 0x000fe400078e0009 */
[----:B------:R-:W0:Y:S01]  /*14f20*/  LDSM.16.M88.4 R8, [R8+UR4+0x8c00] ;  /* 0x008c00040808783b */ /* 0x000e220008000200 */
[----:B------:R-:W-:-:S03]  /*14f30*/  IMAD.MOV.U32 R6, RZ, RZ, R12 ;  /* 0x000000ffff067224 */ /* 0x000fc600078e000c */
[----:B------:R-:W1:Y:S04]  /*14f40*/  LDSM.16.MT88.4 R12, [R2+UR4+0x80] ;  /* 0x00008004020c783b */ /* 0x000e680008004200 */
[----:B0-----:R-:W-:Y:S04]  /*14f50*/  STL [R1+0x1744], R10 ;  /* 0x0017440a01007387 */ /* 0x001fe80000100800 */
[----:B------:R-:W-:Y:S04]  /*14f60*/  STL [R1+0x1740], R11 ;  /* 0x0017400b01007387 */ /* 0x000fe80000100800 */
[----:B------:R0:W-:Y:S04]  /*14f70*/  STL.64 [R1+0x1898], R8 ;  /* 0x0018980801007387 */ /* 0x0001e80000100a00 */
[----:B0-----:R-:W2:Y:S04]  /*14f80*/  LDL.LU.64 R8, [R1+0x280] ;  /* 0x0002800001087983 */ /* 0x001ea80000300a00 */
[----:B------:R-:W2:Y:S04]  /*14f90*/  LDL.LU.64 R10, [R1+0x288] ;  /* 0x00028800010a7983 */ /* 0x000ea80000300a00 */
[----:B-1----:R-:W-:Y:S04]  /*14fa0*/  STL.64 [R1+0x1880], R14 ;  /* 0x0018800e01007387 */ /* 0x002fe80000100a00 */
[----:B------:R0:W-:Y:S04]  /*14fb0*/  STL.64 [R1+0x1878], R12 ;  /* 0x0018780c01007387 */ /* 0x0001e80000100a00 */
[----:B0-----:R-:W3:Y:S04]  /*14fc0*/  LDL.LU.64 R12, [R1+0x2f0] ;  /* 0x0002f000010c7983 */ /* 0x001ee80000300a00 */
[----:B------:R-:W3:Y:S04]  /*14fd0*/  LDL.LU.64 R14, [R1+0x2f8] ;  /* 0x0002f800010e7983 */ /* 0x000ee80000300a00 */
[----:B------:R-:W-:Y:S04]  /*14fe0*/  STL.64 [R1+0x1840], R18 ;  /* 0x0018401201007387 */ /* 0x000fe80000100a00 */
[----:B------:R0:W-:Y:S04]  /*14ff0*/  STL.64 [R1+0x1838], R16 ;  /* 0x0018381001007387 */ /* 0x0001e80000100a00 */
[----:B0-----:R-:W4:Y:S04]  /*15000*/  LDL.LU.64 R16, [R1+0x250] ;  /* 0x0002500001107983 */ /* 0x001f280000300a00 */
[----:B------:R-:W4:Y:S04]  /*15010*/  LDL.LU.64 R18, [R1+0x258] ;  /* 0x0002580001127983 */ /* 0x000f280000300a00 */
[----:B------:R-:W-:Y:S04]  /*15020*/  STL.64 [R1+0x1818], R26 ;  /* 0x0018181a01007387 */ /* 0x000fe80000100a00 */
[----:B------:R0:W-:Y:S02]  /*15030*/  STL.64 [R1+0x1810], R24 ;  /* 0x0018101801007387 */ /* 0x0001e40000100a00 */
[----:B0-----:R-:W-:-:S02]  /*15040*/  IMAD.MOV.U32 R24, RZ, RZ, R6 ;  /* 0x000000ffff187224 */ /* 0x001fc400078e0006 */
[----:B------:R-:W-:Y:S02]  /*15050*/  IMAD.MOV.U32 R25, RZ, RZ, R7 ;  /* 0x000000ffff197224 */ /* 0x000fe400078e0007 */
[C---:B--2---:R-:W-:Y:S06]  /*15060*/  HMMA.16816.F32 R4, R20.reuse, R4, R8 ;  /* 0x000000041404723c */ /* 0x044fec0000001808 */
[----:B---3--:R-:W-:-:S15]  /*15070*/  HMMA.16816.F32 R12, R20, R24, R12 ;  /* 0x00000018140c723c */ /* 0x008fde000000180c */
[----:B------:R-:W-:-:S08]  /*15080*/  NOP ;  /* 0x0000000000007918 */ /* 0x000fd00000000000 */
[----:B------:R0:W-:Y:S04]  /*15090*/  STL.64 [R1+0x120], R12 ;  /* 0x0001200c01007387 */ /* 0x0001e80000100a00 */
[----:B------:R1:W-:Y:S04]  /*150a0*/  STL.64 [R1+0x128], R14 ;  /* 0x0001280e01007387 */ /* 0x0003e80000100a00 */
[----:B0-----:R-:W2:Y:S04]  /*150b0*/  LDL.LU.64 R12, [R1+0x1a0] ;  /* 0x0001a000010c7983 */ /* 0x001ea80000300a00 */
[----:B-1----:R-:W2:Y:S04]  /*150c0*/  LDL.LU.64 R14, [R1+0x1a8] ;  /* 0x0001a800010e7983 */ /* 0x002ea80000300a00 */
[----:B------:R-:W2:Y:S04]  /*150d0*/  LDL.LU.64 R8, [R1+0x1898] ;  /* 0x0018980001087983 */ /* 0x000ea80000300a00 */
[----:B------:R-:W-:Y:S04]  /*150e0*/  STL.64 [R1+0x110], R4 ;  /* 0x0001100401007387 */ /* 0x000fe80000100a00 */
[----:B------:R0:W-:Y:S04]  /*150f0*/  STL.64 [R1+0x118], R6 ;  /* 0x0001180601007387 */ /* 0x0001e80000100a00 */
[----:B0-----:R-:W3:Y:S04]  /*15100*/  LDL.LU.64 R6, [R1+0x1890] ;  /* 0x0018900001067983 */ /* 0x001ee80000300a00 */
[----:B------:R-:W4:Y:S02]  /*15110*/  LDL.LU.64 R4, [R1+0x1888] ;  /* 0x0018880001047983 */ /* 0x000f240000300a00 */
[----:B----4-:R-:W-:Y:S02]  /*15120*/  HMMA.16816.F32 R16, R20, R4, R16 ;  /* 0x000000041410723c */ /* 0x010fe40000001810 */
[----:B---3--:R-:W-:Y:S04]  /*15130*/  STL.64 [R1+0x1860], R6 ;  /* 0x0018600601007387 */ /* 0x008fe80000100a00 */
[----:B------:R0:W-:-:S15]  /*15140*/  STL.64 [R1+0x1858], R4 ;  /* 0x0018580401007387 */ /* 0x0001de0000100a00 */
[----:B------:R-:W-:-:S02]  /*15150*/  NOP ;  /* 0x0000000000007918 */ /* 0x000fc40000000000 */
[----:B------:R-:W-:Y:S04]  /*15160*/  STL.64 [R1+0x100], R16 ;  /* 0x0001001001007387 */ /* 0x000fe80000100a00 */
[----:B------:R-:W-:Y:S04]  /*15170*/  STL.64 [R1+0x108], R18 ;  /* 0x0001081201007387 */ /* 0x000fe80000100a00 */
[----:B0-----:R-:W3:Y:S04]  /*15180*/  LDL.LU.64 R4, [R1+0x270] ;  /* 0x0002700001047983 */ /* 0x001ee80000300a00 */
[----:B------:R-:W4:Y:S04]  /*15190*/  LDL.LU.64 R6, [R1+0x278] ;  /* 0x0002780001067983 */ /* 0x000f280000300a00 */
[----:B----4-:R-:W-:Y:S04]  /*151a0*/  STL.64 [R1+0x1870], R6 ;  /* 0x0018700601007387 */ /* 0x010fe80000100a00 */
[----:B---3--:R0:W-:Y:S04]  /*151b0*/  STL.64 [R1+0x1868], R4 ;  /* 0x0018680401007387 */ /* 0x0081e80000100a00 */
[----:B0-----:R-:W3:Y:S04]  /*151c0*/  LDL.LU.64 R4, [R1+0x2e0] ;  /* 0x0002e00001047983 */ /* 0x001ee80000300a00 */
[----:B------:R-:W3:Y:S04]  /*151d0*/  LDL.LU.64 R6, [R1+0x2e8] ;  /* 0x0002e80001067983 */ /* 0x000ee80000300a00 */
[----:B------:R-:W4:Y:S04]  /*151e0*/  LDL.LU.64 R16, [R1+0x150] ;  /* 0x0001500001107983 */ /* 0x000f280000300a00 */
[----:B------:R-:W3:Y:S01]  /*151f0*/  LDL.LU.64 R18, [R1+0x158] ;  /* 0x0001580001127983 */ /* 0x000ee20000300a00 */
[----:B--2---:R-:W-:Y:S01]  /*15200*/  HMMA.16816.F32 R20, R20, R8, R12 ;  /* 0x000000081414723c */ /* 0x004fe2000000180c */
[----:B------:R-:W0:Y:S02]  /*15210*/  S2R R29, SR_TID.X ;  /* 0x00000000001d7919 */ /* 0x000e240000002100 */
[----:B---3--:R-:W-:Y:S04]  /*15220*/  STL.64 [R1+0x1850], R18 ;  /* 0x0018501201007387 */ /* 0x008fe80000100a00 */
[----:B----4-:R1:W-:Y:S04]  /*15230*/  STL.64 [R1+0x1848], R16 ;  /* 0x0018481001007387 */ /* 0x0103e80000100a00 */
[----:B-1----:R-:W2:Y:S04]  /*15240*/  LDL.LU.64 R16, [R1+0x210] ;  /* 0x0002100001107983 */ /* 0x002ea80000300a00 */
[----:B------:R-:W2:Y:S04]  /*15250*/  LDL.LU.64 R18, [R1+0x218] ;  /* 0x0002180001127983 */ /* 0x000ea80000300a00 */
[----:B------:R-:W3:Y:S04]  /*15260*/  LDL.LU.64 R14, [R1+0x1880] ;  /* 0x00188000010e7983 */ /* 0x000ee80000300a00 */
[----:B------:R-:W3:Y:S01]  /*15270*/  LDL.LU.64 R12, [R1+0x1878] ;  /* 0x00187800010c7983 */ /* 0x000ee20000300a00 */
[----:B0-----:R-:W-:-:S04]  /*15280*/  LOP3.LUT R0, R0, 0x20, R29, 0xf8, !PT ;  /* 0x0000002000007812 */ /* 0x001fc800078ef81d */
[----:B------:R-:W-:-:S04]  /*15290*/  LOP3.LUT R0, R3, R0, RZ, 0x3c, !PT ;  /* 0x0000000003007212 */ /* 0x000fc800078e3cff */
[----:B------:R-:W-:Y:S01]  /*152a0*/  LOP3.LUT R0, R0, 0x1000, R28, 0xf8, !PT ;  /* 0x0000100000007812 */ /* 0x000fe200078ef81c */
[----:B------:R-:W-:Y:S03]  /*152b0*/  STL.64 [R1+0xf0], R20 ;  /* 0x0000f01401007387 */ /* 0x000fe60000100a00 */
[----:B------:R-:W-:Y:S01]  /*152c0*/  LOP3.LUT R0, R0, 0x40, RZ, 0x3c, !PT ;  /* 0x0000004000007812 */ /* 0x000fe200078e3cff */
[----:B------:R-:W-:Y:S04]  /*152d0*/  STL.64 [R1+0xf8], R22 ;  /* 0x0000f81601007387 */ /* 0x000fe80000100a00 */
[----:B------:R-:W0:Y:S04]  /*152e0*/  LDSM.16.MT88.4 R20, [R0+UR4] ;  /* 0x000000040014783b */ /* 0x000e280008004200 */
[----:B0-----:R-:W-:Y:S04]  /*152f0*/  STL.64 [R1+0x17f0], R22 ;  /* 0x0017f01601007387 */ /* 0x001fe80000100a00 */
[----:B------:R0:W-:Y:S04]  /*15300*/  STL.64 [R1+0x17e8], R20 ;  /* 0x0017e81401007387 */ /* 0x0001e80000100a00 */
[----:B0-----:R-:W4:Y:S01]  /*15310*/  LDL.64 R20, [R1+0x40] ;  /* 0x0000400001147983 */ /* 0x001f220000100a00 */
[----:B---3--:R-:W-:-:S15]  /*15320*/  HMMA.16816.F32 R4, R12, R24, R4 ;  /* 0x000000180c04723c */ /* 0x008fde0000001804 */
[----:B------:R-:W-:-:S08]  /*15330*/  NOP ;  /* 0x0000000000007918 */ /* 0x000fd00000000000 */
[----:B------:R-:W-:Y:S04]  /*15340*/  STL.64 [R1+0xe0], R4 ;  /* 0x0000e00401007387 */ /* 0x000fe80000100a00 */
[----:B------:R0:W-:Y:S01]  /*15350*/  STL [R1+0xe8], R6 ;  /* 0x0000e80601007387 */ /* 0x0001e20000100800 */
[----:B------:R-:W-:-:S03]  /*15360*/  IMAD.MOV.U32 R29, RZ, RZ, R7 ;  /* 0x000000ffff1d7224 */ /* 0x000fc600078e0007 */
[----:B0-----:R-:W4:Y:S04]  /*15370*/  LDL.LU.64 R6, [R1+0x1870] ;  /* 0x0018700001067983 */ /* 0x001f280000300a00 */
[----:B------:R-:W4:Y:S04]  /*15380*/  LDL.LU.64 R4, [R1+0x1868] ;  /* 0x0018680001047983 */ /* 0x000f280000300a00 */
[----:B------:R-:W-:Y:S01]  /*15390*/  STL [R1+0x16f4], R29 ;  /* 0x0016f41d01007387 */ /* 0x000fe20000100800 */
[----:B----4-:R-:W-:-:S15]  /*153a0*/  HMMA.16816.F32 R4, R12, R20, R4 ;  /* 0x000000140c04723c */ /* 0x010fde0000001804 */
[----:B------:R-:W-:-:S08]  /*153b0*/  NOP ;  /* 0x0000000000007918 */ /* 0x000fd00000000000 */
[----:B------:R-:W-:Y:S04]  /*153c0*/  STL.64 [R1+0xd0], R4 ;  /* 0x0000d00401007387 */ /* 0x000fe80000100a00 */
[----:B------:R0:W-:Y:S04]  /*153d0*/  STL.64 [R1+0xd8], R6 ;  /* 0x0000d80601007387 */ /* 0x0001e80000100a00 */
[----:B0-----:R-:W3:Y:S04]  /*153e0*/  LDL.LU.64 R6, [R1+0x1860] ;  /* 0x0018600001067983 */ /* 0x001ee80000300a00 */
[----:B------:R-:W2:Y:S02]  /*153f0*/  LDL.LU.64 R4, [R1+0x1858] ;  /* 0x0018580001047983 */ /* 0x000ea40000300a00 */
[----:B--2---:R-:W-:-:S15]  /*15400*/  HMMA.16816.F32 R16, R12, R4, R16 ;  /* 0x000000040c10723c */ /* 0x004fde0000001810 */
[----:B------:R-:W-:-:S08]  /*15410*/  NOP ;  /* 0x0000000000007918 */ /* 0x000fd00000000000 */
[----:B------:R-:W-:Y:S04]  /*15420*/  STL.64 [R1+0xc0], R16 ;  /* 0x0000c01001007387 */ /* 0x000fe80000100a00 */
[----:B------:R0:W-:Y:S01]  /*15430*/  STL [R1+0xc8], R18 ;  /* 0x0000c81201007387 */ /* 0x0001e20000100800 */
[----:B------:R-:W-:-:S03]  /*15440*/  IMAD.MOV.U32 R29, RZ, RZ, R19 ;  /* 0x000000ffff1d7224 */ /* 0x000fc600078e0013 */
[----:B0-----:R-:W2:Y:S04]  /*15450*/  LDL.LU.64 R18, [R1+0x1850] ;  /* 0x0018500001127983 */ /* 0x001ea80000300a00 */
[----:B------:R-:W2:Y:S04]  /*15460*/  LDL.LU.64 R16, [R1+0x1848] ;  /* 0x0018480001107983 */ /* 0x000ea80000300a00 */
[----:B---3--:R-:W-:Y:S04]  /*15470*/  STL.64 [R1+0x1830], R6 ;  /* 0x0018300601007387 */ /* 0x008fe80000100a00 */
[----:B------:R0:W-:Y:S04]  /*15480*/  STL.64 [R1+0x1828], R4 ;  /* 0x0018280401007387 */ /* 0x0001e80000100a00 */
[----:B0-----:R-:W3:Y:S04]  /*15490*/  LDL.LU.64 R4, [R1+0x2d0] ;  /* 0x0002d00001047983 */ /* 0x001ee80000300a00 */
[----:B------:R-:W3:Y:S04]  /*154a0*/  LDL.LU.64 R6, [R1+0x2d8] ;  /* 0x0002d80001067983 */ /* 0x000ee80000300a00 */
[----:B------:R-:W-:Y:S01]  /*154b0*/  STL [R1+0x16f8], R29 ;  /* 0x0016f81d01007387 */ /* 0x000fe20000100800 */
[----:B--2---:R-:W-:Y:S03]  /*154c0*/  HMMA.16816.F32 R12, R12, R8, R16 ;  /* 0x000000080c0c723c */ /* 0x004fe60000001810 */
[----:B------:R-:W3:Y:S04]  /*154d0*/  LDL.LU.64 R18, [R1+0x1840] ;  /* 0x0018400001127983 */ /* 0x000ee80000300a00 */
[----:B------:R-:W3:Y:S04]  /*154e0*/  LDL.LU.64 R16, [R1+0x1838] ;  /* 0x0018380001107983 */ /* 0x000ee80000300a00 */
[----:B------:R-:W-:-:S12]  /*154f0*/  STL.64 [R1+0x1820], R8 ;  /* 0x0018200801007387 */ /* 0x000fd80000100a00 */
[----:B------:R-:W-:Y:S04]  /*15500*/  STL.64 [R1+0xa0], R12 ;  /* 0x0000a00c01007387 */ /* 0x000fe80000100a00 */
[----:B------:R-:W-:Y:S04]  /*15510*/  STL.64 [R1+0xa8], R14 ;  /* 0x0000a80e01007387 */ /* 0x000fe80000100a00 */
[----:B------:R-:W0:Y:S02]  /*15520*/  LDSM.16.MT88.4 R12, [R0+UR4+0x80] ;  /* 0x00008004000c783b */ /* 0x000e240008004200 */
[----:B0-----:R-:W-:-:S02]  /*15530*/  IMAD.MOV.U32 R28, RZ, RZ, R12 ;  /* 0x000000ffff1c7224 */ /* 0x001fc400078e000c */
[----:B------:R-:W-:Y:S02]  /*15540*/  IMAD.MOV.U32 R23, RZ, RZ, R13 ;  /* 0x000000ffff177224 */ /* 0x000fe400078e000d */
[----:B------:R-:W-:Y:S02]  /*15550*/  IMAD.MOV.U32 R22, RZ, RZ, R14 ;  /* 0x000000ffff167224 */ /* 0x000fe400078e000e */
[----:B------:R-:W-:Y:S02]  /*15560*/  IMAD.MOV.U32 R3, RZ, RZ, R15 ;  /* 0x000000ffff037224 */ /* 0x000fe400078e000f */
[----:B------:R-:W0:Y:S01]  /*15570*/  LDSM.16.MT88.4 R12, [R0+UR4+0x100] ;  /* 0x00010004000c783b */ /* 0x000e220008004200 */
[----:B---3--:R-:W-:-:S15]  /*15580*/  HMMA.16816.F32 R4, R16, R24, R4 ;  /* 0x000000181004723c */ /* 0x008fde0000001804 */
[----:B------:R-:W-:-:S08]  /*15590*/  NOP ;  /* 0x0000000000007918 */ /* 0x000fd00000000000 */
[----:B------:R1:W-:Y:S04]  /*155a0*/  STL.64 [R1+0x90], R4 ;  /* 0x0000900401007387 */ /* 0x0003e80000100a00 */
[----:B------:R2:W-:Y:S01]  /*155b0*/  STL [R1+0x98], R6 ;  /* 0x0000980601007387 */ /* 0x0005e20000100800 */
[----:B------:R-:W-:-:S03]  /*155c0*/  IMAD.MOV.U32 R29, RZ, RZ, R7 ;  /* 0x000000ffff1d7224 */ /* 0x000fc600078e0007 */
[----:B-1----:R-:W3:Y:S04]  /*155d0*/  LDL.LU.64 R4, [R1+0x260] ;  /* 0x0002600001047983 */ /* 0x002ee80000300a00 */
[----:B--2---:R-:W3:Y:S04]  /*155e0*/  LDL.LU.64 R6, [R1+0x268] ;  /* 0x0002680001067983 */ /* 0x004ee80000300a00 */
[----:B------:R-:W2:Y:S04]  /*155f0*/  LDL.LU.64 R8, [R1+0x1d0] ;  /* 0x0001d00001087983 */ /* 0x000ea80000300a00 */
[----:B------:R-:W2:Y:S04]  /*15600*/  LDL.LU.64 R10, [R1+0x1d8] ;  /* 0x0001d800010a7983 */ /* 0x000ea80000300a00 */
[----:B------:R-:W4:Y:S04]  /*15610*/  LDL.LU.64 R24, [R1+0x50] ;  /* 0x0000500001187983 */ /* 0x000f280000300a00 */
[----:B------:R-:W4:Y:S04]  /*15620*/  LDL.LU.64 R26, [R1+0x58] ;  /* 0x00005800011a7983 */ /* 0x000f280000300a00 */
[----:B------:R-:W-:Y:S04]  /*15630*/  STL [R1+0x16fc], R29 ;  /* 0x0016fc1d01007387 */ /* 0x000fe80000100800 */
[----:B0-----:R0:W-:Y:S04]  /*15640*/  STL.64 [R1+0x1778], R14 ;  /* 0x0017780e01007387 */ /* 0x0011e80000100a00 */
[----:B------:R1:W-:Y:S01]  /*15650*/  STL.64 [R1+0x1770], R12 ;  /* 0x0017700c01007387 */ /* 0x0003e20000100a00 */
[----:B0-----:R-:W-:-:S02]  /*15660*/  IMAD.MOV.U32 R14, RZ, RZ, R22 ;  /* 0x000000ffff0e7224 */ /* 0x001fc400078e0016 */
[----:B------:R-:W-:Y:S02]  /*15670*/  IMAD.MOV.U32 R15, RZ, RZ, R3 ;  /* 0x000000ffff0f7224 */ /* 0x000fe400078e0003 */
[----:B-1----:R-:W-:Y:S02]  /*15680*/  IMAD.MOV.U32 R12, RZ, RZ, R28 ;  /* 0x000000ffff0c7224 */ /* 0x002fe400078e001c */
[----:B------:R-:W-:Y:S01]  /*15690*/  IMAD.MOV.U32 R13, RZ, RZ, R23 ;  /* 0x000000ffff0d7224 */ /* 0x000fe200078e0017 */
[----:B------:R-:W-:Y:S04]  /*156a0*/  STL.64 [R1+0x17b8], R14 ;  /* 0x0017b80e01007387 */ /* 0x000fe80000100a00 */
[----:B------:R0:W-:Y:S04]  /*156b0*/  STL.64 [R1+0x17b0], R12 ;  /* 0x0017b00c01007387 */ /* 0x0001e80000100a00 */
[----:B0-----:R-:W2:Y:S04]  /*156c0*/  LDL.LU.64 R12, [R1+0x240] ;  /* 0x00024000010c7983 */ /* 0x001ea80000300a00 */
[----:B------:R-:W4:Y:S01]  /*156d0*/  LDL.LU.64 R14, [R1+0x248] ;  /* 0x00024800010e7983 */ /* 0x000f220000300a00 */
[C---:B---3--:R-:W-:Y:S03]  /*156e0*/  HMMA.16816.F32 R4, R16.reuse, R20, R4 ;  /* 0x000000141004723c */ /* 0x048fe60000001804 */
[----:B----4-:R-:W-:Y:S04]  /*156f0*/  STL.64 [R1+0x1808], R14 ;  /* 0x0018080e01007387 */ /* 0x010fe80000100a00 */
[----:B--2---:R0:W-:Y:S04]  /*15700*/  STL.64 [R1+0x1800], R12 ;  /* 0x0018000c01007387 */ /* 0x0041e80000100a00 */
[----:B0-----:R-:W2:Y:S04]  /*15710*/  LDL.LU.64 R12, [R1+0x2c0] ;  /* 0x0002c000010c7983 */ /* 0x001ea80000300a00 */
[----:B------:R-:W2:Y:S08]  /*15720*/  LDL.LU.64 R14, [R1+0x2c8] ;  /* 0x0002c800010e7983 */ /* 0x000eb00000300a00 */
[----:B------:R-:W-:Y:S04]  /*15730*/  STL.64 [R1+0x70], R4 ;  /* 0x0000700401007387 */ /* 0x000fe80000100a00 */
[----:B------:R0:W-:Y:S04]  /*15740*/  STL.64 [R1+0x78], R6 ;  /* 0x0000780601007387 */ /* 0x0001e80000100a00 */
[----:B0-----:R-:W3:Y:S04]  /*15750*/  LDL.LU.64 R6, [R1+0x1830] ;  /* 0x0018300001067983 */ /* 0x001ee80000300a00 */
[----:B------:R-:W4:Y:S02]  /*15760*/  LDL.LU.64 R4, [R1+0x1828] ;  /* 0x0018280001047983 */ /* 0x000f240000300a00 */
[----:B----4-:R-:W-:-:S15]  /*15770*/  HMMA.16816.F32 R8, R16, R4, R8 ;  /* 0x000000041008723c */ /* 0x010fde0000001808 */
[----:B------:R-:W-:-:S08]  /*15780*/  NOP ;  /* 0x0000000000007918 */ /* 0x000fd00000000000 */
[----:B------:R0:W-:Y:S04]  /*15790*/  STL.64 [R1+0xb0], R8 ;  /* 0x0000b00801007387 */ /* 0x0001e80000100a00 */
[----:B------:R-:W-:Y:S04]  /*157a0*/  STL.64 [R1+0xb8], R10 ;  /* 0x0000b80a01007387 */ /* 0x000fe80000100a00 */
[----:B0-----:R-:W4:Y:S02]  /*157b0*/  LDL.LU.64 R8, [R1+0x1820] ;  /* 0x0018200001087983 */ /* 0x001f240000300a00 */
[----:B----4-:R-:W-:Y:S02]  /*157c0*/  HMMA.16816.F32 R16, R16, R8, R24 ;  /* 0x000000081010723c */ /* 0x010fe40000001818 */
[----:B------:R-:W2:Y:S04]  /*157d0*/  LDL.LU.64 R26, [R1+0x1818] ;  /* 0x00181800011a7983 */ /* 0x000ea80000300a00 */
[----:B------:R-:W2:-:S15]  /*157e0*/  LDL.LU.64 R24, [R1+0x1810] ;  /* 0x0018100001187983 */ /* 0x000e9e0000300a00 */
[----:B------:R-:W-:-:S02]  /*157f0*/  NOP ;  /* 0x0000000000007918 */ /* 0x000fc40000000000 */
[----:B------:R0:W-:Y:S04]  /*15800*/  STL.64 [R1+0x50], R16 ;  /* 0x0000501001007387 */ /* 0x0001e80000100a00 */
[----:B------:R-:W-:Y:S04]  /*15810*/  STL.64 [R1+0x58], R18 ;  /* 0x0000581201007387 */ /* 0x000fe80000100a00 */
[----:B0-----:R-:W2:Y:S02]  /*15820*/  LDL.64 R16, [R1+0x60] ;  /* 0x0000600001107983 */ /* 0x001ea40000100a00 */
[----:B--2---:R-:W-:-:S15]  /*15830*/  HMMA.16816.F32 R12, R24, R16, R12 ;  /* 0x00000010180c723c */ /* 0x004fde000000180c */
[----:B------:R-:W-:-:S08]  /*15840*/  NOP ;  /* 0x0000000000007918 */ /* 0x000fd00000000000 */
[----:B------:R-:W-:Y:S04]  /*15850*/  STL.64 [R1+0x30], R12 ;  /* 0x0000300c01007387 */ /* 0x000fe80000100a00 */
[----:B------:R0:W-:Y:S04]  /*15860*/  STL.64 [R1+0x38], R14 ;  /* 0x0000380e01007387 */ /* 0x0001e80000100a00 */
[----:B0-----:R-:W2:Y:S04]  /*15870*/  LDL.LU.64 R14, [R1+0x1808] ;  /* 0x00180800010e7983 */ /* 0x001ea80000300a00 */
[----:B------:R-:W2:Y:S01]  /*15880*/  LDL.LU.64 R12, [R1+0x1800] ;  /* 0x00180000010c7983 */ /* 0x000ea20000300a00 */
[----:B------:R-:W-:-:S02]  /*15890*/  IMAD.MOV.U32 R10, RZ, RZ, R16 ;  /* 0x000000ffff0a7224 */ /* 0x000fc400078e0010 */
[----:B------:R-:W-:Y:S02]  /*158a0*/  IMAD.MOV.U32 R3, RZ, RZ, R17 ;  /* 0x000000ffff037224 */ /* 0x000fe400078e0011 */
[----:B------:R-:W0:Y:S04]  /*158b0*/  LDSM.16.MT88.4 R16, [R0+UR4+0x180] ;  /* 0x000180040010783b */ /* 0x000e280008004200 */
[----:B0-----:R-:W-:Y:S04]  /*158c0*/  STL.64 [R1+0x1738], R18 ;  /* 0x0017381201007387 */ /* 0x001fe80000100a00 */
[----:B------:R0:W-:Y:S02]  /*158d0*/  STL.64 [R1+0x1730], R16 ;  /* 0x0017301001007387 */ /* 0x0001e40000100a00 */
[----:B0-----:R-:W-:-:S02]  /*158e0*/  IMAD.MOV.U32 R16, RZ, RZ, R10 ;  /* 0x000000ffff107224 */ /* 0x001fc400078e000a */
[----:B------:R-:W-:Y:S02]  /*158f0*/  IMAD.MOV.U32 R17, RZ, RZ, R3 ;  /* 0x000000ffff117224 */ /* 0x000fe400078e0003 */
[----:B------:R-:W-:-:S03]  /*15900*/  IMAD.MOV.U32 R10, RZ, RZ, R20 ;  /* 0x000000ffff0a7224 */ /* 0x000fc600078e0014 */
[----:B------:R0:W-:Y:S01]  /*15910*/  STL.64 [R1+0x17f8], R16 ;  /* 0x0017f81001007387 */ /* 0x0001e20000100a00 */
[----:B------:R-:W-:-:S03]  /*15920*/  IMAD.MOV.U32 R3, RZ, RZ, R21 ;  /* 0x000000ffff037224 */ /* 0x000fc600078e0015 */
[----:B0-----:R-:W4:Y:S04]  /*15930*/  LDL.LU.64 R16, [R1+0x1e0] ;  /* 0x0001e00001107983 */ /* 0x001f280000300a00 */
[----:B------:R-:W4:Y:S01]  /*15940*/  LDL.LU.64 R18, [R1+0x1e8] ;  /* 0x0001e80001127983 */ /* 0x000f220000300a00 */
[----:B--2---:R-:W-:-:S15]  /*15950*/  HMMA.16816.F32 R12, R24, R20, R12 ;  /* 0x00000014180c723c */ /* 0x004fde000000180c */
[----:B------:R-:W-:-:S08]  /*15960*/  NOP ;  /* 0x0000000000007918 */ /* 0x000fd00000000000 */
[----:B------:R0:W-:Y:S04]  /*15970*/  STL.64 [R1+0x130], R12 ;  /* 0x0001300c01007387 */ /* 0x0001e80000100a00 */
[----:B------:R1:W-:Y:S04]  /*15980*/  STL.64 [R1+0x138], R14 ;  /* 0x0001380e01007387 */ /* 0x0003e80000100a00 */
[----:B------:R-:W2:Y:S04]  /*15990*/  LDL.LU.64 R20, [R1+0x190] ;  /* 0x0001900001147983 */ /* 0x000ea80000300a00 */
[----:B------:R-:W2:Y:S04]  /*159a0*/  LDL.LU.64 R22, [R1+0x198] ;  /* 0x0001980001167983 */ /* 0x000ea80000300a00 */
[----:B0-----:R-:W3:Y:S04]  /*159b0*/  LDL.LU.64 R12, [R1+0x230] ;  /* 0x00023000010c7983 */ /* 0x001ee80000300a00 */
[----:B-1----:R-:W2:Y:S01]  /*159c0*/  LDL.LU.64 R14, [R1+0x238] ;  /* 0x00023800010e7983 */ /* 0x002ea20000300a00 */
[----:B----4-:R-:W-:Y:S03]  /*159d0*/  HMMA.16816.F32 R16, R24, R4, R16 ;  /* 0x000000041810723c */ /* 0x010fe60000001810 */
[----:B--2---:R-:W-:Y:S04]  /*159e0*/  STL.64 [R1+0x17c8], R14 ;  /* 0x0017c80e01007387 */ /* 0x004fe80000100a00 */
[----:B---3--:R0:W-:Y:S02]  /*159f0*/  STL.64 [R1+0x17c0], R12 ;  /* 0x0017c00c01007387 */ /* 0x0081e40000100a00 */
[----:B0-----:R-:W-:-:S02]  /*15a00*/  IMAD.MOV.U32 R12, RZ, RZ, R10 ;  /* 0x000000ffff0c7224 */ /* 0x001fc400078e000a */
[----:B------:R-:W-:-:S05]  /*15a10*/  IMAD.MOV.U32 R13, RZ, RZ, R3 ;  /* 0x000000ffff0d7224 */ /* 0x000fca00078e0003 */
[----:B------:R-:W-:Y:S04]  /*15a20*/  STL.64 [R1+0x17e0], R12 ;  /* 0x0017e00c01007387 */ /* 0x000fe80000100a00 */
[----:B------:R-:W0:Y:S02]  /*15a30*/  LDSM.16.MT88.4 R12, [R2+UR4+0x2000] ;  /* 0x00200004020c783b */ /* 0x000e240008004200 */
[----:B0-----:R-:W-:Y:S02]  /*15a40*/  IMAD.MOV.U32 R29, RZ, RZ, R14 ;  /* 0x000000ffff1d7224 */ /* 0x001fe400078e000e */
[----:B------:R0:W-:Y:S04]  /*15a50*/  STL.64 [R1+0x10], R12 ;  /* 0x0000100c01007387 */ /* 0x0001e80000100a00 */
[----:B------:R1:W-:Y:S04]  /*15a60*/  STL [R1+0x1c], R15 ;  /* 0x00001c0f01007387 */ /* 0x0003e80000100800 */
[----:B0-----:R-:W2:Y:S04]  /*15a70*/  LDL.LU.64 R12, [R1+0x360] ;  /* 0x00036000010c7983 */ /* 0x001ea80000300a00 */
[----:B-1----:R-:W2:Y:S04]  /*15a80*/  LDL.LU.64 R14, [R1+0x368] ;  /* 0x00036800010e7983 */ /* 0x002ea80000300a00 */
[----:B------:R-:W-:Y:S04]  /*15a90*/  STL [R1+0x1748], R29 ;  /* 0x0017481d01007387 */ /* 0x000fe80000100800 */
[----:B------:R-:W-:Y:S04]  /*15aa0*/  STL.64 [R1+0x17d8], R6 ;  /* 0x0017d80601007387 */ /* 0x000fe80000100a00 */
[----:B------:R0:W-:Y:S04]  /*15ab0*/  STL.64 [R1+0x17d0], R4 ;  /* 0x0017d00401007387 */ /* 0x0001e80000100a00 */
[----:B------:R-:W-:Y:S04]  /*15ac0*/  STL.64 [R1+0x140], R16 ;  /* 0x0001401001007387 */ /* 0x000fe80000100a00 */
[----:B------:R-:W-:Y:S04]  /*15ad0*/  STL.64 [R1+0x148], R18 ;  /* 0x0001481201007387 */ /* 0x000fe80000100a00 */
[----:B------:R-:W1:Y:S01]  /*15ae0*/  LDSM.16.MT88.4 R16, [R2+UR4+0x2080] ;  /* 0x002080040210783b */ /* 0x000e620008004200 */
[----:B------:R-:W-:Y:S03]  /*15af0*/  HMMA.16816.F32 R24, R24, R8, R20 ;  /* 0x000000081818723c */ /* 0x000fe60000001814 */
[----:B0-----:R-:W3:Y:S04]  /*15b00*/  LDL.LU.64 R4, [R1+0x2a0] ;  /* 0x0002a00001047983 */ /* 0x001ee80000300a00 */
[----:B------:R-:W3:Y:S01]  /*15b10*/  LDL.LU.64 R6, [R1+0x2a8] ;  /* 0x0002a80001067983 */ /* 0x000ee20000300a00 */
[----:B-1----:R-:W-:-:S03]  /*15b20*/  IMAD.MOV.U32 R29, RZ, RZ, R17 ;  /* 0x000000ffff1d7224 */ /* 0x002fc600078e0011 */
[----:B------:R0:W-:Y:S04]  /*15b30*/  STL [R1], R16 ;  /* 0x0000001001007387 */ /* 0x0001e80000100800 */
[----:B0-----:R-:W2:Y:S04]  /*15b40*/  LDL.LU.64 R16, [R1+0x17f8] ;  /* 0x0017f80001107983 */ /* 0x001ea80000300a00 */
[----:B------:R-:W2:Y:S04]  /*15b50*/  LDL.LU.64 R22, [R1+0x17f0] ;  /* 0x0017f00001167983 */ /* 0x000ea80000300a00 */
[----:B------:R-:W2:Y:S04]  /*15b60*/  LDL.LU.64 R20, [R1+0x17e8] ;  /* 0x0017e80001147983 */ /* 0x000ea80000300a00 */
[----:B------:R-:W-:Y:S04]  /*15b70*/  STL.64 [R1+0x150], R24 ;  /* 0x0001501801007387 */ /* 0x000fe80000100a00 */
[----:B------:R-:W-:Y:S04]  /*15b80*/  STL.64 [R1+0x158], R26 ;  /* 0x0001581a01007387 */ /* 0x000fe80000100a00 */
[----:B------:R-:W0:Y:S04]  /*15b90*/  LDSM.16.MT88.4 R24, [R2+UR4+0x2100] ;  /* 0x002100040218783b */ /* 0x000e280008004200 */
[----:B0-----:R-:W-:Y:S04]  /*15ba0*/  STL.64 [R1+0x1670], R26 ;  /* 0x0016701a01007387 */ /* 0x001fe80000100a00 */
[----:B------:R0:W-:Y:S04]  /*15bb0*/  STL.64 [R1+0x1668], R24 ;  /* 0x0016681801007387 */ /* 0x0001e80000100a00 */
[----:B0-----:R-:W4:Y:S04]  /*15bc0*/  LDL.LU.64 R24, [R1+0x320] ;  /* 0x0003200001187983 */ /* 0x001f280000300a00 */
[----:B------:R-:W4:Y:S01]  /*15bd0*/  LDL.LU.64 R26, [R1+0x328] ;  /* 0x00032800011a7983 */ /* 0x000f220000300a00 */
[----:B--2---:R-:W-:-:S15]  /*15be0*/  HMMA.16816.F32 R12, R20, R16, R12 ;  /* 0x00000010140c723c */ /* 0x004fde000000180c */
[----:B------:R-:W-:-:S08]  /*15bf0*/  NOP ;  /* 0x0000000000007918 */ /* 0x000fd00000000000 */
[----:B------:R0:W-:Y:S04]  /*15c00*/  STL.64 [R1+0x190], R12 ;  /* 0x0001900c01007387 */ /* 0x0001e80000100a00 */
[----:B------:R3:W-:Y:S04]  /*15c10*/  STL.64 [R1+0x198], R14 ;  /* 0x0001980e01007387 */ /* 0x0007e80000100a00 */
[----:B0-----:R-:W3:Y:S02]  /*15c20*/  LDL.LU.64 R12, [R1+0x17e0] ;  /* 0x0017e000010c7983 */ /* 0x001ee40000300a00 */
[----:B---3--:R-:W-:Y:S02]  /*15c30*/  HMMA.16816.F32 R12, R20, R12, R4 ;  /* 0x0000000c140c723c */ /* 0x008fe40000001804 */
[----:B------:R-:W2:Y:S04]  /*15c40*/  LDL.LU.64 R6, [R1+0x17d8] ;  /* 0x0017d80001067983 */ /* 0x000ea80000300a00 */
[----:B------:R-:W3:-:S15]  /*15c50*/  LDL.LU.64 R4, [R1+0x17d0] ;  /* 0x0017d00001047983 */ /* 0x000ede0000300a00 */
[----:B------:R-:W-:-:S02]  /*15c60*/  NOP ;  /* 0x0000000000007918 */ /* 0x000fc40000000000 */
[----:B------:R-:W-:Y:S04]  /*15c70*/  STL.64 [R1+0x1a0], R12 ;  /* 0x0001a00c01007387 */ /* 0x000fe80000100a00 */
[----:B------:R0:W-:Y:S04]  /*15c80*/  STL.64 [R1+0x1a8], R14 ;  /* 0x0001a80e01007387 */ /* 0x0001e80000100a00 */
[----:B0-----:R-:W3:Y:S04]  /*15c90*/  LDL.LU.64 R14, [R1+0x17c8] ;  /* 0x0017c800010e7983 */ /* 0x001ee80000300a00 */
[----:B------:R-:W3:Y:S02]  /*15ca0*/  LDL.LU.64 R12, [R1+0x17c0] ;  /* 0x0017c000010c7983 */ /* 0x000ee40000300a00 */
[----:B---3--:R-:W-:-:S15]  /*15cb0*/  HMMA.16816.F32 R12, R20, R4, R12 ;  /* 0x00000004140c723c */ /* 0x008fde000000180c */
[----:B------:R-:W-:-:S08]  /*15cc0*/  NOP ;  /* 0x0000000000007918 */ /* 0x000fd00000000000 */
[----:B------:R-:W-:Y:S04]  /*15cd0*/  STL.64 [R1+0x210], R12 ;  /* 0x0002100c01007387 */ /* 0x000fe80000100a00 */
[----:B------:R0:W-:Y:S04]  /*15ce0*/  STL.64 [R1+0x218], R14 ;  /* 0x0002180e01007387 */ /* 0x0001e80000100a00 */
[----:B0-----:R-:W4:Y:S04]  /*15cf0*/  LDL.LU.64 R14, [R1+0x17b8] ;  /* 0x0017b800010e7983 */ /* 0x001f280000300a00 */
[----:B------:R-:W4:Y:S04]  /*15d00*/  LDL.LU.64 R12, [R1+0x17b0] ;  /* 0x0017b000010c7983 */ /* 0x000f280000300a00 */
[----:B--2---:R-:W-:Y:S04]  /*15d10*/  STL.64 [R1+0x17a8], R6 ;  /* 0x0017a80601007387 */ /* 0x004fe80000100a00 */
[----:B------:R0:W-:Y:S04]  /*15d20*/  STL.64 [R1+0x17a0], R4 ;  /* 0x0017a00401007387 */ /* 0x0001e80000100a00 */
[----:B0-----:R-:W2:Y:S04]  /*15d30*/  LDL.LU.64 R4, [R1+0x1c0] ;  /* 0x0001c00001047983 */ /* 0x001ea80000300a00 */
[----:B------:R-:W2:Y:S01]  /*15d40*/  LDL.LU.64 R6, [R1+0x1c8] ;  /* 0x0001c80001067983 */ /* 0x000ea20000300a00 */
[----:B------:R-:W-:-:S02]  /*15d50*/  IMAD.MOV.U32 R10, RZ, RZ, R18 ;  /* 0x000000ffff0a7224 */ /* 0x000fc400078e0012 */
[----:B------:R-:W-:-:S05]  /*15d60*/  IMAD.MOV.U32 R11, RZ, RZ, R19 ;  /* 0x000000ffff0b7224 */ /* 0x000fca00078e0013 */
[----:B------:R-:W-:Y:S04]  /*15d70*/  STL.64 [R1+0x1798], R10 ;  /* 0x0017980a01007387 */ /* 0x000fe80000100a00 */
[----:B------:R-:W-:Y:S01]  /*15d80*/  STL.64 [R1+0x1790], R8 ;  /* 0x0017900801007387 */ /* 0x000fe20000100a00 */
[----:B--2---:R-:W-:Y:S03]  /*15d90*/  HMMA.16816.F32 R4, R20, R8, R4 ;  /* 0x000000081404723c */ /* 0x004fe60000001804 */
[----:B------:R-:W0:-:S15]  /*15da0*/  LDSM.16.MT88.4 R20, [R2+UR4+0x2180] ;  /* 0x002180040214783b */ /* 0x000e1e0008004200 */
[----:B------:R-:W-:-:S05]  /*15db0*/  NOP ;  /* 0x0000000000007918 */ /* 0x000fca0000000000 */
[----:B------:R-:W-:Y:S04]  /*15dc0*/  STL.64 [R1+0x230], R4 ;  /* 0x0002300401007387 */ /* 0x000fe80000100a00 */
[----:B------:R4:W-:Y:S02]  /*15dd0*/  STL.64 [R1+0x238], R6 ;  /* 0x0002380601007387 */ /* 0x0009e40000100a00 */
[----:B----4-:R-:W-:Y:S02]  /*15de0*/  HMMA.16816.F32 R4, R12, R16, R24 ;  /* 0x000000100c04723c */ /* 0x010fe40000001818 */
[----:B0-----:R-:W-:Y:S04]  /*15df0*/  STL.64 [R1+0x1630], R22 ;  /* 0x0016301601007387 */ /* 0x001fe80000100a00 */
[----:B------:R0:W-:Y:S04]  /*15e00*/  STL.64 [R1+0x1628], R20 ;  /* 0x0016281401007387 */ /* 0x0001e80000100a00 */
[----:B0-----:R-:W2:-:S13]  /*15e10*/  LDL.LU.64 R20, [R1+0x40] ;  /* 0x0000400001147983 */ /* 0x001e9a0000300a00 */
[----:B------:R0:W-:Y:S01]  /*15e20*/  STL.64 [R1+0x2a0], R4 ;  /* 0x0002a00401007387 */ /* 0x0001e20000100a00 */
[----:B------:R-:W-:Y:S02]  /*15e30*/  IMAD.MOV.U32 R28, RZ, RZ, R6 ;  /* 0x000000ffff1c7224 */ /* 0x000fe400078e0006 */
[----:B------:R-:W-:Y:S01]  /*15e40*/  IMAD.MOV.U32 R3, RZ, RZ, R7 ;  /* 0x000000ffff037224 */ /* 0x000fe200078e0007 */
[----:B0-----:R-:W2:Y:S04]  /*15e50*/  LDL.LU.64 R4, [R1+0x290] ;  /* 0x0002900001047983 */ /* 0x001ea80000300a00 */
[----:B------:R-:W2:Y:S04]  /*15e60*/  LDL.LU.64 R6, [R1+0x298] ;  /* 0x0002980001067983 */ /* 0x000ea80000300a00 */
[----:B------:R-:W3:Y:S04]  /*15e70*/  LDL.LU.64 R8, [R1+0x220] ;  /* 0x0002200001087983 */ /* 0x000ee80000300a00 */
[----:B------:R-:W3:Y:S04]  /*15e80*/  LDL.LU.64 R10, [R1+0x228] ;  /* 0x00022800010a7983 */ /* 0x000ee80000300a00 */
[----:B------:R-:W4:Y:S04]  /*15e90*/  LDL.LU.64 R24, [R1+0x310] ;  /* 0x0003100001187983 */ /* 0x000f280000300a00 */
[----:B------:R-:W2:Y:S04]  /*15ea0*/  LDL.LU.64 R26, [R1+0x318] ;  /* 0x00031800011a7983 */ /* 0x000ea80000300a00 */
[----:B--2---:R-:W-:Y:S04]  /*15eb0*/  STL.64 [R1+0x1788], R26 ;  /* 0x0017881a01007387 */ /* 0x004fe80000100a00 */
[----:B----4-:R0:W-:Y:S04]  /*15ec0*/  STL.64 [R1+0x1780], R24 ;  /* 0x0017801801007387 */ /* 0x0101e80000100a00 */
[----:B0-----:R-:W2:Y:S04]  /*15ed0*/  LDL.LU.64 R24, [R1+0x1b0] ;  /* 0x0001b00001187983 */ /* 0x001ea80000300a00 */
[----:B------:R-:W2:Y:S04]  /*15ee0*/  LDL.LU.64 R26, [R1+0x1b8] ;  /* 0x0001b800011a7983 */ /* 0x000ea80000300a00 */
[----:B------:R-:W4:Y:S04]  /*15ef0*/  LDL.LU.64 R16, [R1+0x1f0] ;  /* 0x0001f00001107983 */ /* 0x000f280000300a00 */
[----:B------:R-:W3:Y:S01]  /*15f00*/  LDL.LU.64 R18, [R1+0x1f8] ;  /* 0x0001f80001127983 */ /* 0x000ee20000300a00 */
[C---:B------:R-:W-:Y:S03]  /*15f10*/  HMMA.16816.F32 R4, R12.reuse, R20, R4 ;  /* 0x000000140c04723c */ /* 0x040fe60000001804 */
[----:B---3--:R-:W-:Y:S04]  /*15f20*/  STL.64 [R1+0x1758], R18 ;  /* 0x0017581201007387 */ /* 0x008fe80000100a00 */
[----:B----4-:R0:W-:Y:S04]  /*15f30*/  STL.64 [R1+0x1750], R16 ;  /* 0x0017501001007387 */ /* 0x0101e80000100a00 */
[----:B0-----:R-:W3:Y:S04]  /*15f40*/  LDL.LU.64 R16, [R1+0x2b0] ;  /* 0x0002b00001107983 */ /* 0x001ee80000300a00 */
[----:B------:R-:W4:Y:S04]  /*15f50*/  LDL.LU.64 R18, [R1+0x2b8] ;  /* 0x0002b80001127983 */ /* 0x000f280000300a00 */
[----:B----4-:R-:W-:Y:S04]  /*15f60*/  STL.64 [R1+0x1768], R18 ;  /* 0x0017681201007387 */ /* 0x010fe80000100a00 */
[----:B---3--:R0:W-:Y:S04]  /*15f70*/  STL.64 [R1+0x1760], R16 ;  /* 0x0017601001007387 */ /* 0x0081e80000100a00 */
[----:B0-----:R-:W3:Y:S04]  /*15f80*/  LDL.LU.64 R16, [R1+0x60] ;  /* 0x0000600001107983 */ /* 0x001ee80000300a00 */
[----:B------:R-:W-:Y:S04]  /*15f90*/  STL [R1+0x15dc], R3 ;  /* 0x0015dc0301007387 */ /* 0x000fe80000100800 */
[----:B------:R-:W-:Y:S04]  /*15fa0*/  STL [R1+0x15d8], R28 ;  /* 0x0015d81c01007387 */ /* 0x000fe80000100800 */
[----:B------:R-:W-:Y:S04]  /*15fb0*/  STL.64 [R1+0x2f0], R4 ;  /* 0x0002f00401007387 */ /* 0x000fe80000100a00 */
[----:B------:R0:W-:Y:S04]  /*15fc0*/  STL.64 [R1+0x2f8], R6 ;  /* 0x0002f80601007387 */ /* 0x0001e80000100a00 */
[----:B0-----:R-:W4:Y:S04]  /*15fd0*/  LDL.LU.64 R6, [R1+0x17a8] ;  /* 0x0017a80001067983 */ /* 0x001f280000300a00 */
[----:B------:R-:W2:Y:S02]  /*15fe0*/  LDL.LU.64 R4, [R1+0x17a0] ;  /* 0x0017a00001047983 */ /* 0x000ea40000300a00 */
[----:B--2---:R-:W-:-:S15]  /*15ff0*/  HMMA.16816.F32 R8, R12, R4, R8 ;  /* 0x000000040c08723c */ /* 0x004fde0000001808 */
[----:B------:R-:W-:-:S08]  /*16000*/  NOP ;  /* 0x0000000000007918 */ /* 0x000fd00000000000 */
[----:B------:R0:W-:Y:S01]  /*16010*/  STL.64 [R1+0x2e0], R8 ;  /* 0x0002e00801007387 */ /* 0x0001e20000100a00 */
[----:B------:R-:W-:Y:S02]  /*16020*/  IMAD.MOV.U32 R3, RZ, RZ, R10 ;  /* 0x000000ffff037224 */ /* 0x000fe400078e000a */
[----:B------:R-:W-:Y:S02]  /*16030*/  IMAD.MOV.U32 R28, RZ, RZ, R11 ;  /* 0x000000ffff1c7224 */ /* 0x000fe400078e000b */
[----:B------:R-:W2:Y:S04]  /*16040*/  LDL.LU.64 R10, [R1+0x1798] ;  /* 0x00179800010a7983 */ /* 0x000ea80000300a00 */
[----:B0-----:R-:W3:Y:S04]  /*16050*/  LDL.LU.64 R8, [R1+0x1790] ;  /* 0x0017900001087983 */ /* 0x001ee80000300a00 */
[----:B------:R-:W-:Y:S04]  /*16060*/  STL [R1+0x15e4], R28 ;  /* 0x0015e41c01007387 */ /* 0x000fe80000100800 */
[----:B------:R-:W-:Y:S01]  /*16070*/  STL [R1+0x15e0], R3 ;  /* 0x0015e00301007387 */ /* 0x000fe20000100800 */
[----:B---3--:R-:W-:Y:S03]  /*16080*/  HMMA.16816.F32 R12, R12, R8, R24 ;  /* 0x000000080c0c723c */ /* 0x008fe60000001818 */
[----:B------:R-:W3:Y:S04]  /*16090*/  LDL.LU.64 R26, [R1+0x1788] ;  /* 0x00178800011a7983 */ /* 0x000ee80000300a00 */
[----:B------:R-:W3:-:S15]  /*160a0*/  LDL.LU.64 R24, [R1+0x1780] ;  /* 0x0017800001187983 */ /* 0x000ede0000300a00 */
[----:B------:R-:W-:-:S01]  /*160b0*/  NOP ;  /* 0x0000000000007918 */ /* 0x000fc20000000000 */
[----:B------:R-:W-:Y:S04]  /*160c0*/  STL.64 [R1+0x290], R12 ;  /* 0x0002900c01007387 */ /* 0x000fe80000100a00 */
[----:B------:R0:W-:Y:S04]  /*160d0*/  STL.64 [R1+0x298], R14 ;  /* 0x0002980e01007387 */ /* 0x0001e80000100a00 */
[----:B0-----:R-:W3:Y:S04]  /*160e0*/  LDL.LU.64 R14, [R1+0x1778] ;  /* 0x00177800010e7983 */ /* 0x001ee80000300a00 */
[----:B------:R-:W3:Y:S02]  /*160f0*/  LDL.LU.64 R12, [R1+0x1770] ;  /* 0x00177000010c7983 */ /* 0x000ee40000300a00 */
[----:B---3--:R-:W-:-:S15]  /*16100*/  HMMA.16816.F32 R24, R12, R16, R24 ;  /* 0x000000100c18723c */ /* 0x008fde0000001818 */
[----:B------:R-:W-:-:S08]  /*16110*/  NOP ;  /* 0x0000000000007918 */ /* 0x000fd00000000000 */
[----:B------:R0:W-:Y:S02]  /*16120*/  STL.64 [R1+0x2d0], R24 ;  /* 0x0002d01801007387 */ /* 0x0001e40000100a00 */
[----:B0-----:R-:W-:Y:S02]  /*16130*/  IMAD.MOV.U32 R25, RZ, RZ, R16 ;  /* 0x000000ffff197224 */ /* 0x001fe400078e0010 */
[----:B------:R-:W-:Y:S02]  /*16140*/  IMAD.MOV.U32 R24, RZ, RZ, R17 ;  /* 0x000000ffff187224 */ /* 0x000fe400078e0011 */
[----:B------:R-:W0:Y:S04]  /*16150*/  LDSM.16.MT88.4 R16, [R0+UR4+0x2000] ;  /* 0x002000040010783b */ /* 0x000e280008004200 */
[----:B------:R-:W-:Y:S04]  /*16160*/  STL.64 [R1+0x2d8], R26 ;  /* 0x0002d81a01007387 */ /* 0x000fe80000100a00 */
[----:B0-----:R-:W-:Y:S04]  /*16170*/  STL.64 [R1+0x80], R16 ;  /* 0x0000801001007387 */ /* 0x001fe80000100a00 */
[----:B------:R0:W-:Y:S04]  /*16180*/  STL.64 [R1+0x88], R18 ;  /* 0x0000881201007387 */ /* 0x0001e80000100a00 */
[----:B0-----:R-:W3:Y:S04]  /*16190*/  LDL.LU.64 R18, [R1+0x1768] ;  /* 0x0017680001127983 */ /* 0x001ee80000300a00 */
[----:B------:R-:W3:Y:S02]  /*161a0*/  LDL.LU.64 R16, [R1+0x1760] ;  /* 0x0017600001107983 */ /* 0x000ee40000300a00 */
[----:B---3--:R-:W-:-:S15]  /*161b0*/  HMMA.16816.F32 R16, R12, R20, R16 ;  /* 0x000000140c10723c */ /* 0x008fde0000001810 */
[----:B------:R-:W-:-:S08]  /*161c0*/  NOP ;  /* 0x0000000000007918 */ /* 0x000fd00000000000 */
[----:B------:R-:W-:Y:S04]  /*161d0*/  STL.64 [R1+0x2c0], R16 ;  /* 0x0002c01001007387 */ /* 0x000fe80000100a00 */
[----:B------:R0:W-:Y:S04]  /*161e0*/  STL.64 [R1+0x2c8], R18 ;  /* 0x0002c81201007387 */ /* 0x0001e80000100a00 */
[----:B0-----:R-:W3:Y:S04]  /*161f0*/  LDL.LU.64 R18, [R1+0x1758] ;  /* 0x0017580001127983 */ /* 0x001ee80000300a00 */
[----:B------:R-:W3:Y:S01]  /*16200*/  LDL.LU.64 R16, [R1+0x1750] ;  /* 0x0017500001107983 */ /* 0x000ee20000300a00 */
[----:B------:R-:W-:-:S02]  /*16210*/  IMAD.MOV.U32 R28, RZ, RZ, R20 ;  /* 0x000000ffff1c7224 */ /* 0x000fc400078e0014 */
[----:B------:R-:W-:Y:S02]  /*16220*/  IMAD.MOV.U32 R3, RZ, RZ, R21 ;  /* 0x000000ffff037224 */ /* 0x000fe400078e0015 */
[----:B---3--:R-:W-:Y:S01]  /*16230*/  HMMA.16816.F32 R20, R12, R4, R16 ;  /* 0x000000040c14723c */ /* 0x008fe20000001810 */
[----:B------:R-:W3:Y:S04]  /*16240*/  LDL.LU.64 R16, [R1+0x170] ;  /* 0x0001700001107983 */ /* 0x000ee80000300a00 */
[----:B------:R-:W3:-:S15]  /*16250*/  LDL.LU.64 R18, [R1+0x178] ;  /* 0x0001780001127983 */ /* 0x000ede0000300a00 */
[----:B------:R-:W-:-:S03]  /*16260*/  NOP ;  /* 0x0000000000007918 */ /* 0x000fc60000000000 */
[----:B------:R0:W-:Y:S04]  /*16270*/  STL.64 [R1+0x2b0], R20 ;  /* 0x0002b01401007387 */ /* 0x0001e80000100a00 */
[----:B------:R1:W-:Y:S04]  /*16280*/  STL.64 [R1+0x2b8], R22 ;  /* 0x0002b81601007387 */ /* 0x0003e80000100a00 */
[----:B----4-:R-:W-:Y:S04]  /*16290*/  STL.64 [R1+0x1708], R6 ;  /* 0x0017080601007387 */ /* 0x010fe80000100a00 */
[----:B------:R4:W-:Y:S04]  /*162a0*/  STL.64 [R1+0x1700], R4 ;  /* 0x0017000401007387 */ /* 0x0009e80000100a00 */
[----:B0-----:R-:W3:Y:S04]  /*162b0*/  LDL.LU R20, [R1+0xb0] ;  /* 0x0000b00001147983 */ /* 0x001ee80000300800 */
[----:B------:R-:W3:Y:S04]  /*162c0*/  LDL.LU R21, [R1+0xb4] ;  /* 0x0000b40001157983 */ /* 0x000ee80000300800 */
[----:B-1----:R-:W3:Y:S04]  /*162d0*/  LDL.LU R22, [R1+0xb8] ;  /* 0x0000b80001167983 */ /* 0x002ee80000300800 */
[----:B------:R-:W3:Y:S04]  /*162e0*/  LDL.LU R23, [R1+0xbc] ;  /* 0x0000bc0001177983 */ /* 0x000ee80000300800 */
[----:B----4-:R-:W4:Y:S04]  /*162f0*/  LDL.LU.64 R4, [R1+0x200] ;  /* 0x0002000001047983 */ /* 0x010f280000300a00 */
[----:B------:R-:W3:Y:S01]  /*16300*/  LDL.LU.64 R6, [R1+0x208] ;  /* 0x0002080001067983 */ /* 0x000ee20000300a00 */
[----:B--2---:R-:W-:-:S02]  /*16310*/  IMAD.MOV.U32 R26, RZ, RZ, R10 ;  /* 0x000000ffff1a7224 */ /* 0x004fc400078e000a */
[----:B------:R-:W-:Y:S01]  /*16320*/  IMAD.MOV.U32 R27, RZ, RZ, R11 ;  /* 0x000000ffff1b7224 */ /* 0x000fe200078e000b */
[----:B---3--:R-:W-:Y:S04]  /*16330*/  STL.64 [R1+0x1718], R6 ;  /* 0x0017180601007387 */ /* 0x008fe80000100a00 */
[----:B----4-:R0:W-:Y:S02]  /*16340*/  STL.64 [R1+0x1710], R4 ;  /* 0x0017100401007387 */ /* 0x0101e40000100a00 */
[----:B0-----:R-:W-:Y:S02]  /*16350*/  IMAD.MOV.U32 R5, RZ, RZ, R24 ;  /* 0x000000ffff057224 */ /* 0x001fe400078e0018 */
[----:B------:R-:W2:Y:S01]  /*16360*/  LDL.LU R24, [R1] ;  /* 0x0000000001187983 */ /* 0x000ea20000300800 */
[----:B------:R-:W-:-:S02]  /*16370*/  IMAD.MOV.U32 R4, RZ, RZ, R25 ;  /* 0x000000ffff047224 */ /* 0x000fc400078e0019 */
[----:B------:R-:W-:Y:S02]  /*16380*/  IMAD.MOV.U32 R25, RZ, RZ, R29 ;  /* 0x000000ffff197224 */ /* 0x000fe400078e001d */
[----:B------:R-:W3:Y:S04]  /*16390*/  LDL.LU R29, [R1+0x1748] ;  /* 0x00174800011d7983 */ /* 0x000ee80000300800 */
[----:B------:R-:W4:Y:S04]  /*163a0*/  LDL.LU R10, [R1+0x1744] ;  /* 0x00174400010a7983 */ /* 0x000f280000300800 */
[----:B------:R-:W4:Y:S04]  /*163b0*/  LDL.LU R11, [R1+0x1740] ;  /* 0x00174000010b7983 */ /* 0x000f280000300800 */
[----:B------:R-:W-:Y:S04]  /*163c0*/  STL.64 [R1+0x16c0], R26 ;  /* 0x0016c01a01007387 */ /* 0x000fe80000100a00 */
[----:B--2---:R0:W-:Y:S04]  /*163d0*/  STL.64 [R1+0x16b8], R24 ;  /* 0x0016b81801007387 */ /* 0x0041e80000100a00 */
[----:B0-----:R-:W2:Y:S04]  /*163e0*/  LDL.LU.64 R24, [R1+0x160] ;  /* 0x0001600001187983 */ /* 0x001ea80000300a00 */
[----:B------:R-:W3:Y:S01]  /*163f0*/  LDL.LU.64 R26, [R1+0x168] ;  /* 0x00016800011a7983 */ /* 0x000ee20000300a00 */
[----:B------:R-:W-:Y:S03]  /*16400*/  HMMA.16816.F32 R12, R12, R8, R16 ;  /* 0x000000080c0c723c */ /* 0x000fe60000001810 */
[----:B---3--:R-:W-:Y:S04]  /*16410*/  STL.64 [R1+0x1728], R26 ;  /* 0x0017281a01007387 */ /* 0x008fe80000100a00 */
[----:B--2---:R0:W-:Y:S04]  /*16420*/  STL.64 [R1+0x1720], R24 ;  /* 0x0017201801007387 */ /* 0x0041e80000100a00 */
[----:B0-----:R-:W2:Y:S04]  /*16430*/  LDL.LU.64 R24, [R1+0x300] ;  /* 0x0003000001187983 */ /* 0x001ea80000300a00 */
[----:B------:R-:W2:Y:S04]  /*16440*/  LDL.LU.64 R26, [R1+0x308] ;  /* 0x00030800011a7983 */ /* 0x000ea80000300a00 */
[----:B------:R0:W-:Y:S04]  /*16450*/  STL.64 [R1+0x1640], R22 ;  /* 0x0016401601007387 */ /* 0x0001e80000100a00 */
[----:B------:R-:W-:Y:S04]  /*16460*/  STL.64 [R1+0x1638], R20 ;  /* 0x0016381401007387 */ /* 0x000fe80000100a00 */
[----:B0-----:R-:W3:Y:S04]  /*16470*/  LDL R22, [R1+0x48] ;  /* 0x0000480001167983 */ /* 0x001ee80000100800 */
[----:B------:R-:W3:Y:S04]  /*16480*/  LDL R23, [R1+0x4c] ;  /* 0x00004c0001177983 */ /* 0x000ee80000100800 */
[----:B------:R-:W2:Y:S04]  /*16490*/  LDL.LU.64 R18, [R1+0x1738] ;  /* 0x0017380001127983 */ /* 0x000ea80000300a00 */
[----:B------:R-:W2:Y:S04]  /*164a0*/  LDL.LU.64 R16, [R1+0x1730] ;  /* 0x0017300001107983 */ /* 0x000ea80000300a00 */
[----:B------:R0:W-:Y:S04]  /*164b0*/  STL.64 [R1+0x280], R12 ;  /* 0x0002800c01007387 */ /* 0x0001e80000100a00 */
[----:B------:R1:W-:Y:S04]  /*164c0*/  STL.64 [R1+0x288], R14 ;  /* 0x0002880e01007387 */ /* 0x0003e80000100a00 */
[----:B0-----:R-:W4:Y:S04]  /*164d0*/  LDL.LU.64 R12, [R1+0x180] ;  /* 0x00018000010c7983 */ /* 0x001f280000300a00 */
[----:B-1----:R-:W4:Y:S01]  /*164e0*/  LDL.LU.64 R14, [R1+0x188] ;  /* 0x00018800010e7983 */ /* 0x002f220000300a00 */
[----:B--2---:R-:W-:Y:S03]  /*164f0*/  HMMA.16816.F32 R4, R16, R4, R24 ;  /* 0x000000041004723c */ /* 0x004fe60000001818 */
[----:B------:R-:W2:Y:S04]  /*16500*/  LDL.LU.64 R26, [R1+0x1728] ;  /* 0x00172800011a7983 */ /* 0x000ea80000300a00 */
[----:B------:R-:W2:-:S15]  /*16510*/  LDL.LU.64 R24, [R1+0x1720] ;  /* 0x0017200001187983 */ /* 0x000e9e0000300a00 */
[----:B------:R-:W-:-:S01]  /*16520*/  NOP ;  /* 0x0000000000007918 */ /* 0x000fc20000000000 */
[----:B------:R-:W-:Y:S04]  /*16530*/  STL.64 [R1+0x270], R4 ;  /* 0x0002700401007387 */ /* 0x000fe80000100a00 */
[----:B------:R0:W-:Y:S04]  /*16540*/  STL.64 [R1+0x278], R6 ;  /* 0x0002780601007387 */ /* 0x0001e80000100a00 */
[----:B0-----:R-:W3:Y:S04]  /*16550*/  LDL.LU.64 R6, [R1+0x1718] ;  /* 0x0017180001067983 */ /* 0x001ee80000300a00 */
[----:B------:R-:W3:Y:S01]  /*16560*/  LDL.LU.64 R4, [R1+0x1710] ;  /* 0x0017100001047983 */ /* 0x000ee20000300a00 */
[----:B------:R-:W-:-:S02]  /*16570*/  IMAD.MOV.U32 R20, RZ, RZ, R28 ;  /* 0x000000ffff147224 */ /* 0x000fc400078e001c */
[----:B------:R-:W-:-:S07]  /*16580*/  IMAD.MOV.U32 R21, RZ, RZ, R3 ;  /* 0x000000ffff157224 */ /* 0x000fce00078e0003 */
[----:B---3--:R-:W-:-:S15]  /*16590*/  HMMA.16816.F32 R4, R16, R20, R4 ;  /* 0x000000141004723c */ /* 0x008fde0000001804 */
[----:B------:R-:W-:-:S08]  /*165a0*/  NOP ;  /* 0x0000000000007918 */ /* 0x000fd00000000000 */
[----:B------:R-:W-:Y:S04]  /*165b0*/  STL.64 [R1+0x260], R4 ;  /* 0x0002600401007387 */ /* 0x000fe80000100a00 */
[----:B------:R0:W-:Y:S04]  /*165c0*/  STL.64 [R1+0x268], R6 ;  /* 0x0002680601007387 */ /* 0x0001e80000100a00 */
[----:B0-----:R-:W3:Y:S04]  /*165d0*/  LDL.LU.64 R6, [R1+0x1708] ;  /* 0x0017080001067983 */ /* 0x001ee80000300a00 */
[----:B------:R-:W4:Y:S04]  /*165e0*/  LDL.LU.64 R4, [R1+0x1700] ;  /* 0x0017000001047983 */ /* 0x000f280000300a00 */
[----:B------:R-:W-:Y:S01]  /*165f0*/  STL.64 [R1+0x16e8], R22 ;  /* 0x0016e81601007387 */ /* 0x000fe20000100a00 */
[C---:B----4-:R-:W-:Y:S03]  /*16600*/  HMMA.16816.F32 R12, R16.reuse, R4, R12 ;  /* 0x00000004100c723c */ /* 0x050fe6000000180c */
[----:B---3--:R2:W-:Y:S03]  /*16610*/  STL.64 [R1+0x16e0], R6 ;  /* 0x0016e00601007387 */ /* 0x0085e60000100a00 */
[----:B--2---:R-:W-:-:S15]  /*16620*/  HMMA.16816.F32 R4, R16, R8, R24 ;  /* 0x000000081004723c */ /* 0x004fde0000001818 */
[----:B------:R-:W-:-:S02]  /*16630*/  NOP ;  /* 0x0000000000007918 */ /* 0x000fc40000000000 */
[----:B------:R0:W-:Y:S04]  /*16640*/  STL.64 [R1+0x250], R12 ;  /* 0x0002500c01007387 */ /* 0x0001e80000100a00 */
[----:B------:R1:W-:Y:S04]  /*16650*/  STL.64 [R1+0x258], R14 ;  /* 0x0002580e01007387 */ /* 0x0003e80000100a00 */
[----:B------:R-:W-:Y:S04]  /*16660*/  STL.64 [R1+0x16d8], R10 ;  /* 0x0016d80a01007387 */ /* 0x000fe80000100a00 */
[----:B0-----:R-:W2:Y:S04]  /*16670*/  LDL.LU R12, [R1+0x50] ;  /* 0x00005000010c7983 */ /* 0x001ea80000300800 */
[----:B------:R-:W-:Y:S04]  /*16680*/  STL.64 [R1+0x240], R4 ;  /* 0x0002400401007387 */ /* 0x000fe80000100a00 */
[----:B------:R-:W-:Y:S04]  /*16690*/  STL.64 [R1+0x248], R6 ;  /* 0x0002480601007387 */ /* 0x000fe80000100a00 */
[----:B------:R-:W2:Y:S04]  /*166a0*/  LDL.LU R13, [R1+0x54] ;  /* 0x00005400010d7983 */ /* 0x000ea80000300800 */
[----:B-1----:R-:W3:Y:S04]  /*166b0*/  LDL.LU R14, [R1+0x58] ;  /* 0x00005800010e7983 */ /* 0x002ee80000300800 */
[----:B------:R-:W3:Y:S01]  /*166c0*/  LDL.LU R15, [R1+0x5c] ;  /* 0x00005c00010f7983 */ /* 0x000ee20000300800 */
[----:B------:R-:W-:-:S03]  /*166d0*/  IMAD.MOV.U32 R26, RZ, RZ, R29 ;  /* 0x000000ffff1a7224 */ /* 0x000fc600078e001d */
[----:B---3--:R-:W-:Y:S04]  /*166e0*/  STL.64 [R1+0x1650], R14 ;  /* 0x0016500e01007387 */ /* 0x008fe80000100a00 */
[----:B--2---:R0:W-:Y:S04]  /*166f0*/  STL.64 [R1+0x1648], R12 ;  /* 0x0016480c01007387 */ /* 0x0041e80000100a00 */
[----:B0-----:R-:W2:Y:S04]  /*16700*/  LDL.LU R12, [R1+0x70] ;  /* 0x00007000010c7983 */ /* 0x001ea80000300800 */
[----:B------:R-:W2:Y:S04]  /*16710*/  LDL.LU R13, [R1+0x74] ;  /* 0x00007400010d7983 */ /* 0x000ea80000300800 */
[----:B------:R-:W3:Y:S04]  /*16720*/  LDL.LU R14, [R1+0x78] ;  /* 0x00007800010e7983 */ /* 0x000ee80000300800 */
[----:B------:R-:W3:Y:S04]  /*16730*/  LDL.LU R15, [R1+0x7c] ;  /* 0x00007c00010f7983 */ /* 0x000ee80000300800 */
[----:B------:R-:W4:Y:S04]  /*16740*/  LDL.LU R24, [R1+0x10] ;  /* 0x0000100001187983 */ /* 0x000f280000300800 */
[----:B------:R-:W4:Y:S04]  /*16750*/  LDL.LU R25, [R1+0x14] ;  /* 0x0000140001197983 */ /* 0x000f280000300800 */
[----:B------:R-:W4:Y:S04]  /*16760*/  LDL.LU R29, [R1+0x16fc] ;  /* 0x0016fc00011d7983 */ /* 0x000f280000300800 */
[----:B------:R-:W4:Y:S04]  /*16770*/  LDL.LU R27, [R1+0x1c] ;  /* 0x00001c00011b7983 */ /* 0x000f280000300800 */
[----:B---3--:R-:W-:Y:S04]  /*16780*/  STL.64 [R1+0x1660], R14 ;  /* 0x0016600e01007387 */ /* 0x008fe80000100a00 */
[----:B--2---:R0:W-:Y:S04]  /*16790*/  STL.64 [R1+0x1658], R12 ;  /* 0x0016580c01007387 */ /* 0x0041e80000100a00 */
[----:B0-----:R-:W2:Y:S04]  /*167a0*/  LDL.LU R12, [R1+0x90] ;  /* 0x00009000010c7983 */ /* 0x001ea80000300800 */
[----:B------:R-:W2:Y:S04]  /*167b0*/  LDL.LU R13, [R1+0x94] ;  /* 0x00009400010d7983 */ /* 0x000ea80000300800 */
[----:B------:R-:W3:Y:S01]  /*167c0*/  LDL.LU R14, [R1+0x98] ;  /* 0x00009800010e7983 */ /* 0x000ee20000300800 */
[----:B----4-:R-:W-:-:S03]  /*167d0*/  IMAD.MOV.U32 R15, RZ, RZ, R29 ;  /* 0x000000ffff0f7224 */ /* 0x010fc600078e001d */
        /* <DEDUP_REMOVED lines=17> */
[----:B------:R-:W3:Y:S04]  /*168f0*/  LDL.LU R14, [R1+0xa8] ;  /* 0x0000a800010e7983 */ /* 0x000ee80000300800 */
[----:B------:R-:W3:Y:S04]  /*16900*/  LDL.LU R15, [R1+0xac] ;  /* 0x0000ac00010f7983 */ /* 0x000ee80000300800 */
[----:B---3--:R-:W-:Y:S04]  /*16910*/  STL.64 [R1+0x1690], R14 ;  /* 0x0016900e01007387 */ /* 0x008fe80000100a00 */
[----:B--2---:R0:W-:Y:S04]  /*16920*/  STL.64 [R1+0x1688], R12 ;  /* 0x0016880c01007387 */ /* 0x0041e80000100a00 */
[----:B0-----:R-:W2:Y:S04]  /*16930*/  LDL.LU R12, [R1+0xc0] ;  /* 0x0000c000010c7983 */ /* 0x001ea80000300800 */
[----:B------:R-:W2:Y:S04]  /*16940*/  LDL.LU R13, [R1+0xc4] ;  /* 0x0000c400010d7983 */ /* 0x000ea80000300800 */
[----:B------:R-:W3:Y:S01]  /*16950*/  LDL.LU R14, [R1+0xc8] ;  /* 0x0000c800010e7983 */ /* 0x000ee20000300800 */
[----:B----4-:R-:W-:-:S03]  /*16960*/  IMAD.MOV.U32 R15, RZ, RZ, R29 ;  /* 0x000000ffff0f7224 */ /* 0x010fc600078e001d */
        /* <DEDUP_REMOVED lines=18> */
[----:B------:R-:W2:Y:S04]  /*16a90*/  LDL.LU R14, [R1+0xf8] ;  /* 0x0000f800010e7983 */ /* 0x000ea80000300800 */
[----:B------:R-:W2:Y:S04]  /*16aa0*/  LDL.LU R15, [R1+0xfc] ;  /* 0x0000fc00010f7983 */ /* 0x000ea80000300800 */
[----:B------:R-:W3:Y:S01]  /*16ab0*/  LDL R18, [R1+0x68] ;  /* 0x0000680001127983 */ /* 0x000ee20000100800 */
[----:B----4-:R-:W-:-:S07]  /*16ac0*/  IMAD.MOV.U32 R19, RZ, RZ, R29 ;  /* 0x000000ffff137224 */ /* 0x010fce00078e001d */
[----:B---3--:R-:W-:-:S15]  /*16ad0*/  HMMA.16816.F32 R20, R24, R18, R20 ;  /* 0x000000121814723c */ /* 0x008fde0000001814 */
[----:B------:R-:W-:-:S08]  /*16ae0*/  NOP ;  /* 0x0000000000007918 */ /* 0x000fd00000000000 */
[----:B------:R-:W-:Y:S04]  /*16af0*/  STL.64 [R1+0x220], R20 ;  /* 0x0002201401007387 */ /* 0x000fe80000100a00 */
[----:B------:R0:W-:Y:S04]  /*16b00*/  STL.64 [R1+0x228], R22 ;  /* 0x0002281601007387 */ /* 0x0001e80000100a00 */
[----:B0-----:R-:W3:Y:S02]  /*16b10*/  LDL.LU.64 R22, [R1+0x16e8] ;  /* 0x0016e80001167983 */ /* 0x001ee40000300a00 */
        /* <DEDUP_REMOVED lines=9> */
[----:B0-----:R-:W2:Y:S02]  /*16bb0*/  LDL.LU.64 R10, [R1+0x16d8] ;  /* 0x0016d800010a7983 */ /* 0x001ea40000300a00 */
[----:B--2---:R-:W-:Y:S02]  /*16bc0*/  HMMA.16816.F32 R24, R24, R10, R12 ;  /* 0x0000000a1818723c */ /* 0x004fe4000000180c */
[----:B------:R-:W2:Y:S04]  /*16bd0*/  LDL.LU.64 R14, [R1+0x16d0] ;  /* 0x0016d000010e7983 */ /* 0x000ea80000300a00 */
[----:B------:R-:W2:-:S15]  /*16be0*/  LDL.LU.64 R12, [R1+0x16c8] ;  /* 0x0016c800010c7983 */ /* 0x000e9e0000300a00 */
[----:B------:R-:W-:-:S02]  /*16bf0*/  NOP ;  /* 0x0000000000007918 */ /* 0x000fc40000000000 */
[----:B------:R-:W-:Y:S04]  /*16c00*/  STL.64 [R1+0x1e0], R24 ;  /* 0x0001e01801007387 */ /* 0x000fe80000100a00 */
[----:B------:R0:W-:Y:S04]  /*16c10*/  STL.64 [R1+0x1e8], R26 ;  /* 0x0001e81a01007387 */ /* 0x0001e80000100a00 */
[----:B0-----:R-:W2:Y:S04]  /*16c20*/  LDL.LU.64 R26, [R1+0x16c0] ;  /* 0x0016c000011a7983 */ /* 0x001ea80000300a00 */
[----:B------:R-:W2:Y:S02]  /*16c30*/  LDL.LU.64 R24, [R1+0x16b8] ;  /* 0x0016b80001187983 */ /* 0x000ea40000300a00 */
[----:B--2---:R-:W-:-:S15]  /*16c40*/  HMMA.16816.F32 R12, R24, R18, R12 ;  /* 0x00000012180c723c */ /* 0x004fde000000180c */
[----:B------:R-:W-:-:S08]  /*16c50*/  NOP ;  /* 0x0000000000007918 */ /* 0x000fd00000000000 */
[----:B------:R-:W-:Y:S04]  /*16c60*/  STL.64 [R1+0x1d0], R12 ;  /* 0x0001d00c01007387 */ /* 0x000fe80000100a00 */
[----:B------:R0:W-:Y:S04]  /*16c70*/  STL.64 [R1+0x1d8], R14 ;  /* 0x0001d80e01007387 */ /* 0x0001e80000100a00 */
[----:B0-----:R-:W2:Y:S04]  /*16c80*/  LDL.LU.64 R14, [R1+0x16b0] ;  /* 0x0016b000010e7983 */ /* 0x001ea80000300a00 */
        /* <DEDUP_REMOVED lines=8> */
[----:B------:R-:W-:Y:S01]  /*16d10*/  STL [R1+0x1488], R29 ;  /* 0x0014881d01007387 */ /* 0x000fe20000100800 */
[----:B--2---:R-:W-:-:S15]  /*16d20*/  HMMA.16816.F32 R12, R24, R6, R12 ;  /* 0x00000006180c723c */ /* 0x004fde000000180c */
[----:B------:R-:W-:-:S08]  /*16d30*/  NOP ;  /* 0x0000000000007918 */ /* 0x000fd00000000000 */
[----:B------:R-:W-:Y:S04]  /*16d40*/  STL.64 [R1+0x1b0], R12 ;  /* 0x0001b00c01007387 */ /* 0x000fe80000100a00 */
[----:B------:R0:W-:Y:S04]  /*16d50*/  STL.64 [R1+0x1b8], R14 ;  /* 0x0001b80e01007387 */ /* 0x0001e80000100a00 */
[----:B0-----:R-:W2:Y:S04]  /*16d60*/  LDL.LU.64 R14, [R1+0x1690] ;  /* 0x00169000010e7983 */ /* 0x001ea80000300a00 */
[----:B------:R-:W2:Y:S02]  /*16d70*/  LDL.LU.64 R12, [R1+0x1688] ;  /* 0x00168800010c7983 */ /* 0x000ea40000300a00 */
[----:B--2---:R-:W-:Y:S02]  /*16d80*/  HMMA.16816.F32 R24, R24, R10, R12 ;  /* 0x0000000a1818723c */ /* 0x004fe4000000180c */
[----:B------:R-:W2:Y:S04]  /*16d90*/  LDL.LU.64 R14, [R1+0x1680] ;  /* 0x00168000010e7983 */ /* 0x000ea80000300a00 */
[----:B------:R-:W2:-:S15]  /*16da0*/  LDL.LU.64 R12, [R1+0x1678] ;  /* 0x00167800010c7983 */ /* 0x000e9e0000300a00 */
[----:B------:R-:W-:-:S02]  /*16db0*/  NOP ;  /* 0x0000000000007918 */ /* 0x000fc40000000000 */
        /* <DEDUP_REMOVED lines=17> */
[----:B------:R-:W-:Y:S01]  /*16ed0*/  STL [R1+0x168], R22 ;  /* 0x0001681601007387 */ /* 0x000fe20000100800 */
[----:B------:R-:W-:-:S03]  /*16ee0*/  IMAD.MOV.U32 R29, RZ, RZ, R23 ;  /* 0x000000ffff1d7224 */ /* 0x000fc600078e0017 */
[----:B------:R-:W0:Y:S04]  /*16ef0*/  LDSM.16.MT88.4 R20, [R0+UR4+0x2080] ;  /* 0x002080040014783b */ /* 0x000e280008004200 */
[----:B------:R-:W-:Y:S01]  /*16f00*/  STL [R1+0x1490], R29 ;  /* 0x0014901d01007387 */ /* 0x000fe20000100800 */
[----:B0-----:R-:W-:-:S03]  /*16f10*/  IMAD.MOV.U32 R28, RZ, RZ, R22 ;  /* 0x000000ffff1c7224 */ /* 0x001fc600078e0016 */
[----:B------:R0:W-:Y:S01]  /*16f20*/  STL.64 [R1+0x70], R20 ;  /* 0x0000701401007387 */ /* 0x0001e20000100a00 */
[----:B------:R-:W-:-:S03]  /*16f30*/  IMAD.MOV.U32 R3, RZ, RZ, R23 ;  /* 0x000000ffff037224 */ /* 0x000fc600078e0017 */
[----:B------:R-:W3:Y:S04]  /*16f40*/  LDL.LU.64 R22, [R1+0x1640] ;  /* 0x0016400001167983 */ /* 0x000ee80000300a00 */
[----:B0-----:R-:W3:Y:S02]  /*16f50*/  LDL.LU.64 R20, [R1+0x1638] ;  /* 0x0016380001147983 */ /* 0x001ee40000300a00 */
[----:B---3--:R-:W-:-:S15]  /*16f60*/  HMMA.16816.F32 R20, R24, R6, R20 ;  /* 0x000000061814723c */ /* 0x008fde0000001814 */
[----:B------:R-:W-:-:S08]  /*16f70*/  NOP ;  /* 0x0000000000007918 */ /* 0x000fd00000000000 */
[----:B------:R-:W-:Y:S04]  /*16f80*/  STL.64 [R1+0x120], R20 ;  /* 0x0001201401007387 */ /* 0x000fe80000100a00 */
[----:B------:R0:W-:Y:S01]  /*16f90*/  STL [R1+0x128], R22 ;  /* 0x0001281601007387 */ /* 0x0001e20000100800 */
[----:B------:R-:W-:-:S03]  /*16fa0*/  IMAD.MOV.U32 R29, RZ, RZ, R23 ;  /* 0x000000ffff1d7224 */ /* 0x000fc600078e0017 */
[----:B0-----:R-:W3:Y:S04]  /*16fb0*/  LDL.LU.64 R22, [R1+0x1630] ;  /* 0x0016300001167983 */ /* 0x001ee80000300a00 */
[----:B------:R-:W3:Y:S04]  /*16fc0*/  LDL.LU.64 R20, [R1+0x1628] ;  /* 0x0016280001147983 */ /* 0x000ee80000300a00 */
[----:B------:R0:W-:Y:S04]  /*16fd0*/  STL.64 [R1+0x1608], R6 ;  /* 0x0016080601007387 */ /* 0x0001e80000100a00 */
[----:B0-----:R-:W4:Y:S01]  /*16fe0*/  LDL.64 R6, [R1+0x48] ;  /* 0x0000480001067983 */ /* 0x001f220000100a00 */
[----:B--2---:R-:W-:Y:S03]  /*16ff0*/  HMMA.16816.F32 R12, R24, R10, R12 ;  /* 0x0000000a180c723c */ /* 0x004fe6000000180c */
[----:B----4-:R0:W-:Y:S04]  /*17000*/  STL.64 [R1+0x1620], R6 ;  /* 0x0016200601007387 */ /* 0x0101e80000100a00 */
[----:B------:R-:W3:Y:S04]  /*17010*/  LDL.LU R4, [R1+0x30] ;  /* 0x0000300001047983 */ /* 0x000ee80000300800 */
[----:B------:R-:W3:Y:S04]  /*17020*/  LDL.LU R5, [R1+0x34] ;  /* 0x0000340001057983 */ /* 0x000ee80000300800 */
[----:B0-----:R-:W3:Y:S04]  /*17030*/  LDL.LU R6, [R1+0x38] ;  /* 0x0000380001067983 */ /* 0x001ee80000300800 */
[----:B------:R-:W3:Y:S04]  /*17040*/  LDL.LU R7, [R1+0x3c] ;  /* 0x00003c0001077983 */ /* 0x000ee80000300800 */
[----:B------:R-:W-:Y:S04]  /*17050*/  STL [R1+0x1494], R29 ;  /* 0x0014941d01007387 */ /* 0x000fe80000100800 */
[----:B------:R0:W-:Y:S04]  /*17060*/  STL.64 [R1+0x1600], R10 ;  /* 0x0016000a01007387 */ /* 0x0001e80000100a00 */
[----:B------:R-:W2:Y:S04]  /*17070*/  LDL.LU R8, [R1+0x140] ;  /* 0x0001400001087983 */ /* 0x000ea80000300800 */
[----:B------:R-:W-:Y:S04]  /*17080*/  STL.64 [R1+0xf0], R12 ;  /* 0x0000f00c01007387 */ /* 0x000fe80000100a00 */
[----:B------:R-:W-:Y:S04]  /*17090*/  STL.64 [R1+0xf8], R14 ;  /* 0x0000f80e01007387 */ /* 0x000fe80000100a00 */
[----:B------:R-:W2:Y:S04]  /*170a0*/  LDL.LU R9, [R1+0x144] ;  /* 0x0001440001097983 */ /* 0x000ea80000300800 */
[----:B0-----:R-:W4:Y:S04]  /*170b0*/  LDL.LU R10, [R1+0x148] ;  /* 0x00014800010a7983 */ /* 0x001f280000300800 */
[----:B------:R-:W4:Y:S04]  /*170c0*/  LDL.LU R11, [R1+0x14c] ;  /* 0x00014c00010b7983 */ /* 0x000f280000300800 */
[----:B----4-:R-:W-:Y:S04]  /*170d0*/  STL.64 [R1+0x1618], R10 ;  /* 0x0016180a01007387 */ /* 0x010fe80000100a00 */
[----:B--2---:R0:W-:Y:S04]  /*170e0*/  STL.64 [R1+0x1610], R8 ;  /* 0x0016100801007387 */ /* 0x0041e80000100a00 */
[----:B0-----:R-:W2:Y:S04]  /*170f0*/  LDL.LU R8, [R1+0x130] ;  /* 0x0001300001087983 */ /* 0x001ea80000300800 */
[----:B------:R-:W2:Y:S04]  /*17100*/  LDL.LU R9, [R1+0x134] ;  /* 0x0001340001097983 */ /* 0x000ea80000300800 */
[----:B------:R-:W2:Y:S04]  /*17110*/  LDL.LU R10, [R1+0x138] ;  /* 0x00013800010a7983 */ /* 0x000ea80000300800 */
[----:B------:R-:W2:Y:S04]  /*17120*/  LDL.LU R11, [R1+0x13c] ;  /* 0x00013c00010b7983 */ /* 0x000ea80000300800 */
[----:B------:R-:W4:Y:S04]  /*17130*/  LDL.LU.64 R24, [R1+0x80] ;  /* 0x0000800001187983 */ /* 0x000f280000300a00 */
[----:B------:R-:W2:Y:S01]  /*17140*/  LDL.LU.64 R26, [R1+0x88] ;  /* 0x00008800011a7983 */ /* 0x000ea20000300a00 */
[----:B---3--:R-:W-:-:S15]  /*17150*/  HMMA.16816.F32 R4, R20, R18, R4 ;  /* 0x000000121404723c */ /* 0x008fde0000001804 */
[----:B------:R-:W-:-:S09]  /*17160*/  NOP ;  /* 0x0000000000007918 */ /* 0x000fd20000000000 */
[----:B------:R-:W-:Y:S01]  /*17170*/  IMAD.MOV.U32 R29, RZ, RZ, R7 ;  /* 0x000000ffff1d7224 */ /* 0x000fe200078e0007 */
[----:B--2---:R-:W-:Y:S04]  /*17180*/  STL.64 [R1+0x15f8], R26 ;  /* 0x0015f81a01007387 */ /* 0x004fe80000100a00 */
[----:B----4-:R0:W-:Y:S04]  /*17190*/  STL.64 [R1+0x15f0], R24 ;  /* 0x0015f01801007387 */ /* 0x0101e80000100a00 */
[----:B0-----:R-:W2:Y:S04]  /*171a0*/  LDL.LU R24, [R1+0x150] ;  /* 0x0001500001187983 */ /* 0x001ea80000300800 */
[----:B------:R-:W2:Y:S04]  /*171b0*/  LDL.LU R25, [R1+0x154] ;  /* 0x0001540001197983 */ /* 0x000ea80000300800 */
[----:B------:R-:W2:Y:S04]  /*171c0*/  LDL.LU R26, [R1+0x158] ;  /* 0x00015800011a7983 */ /* 0x000ea80000300800 */
[----:B------:R-:W2:Y:S04]  /*171d0*/  LDL.LU R27, [R1+0x15c] ;  /* 0x00015c00011b7983 */ /* 0x000ea80000300800 */
[----:B------:R-:W-:Y:S04]  /*171e0*/  STL.64 [R1+0xb0], R4 ;  /* 0x0000b00401007387 */ /* 0x000fe80000100a00 */
[----:B------:R0:W-:Y:S04]  /*171f0*/  STL [R1+0xb8], R6 ;  /* 0x0000b80601007387 */ /* 0x0001e80000100800 */
[----:B0-----:R-:W3:Y:S04]  /*17200*/  LDL.LU.64 R6, [R1+0x1620] ;  /* 0x0016200001067983 */ /* 0x001ee80000300a00 */
[----:B------:R-:W-:Y:S01]  /*17210*/  STL [R1+0x1498], R29 ;  /* 0x0014981d01007387 */ /* 0x000fe20000100800 */
[----:B---3--:R-:W-:Y:S06]  /*17220*/  HMMA.16816.F32 R8, R20, R6, R8 ;  /* 0x000000061408723c */ /* 0x008fec0000001808 */
[----:B------:R-:W-:-:S02]  /*17230*/  IMAD.MOV.U32 R12, RZ, RZ, R6 ;  /* 0x000000ffff0c7224 */ /* 0x000fc400078e0006 */
[----:B------:R-:W-:-:S15]  /*17240*/  IMAD.MOV.U32 R5, RZ, RZ, R7 ;  /* 0x000000ffff057224 */ /* 0x000fde00078e0007 */
[----:B------:R-:W-:Y:S04]  /*17250*/  STL.64 [R1+0xe0], R8 ;  /* 0x0000e00801007387 */ /* 0x000fe80000100a00 */
[----:B------:R0:W-:Y:S04]  /*17260*/  STL.64 [R1+0xe8], R10 ;  /* 0x0000e80a01007387 */ /* 0x0001e80000100a00 */
[----:B0-----:R-:W3:Y:S04]  /*17270*/  LDL.LU.64 R10, [R1+0x1618] ;  /* 0x00161800010a7983 */ /* 0x001ee80000300a00 */
[----:B------:R-:W3:Y:S04]  /*17280*/  LDL.LU.64 R8, [R1+0x1610] ;  /* 0x0016100001087983 */ /* 0x000ee80000300a00 */
[----:B------:R-:W3:Y:S02]  /*17290*/  LDL.LU.64 R6, [R1+0x1608] ;  /* 0x0016080001067983 */ /* 0x000ee40000300a00 */
[----:B---3--:R-:W-:-:S15]  /*172a0*/  HMMA.16816.F32 R8, R20, R6, R8 ;  /* 0x000000061408723c */ /* 0x008fde0000001808 */
[----:B------:R-:W-:-:S08]  /*172b0*/  NOP ;  /* 0x0000000000007918 */ /* 0x000fd00000000000 */
[----:B------:R-:W-:Y:S04]  /*172c0*/  STL.64 [R1+0xd0], R8 ;  /* 0x0000d00801007387 */ /* 0x000fe80000100a00 */
[----:B------:R-:W-:Y:S04]  /*172d0*/  STL.64 [R1+0xd8], R10 ;  /* 0x0000d80a01007387 */ /* 0x000fe80000100a00 */
[----:B------:R-:W0:Y:S04]  /*172e0*/  LDSM.16.MT88.4 R8, [R0+UR4+0x2100] ;  /* 0x002100040008783b */ /* 0x000e280008004200 */
[----:B0-----:R-:W-:Y:S04]  /*172f0*/  STL.64 [R1+0x50], R8 ;  /* 0x0000500801007387 */ /* 0x001fe80000100a00 */
[----:B------:R0:W-:Y:S04]  /*17300*/  STL.64 [R1+0x58], R10 ;  /* 0x0000580a01007387 */ /* 0x0001e80000100a00 */
[----:B0-----:R-:W2:Y:S01]  /*17310*/  LDL.LU.64 R10, [R1+0x1600] ;  /* 0x00160000010a7983 */ /* 0x001ea20000300a00 */
[----:B------:R-:W0:Y:S01]  /*17320*/  S2R R15, SR_TID.X ;  /* 0x00000000000f7919 */ /* 0x000e220000002100 */
[----:B------:R-:W1:Y:S01]  /*17330*/  S2R R14, SR_TID.X ;  /* 0x00000000000e7919 */ /* 0x000e620000002100 */
[----:B0-----:R-:W-:Y:S01]  /*17340*/  LOP3.LUT R15, R15, 0x7, RZ, 0xc0, !PT ;  /* 0x000000070f0f7812 */ /* 0x001fe200078ec0ff */
[----:B-1----:R-:W-:-:S04]  /*17350*/  IMAD.SHL.U32 R14, R14, 0x2, RZ ;  /* 0x000000020e0e7824 */ /* 0x002fc800078e00ff */
[----:B------:R-:W-:-:S05]  /*17360*/  IMAD R15, R15, 0x90, RZ ;  /* 0x000000900f0f7824 */ /* 0x000fca00078e02ff */
[----:B------:R-:W-:Y:S01]  /*17370*/  LOP3.LUT R4, R15, 0x30, R14, 0x78, !PT ;  /* 0x000000300f047812 */ /* 0x000fe200078e780e */
[----:B--2---:R-:W-:Y:S01]  /*17380*/  HMMA.16816.F32 R20, R20, R10, R24 ;  /* 0x0000000a1414723c */ /* 0x004fe20000001818 */
[----:B------:R-:W2:Y:S04]  /*17390*/  LDL.LU.64 R26, [R1+0x15f8] ;  /* 0x0015f800011a7983 */ /* 0x000ea80000300a00 */
[----:B------:R-:W2:Y:S04]  /*173a0*/  LDL.LU.64 R24, [R1+0x15f0] ;  /* 0x0015f00001187983 */ /* 0x000ea80000300a00 */
[----:B------:R0:W-:Y:S04]  /*173b0*/  STL.64 [R1+0x15e8], R10 ;  /* 0x0015e80a01007387 */ /* 0x0001e80000100a00 */
[----:B------:R-:W2:Y:S10]  /*173c0*/  LDL.LU R8, [R1+0x190] ;  /* 0x0001900001087983 */ /* 0x000eb40000300800 */
[----:B------:R-:W-:Y:S04]  /*173d0*/  STL.64 [R1+0xa0], R20 ;  /* 0x0000a01401007387 */ /* 0x000fe80000100a00 */
[----:B------:R1:W-:Y:S04]  /*173e0*/  STL.64 [R1+0xa8], R22 ;  /* 0x0000a81601007387 */ /* 0x0003e80000100a00 */
[----:B------:R-:W2:Y:S04]  /*173f0*/  LDL.LU R9, [R1+0x194] ;  /* 0x0001940001097983 */ /* 0x000ea80000300800 */
[----:B0-----:R-:W2:Y:S04]  /*17400*/  LDL.LU R10, [R1+0x198] ;  /* 0x00019800010a7983 */ /* 0x001ea80000300800 */
[----:B------:R-:W2:Y:S01]  /*17410*/  LDL.LU R11, [R1+0x19c] ;  /* 0x00019c00010b7983 */ /* 0x000ea20000300800 */
[----:B-1----:R-:W-:-:S03]  /*17420*/  IMAD.MOV.U32 R22, RZ, RZ, R12 ;  /* 0x000000ffff167224 */ /* 0x002fc600078e000c */
[----:B------:R-:W0:Y:S01]  /*17430*/  LDSM.16.MT88.4 R12, [R0+UR4+0x2180] ;  /* 0x00218004000c783b */ /* 0x000e220008004200 */
[----:B------:R-:W-:-:S03]  /*17440*/  LOP3.LUT R4, R4, 0x40, RZ, 0x3c, !PT ;  /* 0x0000004004047812 */ /* 0x000fc600078e3cff */
[----:B0-----:R-:W-:Y:S04]  /*17450*/  STL.64 [R1], R12 ;  /* 0x0000000c01007387 */ /* 0x001fe80000100a00 */
[----:B------:R-:W-:Y:S04]  /*17460*/  STL.64 [R1+0x8], R14 ;  /* 0x0000080e01007387 */ /* 0x000fe80000100a00 */
[----:B------:R-:W0:Y:S04]  /*17470*/  LDSM.16.MT88.4 R12, [R2+UR4+0x4000] ;  /* 0x00400004020c783b */ /* 0x000e280008004200 */
[----:B0-----:R-:W-:Y:S04]  /*17480*/  STL.64 [R1+0x30], R12 ;  /* 0x0000300c01007387 */ /* 0x001fe80000100a00 */
[----:B------:R-:W-:Y:S04]  /*17490*/  STL.64 [R1+0x38], R14 ;  /* 0x0000380e01007387 */ /* 0x000fe80000100a00 */
[----:B------:R-:W0:Y:S04]  /*174a0*/  LDSM.16.M88.4 R12, [R4+UR4+0x8000] ;  /* 0x00800004040c783b */ /* 0x000e280008000200 */
[----:B0-----:R-:W-:Y:S04]  /*174b0*/  STL [R1+0x1218], R14 ;  /* 0x0012180e01007387 */ /* 0x001fe80000100800 */
[----:B------:R-:W-:Y:S04]  /*174c0*/  STL [R1+0x1214], R15 ;  /* 0x0012140f01007387 */ /* 0x000fe80000100800 */
[----:B------:R0:W-:Y:S04]  /*174d0*/  STL.64 [R1+0x15c0], R12 ;  /* 0x0015c00c01007387 */ /* 0x0001e80000100a00 */
[----:B0-----:R-:W3:Y:S04]  /*174e0*/  LDL.LU R12, [R1+0x1a0] ;  /* 0x0001a000010c7983 */ /* 0x001ee80000300800 */
[----:B------:R-:W3:Y:S04]  /*174f0*/  LDL.LU R13, [R1+0x1a4] ;  /* 0x0001a400010d7983 */ /* 0x000ee80000300800 */
[----:B------:R-:W3:Y:S04]  /*17500*/  LDL.LU R14, [R1+0x1a8] ;  /* 0x0001a800010e7983 */ /* 0x000ee80000300800 */
[----:B------:R-:W3:Y:S01]  /*17510*/  LDL.LU R15, [R1+0x1ac] ;  /* 0x0001ac00010f7983 */ /* 0x000ee20000300800 */
[----:B--2---:R-:W-:Y:S03]  /*17520*/  HMMA.16816.F32 R16, R24, R18, R8 ;  /* 0x000000121810723c */ /* 0x004fe60000001808 */
[----:B------:R-:W2:-:S15]  /*17530*/  LDL.LU.64 R10, [R1+0x15e8] ;  /* 0x0015e800010a7983 */ /* 0x000e9e0000300a00 */
[----:B------:R-:W-:-:S05]  /*17540*/  NOP ;  /* 0x0000000000007918 */ /* 0x000fca0000000000 */
[----:B------:R-:W-:Y:S01]  /*17550*/  STL.64 [R1+0xc8], R18 ;  /* 0x0000c81201007387 */ /* 0x000fe20000100a00 */
[----:B------:R-:W-:Y:S02]  /*17560*/  IMAD.MOV.U32 R8, RZ, RZ, R16 ;  /* 0x000000ffff087224 */ /* 0x000fe400078e0010 */
[----:B------:R-:W-:Y:S02]  /*17570*/  IMAD.MOV.U32 R9, RZ, RZ, R17 ;  /* 0x000000ffff097224 */ /* 0x000fe400078e0011 */
[----:B------:R-:W0:Y:S01]  /*17580*/  LDSM.16.M88.4 R16, [R4+UR4+0x8400] ;  /* 0x008400040410783b */ /* 0x000e220008000200 */
[----:B------:R-:W-:-:S03]  /*17590*/  IMAD.MOV.U32 R23, RZ, RZ, R5 ;  /* 0x000000ffff177224 */ /* 0x000fc600078e0005 */
[----:B--2---:R-:W-:Y:S04]  /*175a0*/  STL.64 [R1+0x15d0], R10 ;  /* 0x0015d00a01007387 */ /* 0x004fe80000100a00 */
[----:B------:R1:W-:Y:S04]  /*175b0*/  STL.64 [R1+0x15c8], R8 ;  /* 0x0015c80801007387 */ /* 0x0003e80000100a00 */
[----:B-1----:R-:W2:Y:S04]  /*175c0*/  LDL.LU R8, [R1+0x210] ;  /* 0x0002100001087983 */ /* 0x002ea80000300800 */
[----:B------:R-:W2:Y:S04]  /*175d0*/  LDL.LU R9, [R1+0x214] ;  /* 0x0002140001097983 */ /* 0x000ea80000300800 */
[----:B------:R-:W2:Y:S04]  /*175e0*/  LDL.LU R10, [R1+0x218] ;  /* 0x00021800010a7983 */ /* 0x000ea80000300800 */
[----:B------:R-:W2:Y:S04]  /*175f0*/  LDL.LU R11, [R1+0x21c] ;  /* 0x00021c00010b7983 */ /* 0x000ea80000300800 */
[----:B0-----:R-:W-:Y:S04]  /*17600*/  STL [R1+0x12a4], R18 ;  /* 0x0012a41201007387 */ /* 0x001fe80000100800 */
[----:B------:R-:W-:Y:S04]  /*17610*/  STL [R1+0x12a0], R19 ;  /* 0x0012a01301007387 */ /* 0x000fe80000100800 */
[----:B------:R3:W-:Y:S02]  /*17620*/  STL.64 [R1+0x1508], R16 ;  /* 0x0015081001007387 */ /* 0x0007e40000100a00 */
[----:B---3--:R-:W-:Y:S02]  /*17630*/  HMMA.16816.F32 R16, R24, R22, R12 ;  /* 0x000000161810723c */ /* 0x008fe4000000180c */
[----:B------:R-:W0:-:S15]  /*17640*/  LDSM.16.M88.4 R20, [R4+UR4+0x8800] ;  /* 0x008800040414783b */ /* 0x000e1e0008000200 */
[----:B------:R-:W-:-:S06]  /*17650*/  NOP ;  /* 0x0000000000007918 */ /* 0x000fcc0000000000 */
[----:B------:R1:W-:Y:S04]  /*17660*/  STL.64 [R1+0x100], R16 ;  /* 0x0001001001007387 */ /* 0x0003e80000100a00 */
[----:B------:R3:W-:Y:S04]  /*17670*/  STL.64 [R1+0x108], R18 ;  /* 0x0001081201007387 */ /* 0x0007e80000100a00 */
[----:B-1----:R-:W4:Y:S04]  /*17680*/  LDL.LU R16, [R1+0x70] ;  /* 0x0000700001107983 */ /* 0x002f280000300800 */
[----:B------:R-:W4:Y:S01]  /*17690*/  LDL.LU R17, [R1+0x74] ;  /* 0x0000740001117983 */ /* 0x000f220000300800 */
[----:B---3--:R-:W-:-:S02]  /*176a0*/  IMAD.MOV.U32 R18, RZ, RZ, R28 ;  /* 0x000000ffff127224 */ /* 0x008fc400078e001c */
[----:B------:R-:W-:Y:S01]  /*176b0*/  IMAD.MOV.U32 R19, RZ, RZ, R3 ;  /* 0x000000ffff137224 */ /* 0x000fe200078e0003 */
[----:B------:R-:W3:Y:S04]  /*176c0*/  LDL.LU R28, [R1+0x15e4] ;  /* 0x0015e400011c7983 */ /* 0x000ee80000300800 */
[----:B------:R-:W3:Y:S04]  /*176d0*/  LDL.LU R3, [R1+0x15e0] ;  /* 0x0015e00001037983 */ /* 0x000ee80000300800 */
[----:B------:R1:W-:Y:S01]  /*176e0*/  STL.64 [R1+0x15b8], R18 ;  /* 0x0015b81201007387 */ /* 0x0003e20000100a00 */
[----:B------:R-:W-:-:S02]  /*176f0*/  IMAD.MOV.U32 R14, RZ, RZ, R24 ;  /* 0x000000ffff0e7224 */ /* 0x000fc400078e0018 */
[----:B------:R-:W-:Y:S02]  /*17700*/  IMAD.MOV.U32 R13, RZ, RZ, R25 ;  /* 0x000000ffff0d7224 */ /* 0x000fe400078e0019 */
[----:B------:R-:W-:Y:S02]  /*17710*/  IMAD.MOV.U32 R12, RZ, RZ, R26 ;  /* 0x000000ffff0c7224 */ /* 0x000fe400078e001a */
[----:B------:R-:W-:Y:S02]  /*17720*/  IMAD.MOV.U32 R5, RZ, RZ, R27 ;  /* 0x000000ffff057224 */ /* 0x000fe400078e001b */
[----:B------:R-:W2:Y:S01]  /*17730*/  LDSM.16.M88.4 R24, [R4+UR4+0x8c00] ;  /* 0x008c00040418783b */ /* 0x000ea20008000200 */
[----:B-1----:R-:W-:Y:S02]  /*17740*/  IMAD.MOV.U32 R18, RZ, RZ, R12 ;  /* 0x000000ffff127224 */ /* 0x002fe400078e000c */
[----:B------:R-:W-:Y:S01]  /*17750*/  IMAD.MOV.U32 R19, RZ, RZ, R5 ;  /* 0x000000ffff137224 */ /* 0x000fe200078e0005 */
[----:B----4-:R1:W-:Y:S04]  /*17760*/  STL.64 [R1+0x15b0], R16 ;  /* 0x0015b01001007387 */ /* 0x0103e80000100a00 */
[----:B0-----:R-:W-:Y:S04]  /*17770*/  STL [R1+0x14a0], R20 ;  /* 0x0014a01401007387 */ /* 0x001fe80000100800 */
[----:B------:R-:W-:Y:S04]  /*17780*/  STL [R1+0x149c], R21 ;  /* 0x00149c1501007387 */ /* 0x000fe80000100800 */
[----:B------:R-:W-:Y:S04]  /*17790*/  STL [R1+0x123c], R22 ;  /* 0x00123c1601007387 */ /* 0x000fe80000100800 */
[----:B------:R-:W-:Y:S04]  /*177a0*/  STL [R1+0x1238], R23 ;  /* 0x0012381701007387 */ /* 0x000fe80000100800 */
[----:B------:R-:W0:Y:S04]  /*177b0*/  LDSM.16.MT88.4 R20, [R2+UR4+0x4080] ;  /* 0x004080040214783b */ /* 0x000e280008004200 */
[----:B------:R-:W4:Y:S01]  /*177c0*/  LDL.LU R12, [R1+0x230] ;  /* 0x00023000010c7983 */ /* 0x000f220000300800 */
[----:B-1----:R-:W-:-:S02]  /*177d0*/  IMAD.MOV.U32 R16, RZ, RZ, R14 ;  /* 0x000000ffff107224 */ /* 0x002fc400078e000e */
[----:B------:R-:W-:Y:S02]  /*177e0*/  IMAD.MOV.U32 R17, RZ, RZ, R13 ;  /* 0x000000ffff117224 */ /* 0x000fe400078e000d */
[----:B------:R-:W4:Y:S04]  /*177f0*/  LDL.LU R13, [R1+0x234] ;  /* 0x00023400010d7983 */ /* 0x000f280000300800 */
[----:B------:R-:W4:Y:S04]  /*17800*/  LDL.LU R14, [R1+0x238] ;  /* 0x00023800010e7983 */ /* 0x000f280000300800 */
[----:B------:R-:W4:Y:S01]  /*17810*/  LDL.LU R15, [R1+0x23c] ;  /* 0x00023c00010f7983 */ /* 0x000f220000300800 */
[----:B--2---:R-:W-:Y:S03]  /*17820*/  HMMA.16816.F32 R8, R16, R6, R8 ;  /* 0x000000061008723c */ /* 0x004fe60000001808 */
[----:B------:R-:W-:Y:S04]  /*17830*/  STL [R1+0x1234], R26 ;  /* 0x0012341a01007387 */ /* 0x000fe80000100800 */
[----:B------:R-:W-:Y:S04]  /*17840*/  STL [R1+0x1230], R27 ;  /* 0x0012301b01007387 */ /* 0x000fe80000100800 */
[----:B------:R1:W-:Y:S01]  /*17850*/  STL.64 [R1+0x14b0], R24 ;  /* 0x0014b01801007387 */ /* 0x0003e20000100a00 */
[----:B0-----:R-:W-:-:S03]  /*17860*/  IMAD.MOV.U32 R29, RZ, RZ, R23 ;  /* 0x000000ffff1d7224 */ /* 0x001fc600078e0017 */
[----:B------:R-:W-:Y:S04]  /*17870*/  STL.64 [R1+0x20], R20 ;  /* 0x0000201401007387 */ /* 0x000fe80000100a00 */
[----:B------:R-:W-:Y:S04]  /*17880*/  STL [R1+0x28], R22 ;  /* 0x0000281601007387 */ /* 0x000fe80000100800 */
[----:B------:R-:W-:Y:S04]  /*17890*/  STL [R1+0x14a4], R29 ;  /* 0x0014a41d01007387 */ /* 0x000fe80000100800 */
[----:B-1----:R-:W2:Y:S04]  /*178a0*/  LDL.LU R24, [R1+0x2e0] ;  /* 0x0002e00001187983 */ /* 0x002ea80000300800 */
[----:B------:R-:W-:Y:S04]  /*178b0*/  STL.64 [R1+0x110], R8 ;  /* 0x0001100801007387 */ /* 0x000fe80000100a00 */
[----:B------:R-:W-:Y:S04]  /*178c0*/  STL.64 [R1+0x118], R10 ;  /* 0x0001180a01007387 */ /* 0x000fe80000100a00 */
[----:B------:R-:W2:Y:S01]  /*178d0*/  LDL.LU R25, [R1+0x2e4] ;  /* 0x0002e40001197983 */ /* 0x000ea20000300800 */
[----:B---3--:R-:W-:-:S02]  /*178e0*/  IMAD.MOV.U32 R26, RZ, RZ, R3 ;  /* 0x000000ffff1a7224 */ /* 0x008fc400078e0003 */
[----:B------:R-:W-:Y:S01]  /*178f0*/  IMAD.MOV.U32 R27, RZ, RZ, R28 ;  /* 0x000000ffff1b7224 */ /* 0x000fe200078e001c */
[----:B------:R-:W3:Y:S04]  /*17900*/  LDL.LU R3, [R1+0x15dc] ;  /* 0x0015dc0001037983 */ /* 0x000ee80000300800 */
[----:B------:R-:W4:Y:S04]  /*17910*/  LDL.LU R28, [R1+0x15d8] ;  /* 0x0015d800011c7983 */ /* 0x000f280000300800 */
[----:B------:R-:W-:Y:S04]  /*17920*/  STL.64 [R1+0x1580], R26 ;  /* 0x0015801a01007387 */ /* 0x000fe80000100a00 */
[----:B------:R-:W0:Y:S04]  /*17930*/  LDSM.16.MT88.4 R8, [R2+UR4+0x4100] ;  /* 0x004100040208783b */ /* 0x000e280008004200 */
[----:B--2---:R1:W-:Y:S04]  /*17940*/  STL.64 [R1+0x1578], R24 ;  /* 0x0015781801007387 */ /* 0x0043e80000100a00 */
[----:B-1----:R-:W2:Y:S04]  /*17950*/  LDL.LU R24, [R1+0x2f0] ;  /* 0x0002f00001187983 */ /* 0x002ea80000300800 */
[----:B------:R-:W2:Y:S04]  /*17960*/  LDL.LU R25, [R1+0x2f4] ;  /* 0x0002f40001197983 */ /* 0x000ea80000300800 */
[----:B------:R-:W3:Y:S04]  /*17970*/  LDL.LU R26, [R1+0x2f8] ;  /* 0x0002f800011a7983 */ /* 0x000ee80000300800 */
[----:B------:R-:W3:Y:S01]  /*17980*/  LDL.LU R27, [R1+0x2fc] ;  /* 0x0002fc00011b7983 */ /* 0x000ee20000300800 */
[----:B0-----:R-:W-:-:S02]  /*17990*/  IMAD.MOV.U32 R5, RZ, RZ, R10 ;  /* 0x000000ffff057224 */ /* 0x001fc400078e000a */
[----:B------:R-:W-:Y:S01]  /*179a0*/  IMAD.MOV.U32 R4, RZ, RZ, R11 ;  /* 0x000000ffff047224 */ /* 0x000fe200078e000b */
[----:B---3--:R-:W-:Y:S04]  /*179b0*/  STL.64 [R1+0x15a0], R26 ;  /* 0x0015a01a01007387 */ /* 0x008fe80000100a00 */
[----:B--2---:R0:W-:Y:S04]  /*179c0*/  STL.64 [R1+0x1598], R24 ;  /* 0x0015981801007387 */ /* 0x0041e80000100a00 */
[----:B0-----:R-:W2:Y:S04]  /*179d0*/  LDL.LU R24, [R1+0x2a0] ;  /* 0x0002a00001187983 */ /* 0x001ea80000300800 */
[----:B------:R-:W2:Y:S04]  /*179e0*/  LDL.LU R25, [R1+0x2a4] ;  /* 0x0002a40001197983 */ /* 0x000ea80000300800 */
[----:B------:R-:W3:Y:S01]  /*179f0*/  LDL.LU.64 R10, [R1+0x15d0] ;  /* 0x0015d000010a7983 */ /* 0x000ee20000300a00 */
[----:B----4-:R-:W-:-:S02]  /*17a00*/  IMAD.MOV.U32 R26, RZ, RZ, R28 ;  /* 0x000000ffff1a7224 */ /* 0x010fc400078e001c */
[----:B------:R-:W-:Y:S02]  /*17a10*/  IMAD.MOV.U32 R27, RZ, RZ, R3 ;  /* 0x000000ffff1b7224 */ /* 0x000fe400078e0003 */
[----:B------:R-:W-:Y:S02]  /*17a20*/  IMAD.MOV.U32 R20, RZ, RZ, R9 ;  /* 0x000000ffff147224 */ /* 0x000fe400078e0009 */
[----:B------:R-:W-:Y:S02]  /*17a30*/  IMAD.MOV.U32 R29, RZ, RZ, R8 ;  /* 0x000000ffff1d7224 */ /* 0x000fe400078e0008 */
[----:B------:R-:W4:Y:S04]  /*17a40*/  LDL.LU.64 R8, [R1+0x15c8] ;  /* 0x0015c80001087983 */ /* 0x000f280000300a00 */
[----:B------:R-:W-:Y:S04]  /*17a50*/  STL [R1+0x15a8], R20 ;  /* 0x0015a81401007387 */ /* 0x000fe80000100800 */
[----:B------:R-:W2:Y:S04]  /*17a60*/  LDL.64 R22, [R1+0x68] ;  /* 0x0000680001167983 */ /* 0x000ea80000100a00 */
[----:B------:R0:W-:Y:S04]  /*17a70*/  STL.64 [R1+0x1590], R6 ;  /* 0x0015900601007387 */ /* 0x0001e80000100a00 */
[----:B------:R-:W-:Y:S04]  /*17a80*/  STL.64 [R1+0x1588], R4 ;  /* 0x0015880401007387 */ /* 0x000fe80000100a00 */
[----:B0-----:R-:W4:Y:S04]  /*17a90*/  LDL.LU.64 R6, [R1+0x48] ;  /* 0x0000480001067983 */ /* 0x001f280000300a00 */
[----:B------:R-:W-:Y:S01]  /*17aa0*/  STL [R1+0x1560], R29 ;  /* 0x0015601d01007387 */ /* 0x000fe20000100800 */
[----:B---3--:R-:W-:Y:S03]  /*17ab0*/  HMMA.16816.F32 R16, R16, R10, R12 ;  /* 0x0000000a1010723c */ /* 0x008fe6000000180c */
[----:B------:R-:W3:-:S15]  /*17ac0*/  LDL.LU.64 R12, [R1+0x15c0] ;  /* 0x0015c000010c7983 */ /* 0x000ede0000300a00 */
[----:B------:R-:W-:-:S06]  /*17ad0*/  NOP ;  /* 0x0000000000007918 */ /* 0x000fcc0000000000 */
[----:B------:R-:W-:Y:S02]  /*17ae0*/  IMAD.MOV.U32 R28, RZ, RZ, R16 ;  /* 0x000000ffff1c7224 */ /* 0x000fe400078e0010 */
[----:B------:R-:W-:Y:S02]  /*17af0*/  IMAD.MOV.U32 R15, RZ, RZ, R17 ;  /* 0x000000ffff0f7224 */ /* 0x000fe400078e0011 */
[----:B------:R-:W-:Y:S02]  /*17b00*/  IMAD.MOV.U32 R14, RZ, RZ, R18 ;  /* 0x000000ffff0e7224 */ /* 0x000fe400078e0012 */
[----:B------:R-:W-:Y:S02]  /*17b10*/  IMAD.MOV.U32 R3, RZ, RZ, R19 ;  /* 0x000000ffff037224 */ /* 0x000fe400078e0013 */
[----:B------:R-:W0:Y:S04]  /*17b20*/  LDSM.16.MT88.4 R16, [R2+UR4+0x4180] ;  /* 0x004180040210783b */ /* 0x000e280008004200 */
[----:B------:R-:W-:Y:S04]  /*17b30*/  STL [R1+0x133c], R3 ;  /* 0x00133c0301007387 */ /* 0x000fe80000100800 */
[----:B------:R-:W-:Y:S04]  /*17b40*/  STL [R1+0x1338], R15 ;  /* 0x0013380f01007387 */ /* 0x000fe80000100800 */
[----:B------:R-:W-:Y:S04]  /*17b50*/  STL [R1+0x1334], R28 ;  /* 0x0013341c01007387 */ /* 0x000fe80000100800 */
[----:B------:R-:W-:Y:S04]  /*17b60*/  STL [R1+0x1330], R14 ;  /* 0x0013300e01007387 */ /* 0x000fe80000100800 */
[----:B0-----:R-:W-:Y:S04]  /*17b70*/  STL.64 [R1+0x80], R16 ;  /* 0x0000801001007387 */ /* 0x001fe80000100a00 */
[----:B------:R0:W-:Y:S04]  /*17b80*/  STL.64 [R1+0x88], R18 ;  /* 0x0000881201007387 */ /* 0x0001e80000100a00 */
[----:B0-----:R-:W2:Y:S04]  /*17b90*/  LDL.LU.64 R18, [R1+0x15b8] ;  /* 0x0015b80001127983 */ /* 0x001ea80000300a00 */
[----:B------:R-:W2:Y:S04]  /*17ba0*/  LDL.LU.64 R16, [R1+0x15b0] ;  /* 0x0015b00001107983 */ /* 0x000ea80000300a00 */
[----:B------:R-:W-:Y:S04]  /*17bb0*/  STL [R1+0x1340], R2 ;  /* 0x0013400201007387 */ /* 0x000fe80000100800 */
[----:B------:R-:W3:Y:S01]  /*17bc0*/  LDL.LU R20, [R1+0x15a8] ;  /* 0x0015a80001147983 */ /* 0x000ee20000300800 */
[----:B--2---:R-:W-:-:S15]  /*17bd0*/  HMMA.16816.F32 R24, R16, R22, R24 ;  /* 0x000000161018723c */ /* 0x004fde0000001818 */
[----:B------:R-:W-:-:S08]  /*17be0*/  NOP ;  /* 0x0000000000007918 */ /* 0x000fd00000000000 */
[----:B------:R-:W-:Y:S04]  /*17bf0*/  STL [R1+0x1a4], R25 ;  /* 0x0001a41901007387 */ /* 0x000fe80000100800 */
[----:B------:R0:W-:Y:S01]  /*17c00*/  STL.64 [R1+0x1a8], R26 ;  /* 0x0001a81a01007387 */ /* 0x0001e20000100a00 */
[----:B------:R-:W-:-:S03]  /*17c10*/  IMAD.MOV.U32 R14, RZ, RZ, R24 ;  /* 0x000000ffff0e7224 */ /* 0x000fc600078e0018 */
[----:B0-----:R-:W2:Y:S04]  /*17c20*/  LDL.LU.64 R26, [R1+0x15a0] ;  /* 0x0015a000011a7983 */ /* 0x001ea80000300a00 */
[----:B------:R-:W2:Y:S04]  /*17c30*/  LDL.LU.64 R24, [R1+0x1598] ;  /* 0x0015980001187983 */ /* 0x000ea80000300a00 */
[----:B------:R0:W-:Y:S01]  /*17c40*/  STL [R1+0x1344], R14 ;  /* 0x0013440e01007387 */ /* 0x0001e20000100800 */
[----:B----4-:R-:W-:Y:S02]  /*17c50*/  IMAD.MOV.U32 R22, RZ, RZ, R6 ;  /* 0x000000ffff167224 */ /* 0x010fe400078e0006 */
[----:B------:R-:W-:Y:S01]  /*17c60*/  IMAD.MOV.U32 R21, RZ, RZ, R7 ;  /* 0x000000ffff157224 */ /* 0x000fe200078e0007 */
[----:B--2---:R-:W-:Y:S01]  /*17c70*/  HMMA.16816.F32 R24, R16, R6, R24 ;  /* 0x000000061018723c */ /* 0x004fe20000001818 */
[----:B------:R-:W2:Y:S04]  /*17c80*/  LDL.LU.64 R6, [R1+0x1590] ;  /* 0x0015900001067983 */ /* 0x000ea80000300a00 */
[----:B------:R-:W4:-:S15]  /*17c90*/  LDL.LU.64 R4, [R1+0x1588] ;  /* 0x0015880001047983 */ /* 0x000f1e0000300a00 */
[----:B------:R-:W-:-:S04]  /*17ca0*/  NOP ;  /* 0x0000000000007918 */ /* 0x000fc80000000000 */
[----:B------:R-:W-:Y:S02]  /*17cb0*/  IMAD.MOV.U32 R15, RZ, RZ, R26 ;  /* 0x000000ffff0f7224 */ /* 0x000fe400078e001a */
[----:B------:R-:W-:Y:S02]  /*17cc0*/  IMAD.MOV.U32 R28, RZ, RZ, R27 ;  /* 0x000000ffff1c7224 */ /* 0x000fe400078e001b */
[----:B------:R-:W-:Y:S02]  /*17cd0*/  IMAD.MOV.U32 R2, RZ, RZ, R24 ;  /* 0x000000ffff027224 */ /* 0x000fe400078e0018 */
[----:B------:R-:W-:Y:S01]  /*17ce0*/  IMAD.MOV.U32 R3, RZ, RZ, R25 ;  /* 0x000000ffff037224 */ /* 0x000fe200078e0019 */
[----:B------:R-:W2:Y:S04]  /*17cf0*/  LDL.LU.64 R26, [R1+0x1580] ;  /* 0x00158000011a7983 */ /* 0x000ea80000300a00 */
[----:B------:R-:W2:Y:S04]  /*17d00*/  LDL.LU.64 R24, [R1+0x1578] ;  /* 0x0015780001187983 */ /* 0x000ea80000300a00 */
[----:B------:R-:W-:Y:S04]  /*17d10*/  STL [R1+0x1354], R28 ;  /* 0x0013541c01007387 */ /* 0x000fe80000100800 */
[----:B------:R-:W-:Y:S04]  /*17d20*/  STL [R1+0x1350], R15 ;  /* 0x0013500f01007387 */ /* 0x000fe80000100800 */
[----:B------:R-:W-:Y:S04]  /*17d30*/  STL [R1+0x134c], R3 ;  /* 0x00134c0301007387 */ /* 0x000fe80000100800 */
[----:B------:R-:W-:Y:S01]  /*17d40*/  STL [R1+0x1348], R2 ;  /* 0x0013480201007387 */ /* 0x000fe20000100800 */
[----:B--2---:R-:W-:-:S15]  /*17d50*/  HMMA.16816.F32 R24, R16, R6, R24 ;  /* 0x000000061018723c */ /* 0x004fde0000001818 */
[----:B------:R-:W-:-:S08]  /*17d60*/  NOP ;  /* 0x0000000000007918 */ /* 0x000fd00000000000 */
[----:B------:R-:W-:Y:S04]  /*17d70*/  STL.64 [R1+0x300], R24 ;  /* 0x0003001801007387 */ /* 0x000fe80000100a00 */
[----:B------:R-:W-:Y:S04]  /*17d80*/  STL [R1+0x308], R26 ;  /* 0x0003081a01007387 */ /* 0x000fe80000100800 */
[----:B------:R-:W-:Y:S04]  /*17d90*/  STL.64 [R1+0x1548], R6 ;  /* 0x0015480601007387 */ /* 0x000fe80000100a00 */
[----:B----4-:R1:W-:Y:S01]  /*17da0*/  STL.64 [R1+0x1540], R4 ;  /* 0x0015400401007387 */ /* 0x0103e20000100a00 */
[----:B0-----:R-:W-:-:S03]  /*17db0*/  IMAD.MOV.U32 R14, RZ, RZ, R27 ;  /* 0x000000ffff0e7224 */ /* 0x001fc600078e001b */
[----:B-1----:R-:W2:Y:S04]  /*17dc0*/  LDL.LU R4, [R1+0x290] ;  /* 0x0002900001047983 */ /* 0x002ea80000300800 */
[----:B------:R-:W2:Y:S04]  /*17dd0*/  LDL.LU R5, [R1+0x294] ;  /* 0x0002940001057983 */ /* 0x000ea80000300800 */
[----:B------:R-:W2:Y:S04]  /*17de0*/  LDL.LU R6, [R1+0x298] ;  /* 0x0002980001067983 */ /* 0x000ea80000300800 */
[----:B------:R-:W2:Y:S04]  /*17df0*/  LDL.LU R7, [R1+0x29c] ;  /* 0x00029c0001077983 */ /* 0x000ea80000300800 */
[----:B------:R-:W4:Y:S04]  /*17e00*/  LDL.LU.64 R24, [R1+0x30] ;  /* 0x0000300001187983 */ /* 0x000f280000300a00 */
[----:B------:R-:W3:Y:S04]  /*17e10*/  LDL.LU.64 R26, [R1+0x38] ;  /* 0x00003800011a7983 */ /* 0x000ee80000300a00 */
[----:B---3--:R-:W-:Y:S04]  /*17e20*/  STL.64 [R1+0x14c0], R26 ;  /* 0x0014c01a01007387 */ /* 0x008fe80000100a00 */
[----:B----4-:R0:W-:Y:S04]  /*17e30*/  STL.64 [R1+0x14b8], R24 ;  /* 0x0014b81801007387 */ /* 0x0101e80000100a00 */
[----:B0-----:R-:W3:Y:S04]  /*17e40*/  LDL.LU R24, [R1] ;  /* 0x0000000001187983 */ /* 0x001ee80000300800 */
[----:B------:R-:W3:Y:S04]  /*17e50*/  LDL.LU R25, [R1+0x4] ;  /* 0x0000040001197983 */ /* 0x000ee80000300800 */
[----:B------:R-:W4:Y:S04]  /*17e60*/  LDL.LU R26, [R1+0x8] ;  /* 0x00000800011a7983 */ /* 0x000f280000300800 */
[----:B------:R-:W4:Y:S01]  /*17e70*/  LDL.LU R27, [R1+0xc] ;  /* 0x00000c00011b7983 */ /* 0x000f220000300800 */
[----:B--2---:R-:W-:Y:S03]  /*17e80*/  HMMA.16816.F32 R4, R16, R10, R4 ;  /* 0x0000000a1004723c */ /* 0x004fe60000001804 */
[----:B----4-:R-:W-:Y:S04]  /*17e90*/  STL.64 [R1+0x1518], R26 ;  /* 0x0015181a01007387 */ /* 0x010fe80000100a00 */
[----:B---3--:R0:W-:Y:S04]  /*17ea0*/  STL.64 [R1+0x1510], R24 ;  /* 0x0015101801007387 */ /* 0x0081e80000100a00 */
[----:B------:R-:W-:Y:S04]  /*17eb0*/  STL [R1+0x1358], R14 ;  /* 0x0013580e01007387 */ /* 0x000fe80000100800 */
[----:B------:R-:W-:Y:S04]  /*17ec0*/  STL.64 [R1+0x1538], R10 ;  /* 0x0015380a01007387 */ /* 0x000fe80000100a00 */
[----:B------:R-:W-:Y:S04]  /*17ed0*/  STL.64 [R1+0x1530], R8 ;  /* 0x0015300801007387 */ /* 0x000fe80000100a00 */
[----:B------:R-:W2:Y:S04]  /*17ee0*/  LDL.LU R16, [R1+0x270] ;  /* 0x0002700001107983 */ /* 0x000ea80000300800 */
[----:B------:R-:W2:Y:S04]  /*17ef0*/  LDL.LU R17, [R1+0x274] ;  /* 0x0002740001117983 */ /* 0x000ea80000300800 */
[----:B------:R-:W3:Y:S04]  /*17f00*/  LDL.LU R18, [R1+0x278] ;  /* 0x0002780001127983 */ /* 0x000ee80000300800 */
[----:B------:R-:W3:Y:S04]  /*17f10*/  LDL.LU R19, [R1+0x27c] ;  /* 0x00027c0001137983 */ /* 0x000ee80000300800 */
[----:B---3--:R-:W-:Y:S04]  /*17f20*/  STL.64 [R1+0x1528], R18 ;  /* 0x0015281201007387 */ /* 0x008fe80000100a00 */
[----:B--2---:R1:W-:Y:S04]  /*17f30*/  STL.64 [R1+0x1520], R16 ;  /* 0x0015201001007387 */ /* 0x0043e80000100a00 */
[----:B0-----:R-:W2:Y:S04]  /*17f40*/  LDL.LU R24, [R1+0x50] ;  /* 0x0000500001187983 */ /* 0x001ea80000300800 */
[----:B------:R-:W2:Y:S04]  /*17f50*/  LDL.LU R25, [R1+0x54] ;  /* 0x0000540001197983 */ /* 0x000ea80000300800 */
[----:B------:R-:W3:Y:S04]  /*17f60*/  LDL.LU R26, [R1+0x58] ;  /* 0x00005800011a7983 */ /* 0x000ee80000300800 */
[----:B------:R-:W3:Y:S04]  /*17f70*/  LDL.LU R27, [R1+0x5c] ;  /* 0x00005c00011b7983 */ /* 0x000ee80000300800 */
[----:B---3--:R-:W-:Y:S04]  /*17f80*/  STL.64 [R1+0x1570], R26 ;  /* 0x0015701a01007387 */ /* 0x008fe80000100a00 */
[----:B--2---:R-:W-:Y:S04]  /*17f90*/  STL.64 [R1+0x1568], R24 ;  /* 0x0015681801007387 */ /* 0x004fe80000100a00 */
[----:B-1----:R-:W2:Y:S04]  /*17fa0*/  LDL.LU R16, [R1+0x280] ;  /* 0x0002800001107983 */ /* 0x002ea80000300800 */
[----:B------:R-:W2:Y:S04]  /*17fb0*/  LDL.LU R17, [R1+0x284] ;  /* 0x0002840001117983 */ /* 0x000ea80000300800 */
[----:B------:R-:W3:Y:S04]  /*17fc0*/  LDL.LU R18, [R1+0x288] ;  /* 0x0002880001127983 */ /* 0x000ee80000300800 */
[----:B------:R-:W3:Y:S01]  /*17fd0*/  LDL.LU R19, [R1+0x28c] ;  /* 0x00028c0001137983 */ /* 0x000ee20000300800 */
[----:B------:R-:W-:-:S02]  /*17fe0*/  IMAD.MOV.U32 R28, RZ, RZ, R4 ;  /* 0x000000ffff1c7224 */ /* 0x000fc400078e0004 */
[----:B------:R-:W-:Y:S02]  /*17ff0*/  IMAD.MOV.U32 R15, RZ, RZ, R5 ;  /* 0x000000ffff0f7224 */ /* 0x000fe400078e0005 */
[----:B------:R-:W-:Y:S02]  /*18000*/  IMAD.MOV.U32 R3, RZ, RZ, R6 ;  /* 0x000000ffff037224 */ /* 0x000fe400078e0006 */
[----:B------:R-:W-:Y:S01]  /*18010*/  IMAD.MOV.U32 R2, RZ, RZ, R7 ;  /* 0x000000ffff027224 */ /* 0x000fe200078e0007 */
[----:B------:R-:W0:Y:S04]  /*18020*/  LDSM.16.MT88.4 R24, [R0+UR4+0x4000] ;  /* 0x004000040018783b */ /* 0x000e280008004200 */
[----:B---3--:R-:W-:Y:S04]  /*18030*/  STL.64 [R1+0x1558], R18 ;  /* 0x0015581201007387 */ /* 0x008fe80000100a00 */
[----:B--2---:R1:W-:Y:S04]  /*18040*/  STL.64 [R1+0x1550], R16 ;  /* 0x0015501001007387 */ /* 0x0043e80000100a00 */
[----:B------:R-:W2:Y:S04]  /*18050*/  LDL.LU R8, [R1+0x2b0] ;  /* 0x0002b00001087983 */ /* 0x000ea80000300800 */
[----:B------:R-:W2:Y:S04]  /*18060*/  LDL.LU R9, [R1+0x2b4] ;  /* 0x0002b40001097983 */ /* 0x000ea80000300800 */
[----:B------:R-:W2:Y:S04]  /*18070*/  LDL.LU R10, [R1+0x2b8] ;  /* 0x0002b800010a7983 */ /* 0x000ea80000300800 */
[----:B------:R-:W2:Y:S04]  /*18080*/  LDL.LU R11, [R1+0x2bc] ;  /* 0x0002bc00010b7983 */ /* 0x000ea80000300800 */
[----:B------:R-:W3:Y:S04]  /*18090*/  LDL.LU R4, [R1+0x2c0] ;  /* 0x0002c00001047983 */ /* 0x000ee80000300800 */
[----:B------:R-:W3:Y:S04]  /*180a0*/  LDL.LU R5, [R1+0x2c4] ;  /* 0x0002c40001057983 */ /* 0x000ee80000300800 */
[----:B------:R-:W3:Y:S04]  /*180b0*/  LDL.LU R6, [R1+0x2c8] ;  /* 0x0002c80001067983 */ /* 0x000ee80000300800 */
[----:B------:R-:W3:Y:S04]  /*180c0*/  LDL.LU R7, [R1+0x2cc] ;  /* 0x0002cc0001077983 */ /* 0x000ee80000300800 */
[----:B-1----:R-:W4:Y:S04]  /*180d0*/  LDL.LU R16, [R1+0x2d0] ;  /* 0x0002d00001107983 */ /* 0x002f280000300800 */
[----:B------:R-:W4:Y:S04]  /*180e0*/  LDL.LU R17, [R1+0x2d4] ;  /* 0x0002d40001117983 */ /* 0x000f280000300800 */
[----:B------:R-:W4:Y:S04]  /*180f0*/  LDL.LU R18, [R1+0x2d8] ;  /* 0x0002d80001127983 */ /* 0x000f280000300800 */
[----:B------:R-:W4:Y:S04]  /*18100*/  LDL.LU R19, [R1+0x2dc] ;  /* 0x0002dc0001137983 */ /* 0x000f280000300800 */
[----:B------:R-:W-:Y:S04]  /*18110*/  STL [R1+0x137c], R2 ;  /* 0x00137c0201007387 */ /* 0x000fe80000100800 */
[----:B------:R-:W-:Y:S04]  /*18120*/  STL [R1+0x1378], R3 ;  /* 0x0013780301007387 */ /* 0x000fe80000100800 */
[----:B------:R-:W-:Y:S04]  /*18130*/  STL [R1+0x1360], R15 ;  /* 0x0013600f01007387 */ /* 0x000fe80000100800 */
[----:B------:R1:W-:Y:S04]  /*18140*/  STL.64 [R1+0x14c8], R12 ;  /* 0x0014c80c01007387 */ /* 0x0003e80000100a00 */
[----:B-1----:R-:W2:Y:S04]  /*18150*/  LDL.LU R12, [R1+0x240] ;  /* 0x00024000010c7983 */ /* 0x002ea80000300800 */
[----:B------:R-:W2:Y:S04]  /*18160*/  LDL.LU R13, [R1+0x244] ;  /* 0x00024400010d7983 */ /* 0x000ea80000300800 */
[----:B------:R-:W3:Y:S04]  /*18170*/  LDL.LU R14, [R1+0x248] ;  /* 0x00024800010e7983 */ /* 0x000ee80000300800 */
[----:B------:R-:W3:Y:S04]  /*18180*/  LDL.LU R15, [R1+0x24c] ;  /* 0x00024c00010f7983 */ /* 0x000ee80000300800 */
[----:B---3--:R-:W-:Y:S04]  /*18190*/  STL.64 [R1+0x14d8], R14 ;  /* 0x0014d80e01007387 */ /* 0x008fe80000100a00 */
[----:B--2---:R1:W-:Y:S04]  /*181a0*/  STL.64 [R1+0x14d0], R12 ;  /* 0x0014d00c01007387 */ /* 0x0043e80000100a00 */
[----:B-1----:R-:W2:Y:S04]  /*181b0*/  LDL.LU R12, [R1+0x250] ;  /* 0x00025000010c7983 */ /* 0x002ea80000300800 */
[----:B------:R-:W2:Y:S04]  /*181c0*/  LDL.LU R13, [R1+0x254] ;  /* 0x00025400010d7983 */ /* 0x000ea80000300800 */
[----:B------:R-:W3:Y:S04]  /*181d0*/  LDL.LU R14, [R1+0x258] ;  /* 0x00025800010e7983 */ /* 0x000ee80000300800 */
[----:B------:R-:W3:Y:S01]  /*181e0*/  LDL.LU R15, [R1+0x25c] ;  /* 0x00025c00010f7983 */ /* 0x000ee20000300800 */
[----:B0-----:R-:W-:-:S02]  /*181f0*/  IMAD.MOV.U32 R3, RZ, RZ, R26 ;  /* 0x000000ffff037224 */ /* 0x001fc400078e001a */
[----:B------:R-:W-:Y:S02]  /*18200*/  IMAD.MOV.U32 R2, RZ, RZ, R27 ;  /* 0x000000ffff027224 */ /* 0x000fe400078e001b */
[----:B------:R-:W-:Y:S01]  /*18210*/  IMAD.MOV.U32 R29, RZ, RZ, R23 ;  /* 0x000000ffff1d7224 */ /* 0x000fe200078e0017 */
[----:B---3--:R0:W-:Y:S04]  /*18220*/  STL.64 [R1+0x14e8], R14 ;  /* 0x0014e80e01007387 */ /* 0x0081e80000100a00 */
[----:B--2---:R-:W-:Y:S04]  /*18230*/  STL.64 [R1+0x14e0], R12 ;  /* 0x0014e00c01007387 */ /* 0x004fe80000100a00 */
[----:B------:R1:W-:Y:S04]  /*18240*/  STL [R1+0x135c], R28 ;  /* 0x00135c1c01007387 */ /* 0x0003e80000100800 */
[----:B------:R-:W2:Y:S01]  /*18250*/  LDL.LU.64 R26, [R1+0x1570] ;  /* 0x00157000011a7983 */ /* 0x000ea20000300a00 */
[----:B0-----:R-:W-:-:S02]  /*18260*/  IMAD.MOV.U32 R15, RZ, RZ, R21 ;  /* 0x000000ffff0f7224 */ /* 0x001fc400078e0015 */
[----:B------:R-:W-:Y:S02]  /*18270*/  IMAD.MOV.U32 R21, RZ, RZ, R24 ;  /* 0x000000ffff157224 */ /* 0x000fe400078e0018 */
[----:B-1----:R-:W-:Y:S02]  /*18280*/  IMAD.MOV.U32 R28, RZ, RZ, R25 ;  /* 0x000000ffff1c7224 */ /* 0x002fe400078e0019 */
[----:B------:R-:W2:Y:S04]  /*18290*/  LDL.LU.64 R24, [R1+0x1568] ;  /* 0x0015680001187983 */ /* 0x000ea80000300a00 */
[----:B------:R0:W-:Y:S01]  /*182a0*/  STL.64 [R1+0x14f0], R20 ;  /* 0x0014f01401007387 */ /* 0x0001e20000100a00 */
[----:B------:R-:W-:-:S03]  /*182b0*/  IMAD.MOV.U32 R14, RZ, RZ, R22 ;  /* 0x000000ffff0e7224 */ /* 0x000fc600078e0016 */
[----:B0-----:R-:W3:Y:S04]  /*182c0*/  LDL.LU R20, [R1+0x260] ;  /* 0x0002600001147983 */ /* 0x001ee80000300800 */
[----:B------:R-:W3:Y:S04]  /*182d0*/  LDL.LU R21, [R1+0x264] ;  /* 0x0002640001157983 */ /* 0x000ee80000300800 */
[----:B------:R-:W4:Y:S04]  /*182e0*/  LDL.LU R22, [R1+0x268] ;  /* 0x0002680001167983 */ /* 0x000f280000300800 */
[----:B------:R-:W4:Y:S04]  /*182f0*/  LDL.LU R23, [R1+0x26c] ;  /* 0x00026c0001177983 */ /* 0x000f280000300800 */
[----:B----4-:R0:W-:Y:S04]  /*18300*/  STL.64 [R1+0x1500], R22 ;  /* 0x0015001601007387 */ /* 0x0101e80000100a00 */
[----:B---3--:R-:W-:Y:S04]  /*18310*/  STL.64 [R1+0x14f8], R20 ;  /* 0x0014f81401007387 */ /* 0x008fe80000100a00 */
[----:B0-----:R-:W3:Y:S01]  /*18320*/  LDL.LU R22, [R1+0x68] ;  /* 0x0000680001167983 */ /* 0x001ee20000300800 */
[----:B------:R-:W-:Y:S01]  /*18330*/  IMAD.MOV.U32 R23, RZ, RZ, R29 ;  /* 0x000000ffff177224 */ /* 0x000fe200078e001d */
[C---:B--2---:R-:W-:Y:S02]  /*18340*/  HMMA.16816.F32 R4, R24.reuse, R14, R4 ;  /* 0x0000000e1804723c */ /* 0x044fe40000001804 */
[----:B------:R-:W2:Y:S04]  /*18350*/  LDL.LU R29, [R1+0x1560] ;  /* 0x00156000011d7983 */ /* 0x000ea80000300800 */
[----:B---3--:R-:W-:-:S15]  /*18360*/  HMMA.16816.F32 R16, R24, R22, R16 ;  /* 0x000000161810723c */ /* 0x008fde0000001810 */
[----:B------:R-:W-:-:S08]  /*18370*/  NOP ;  /* 0x0000000000007918 */ /* 0x000fd00000000000 */
[----:B------:R-:W-:Y:S04]  /*18380*/  STL.64 [R1+0x2d0], R16 ;  /* 0x0002d01001007387 */ /* 0x000fe80000100a00 */
[----:B------:R0:W-:Y:S04]  /*18390*/  STL.64 [R1+0x2d8], R18 ;  /* 0x0002d81201007387 */ /* 0x0001e80000100a00 */
[----:B0-----:R-:W3:Y:S04]  /*183a0*/  LDL.LU.64 R18, [R1+0x1558] ;  /* 0x0015580001127983 */ /* 0x001ee80000300a00 */
[----:B------:R-:W3:Y:S04]  /*183b0*/  LDL.LU.64 R16, [R1+0x1550] ;  /* 0x0015500001107983 */ /* 0x000ee80000300a00 */
[----:B------:R-:W-:Y:S04]  /*183c0*/  STL.64 [R1+0x320], R4 ;  /* 0x0003200401007387 */ /* 0x000fe80000100a00 */
[----:B------:R0:W-:Y:S04]  /*183d0*/  STL.64 [R1+0x328], R6 ;  /* 0x0003280601007387 */ /* 0x0001e80000100a00 */
[----:B0-----:R-:W4:Y:S04]  /*183e0*/  LDL.LU.64 R6, [R1+0x1548] ;  /* 0x0015480001067983 */ /* 0x001f280000300a00 */
[----:B------:R-:W2:Y:S01]  /*183f0*/  LDL.LU.64 R4, [R1+0x1540] ;  /* 0x0015400001047983 */ /* 0x000ea20000300a00 */
[----:B----4-:R-:W-:-:S15]  /*18400*/  HMMA.16816.F32 R8, R24, R6, R8 ;  /* 0x000000061808723c */ /* 0x010fde0000001808 */
[----:B------:R-:W-:-:S08]  /*18410*/  NOP ;  /* 0x0000000000007918 */ /* 0x000fd00000000000 */
[----:B------:R-:W-:Y:S04]  /*18420*/  STL.64 [R1+0x310], R8 ;  /* 0x0003100801007387 */ /* 0x000fe80000100a00 */
[----:B------:R0:W-:Y:S04]  /*18430*/  STL.64 [R1+0x318], R10 ;  /* 0x0003180a01007387 */ /* 0x0001e80000100a00 */
[----:B0-----:R-:W3:Y:S04]  /*18440*/  LDL.LU.64 R10, [R1+0x1538] ;  /* 0x00153800010a7983 */ /* 0x001ee80000300a00 */
[----:B------:R-:W4:Y:S01]  /*18450*/  LDL.LU.64 R8, [R1+0x1530] ;  /* 0x0015300001087983 */ /* 0x000f220000300a00 */
        /* <DEDUP_REMOVED lines=8> */
[----:B---3--:R-:W-:Y:S02]  /*184e0*/  HMMA.16816.F32 R20, R24, R22, R16 ;  /* 0x000000161814723c */ /* 0x008fe40000001810 */
[----:B------:R-:W3:-:S15]  /*184f0*/  LDL.LU.64 R16, [R1+0x1508] ;  /* 0x0015080001107983 */ /* 0x000ede0000300a00 */
[----:B------:R-:W-:-:S06]  /*18500*/  NOP ;  /* 0x0000000000007918 */ /* 0x000fcc0000000000 */
[----:B------:R0:W-:Y:S01]  /*18510*/  STL.64 [R1+0x2b0], R20 ;  /* 0x0002b01401007387 */ /* 0x0001e20000100a00 */
[----:B------:R-:W-:Y:S02]  /*18520*/  IMAD.MOV.U32 R18, RZ, RZ, R22 ;  /* 0x000000ffff127224 */ /* 0x000fe400078e0016 */
[----:B------:R-:W-:Y:S02]  /*18530*/  IMAD.MOV.U32 R19, RZ, RZ, R23 ;  /* 0x000000ffff137224 */ /* 0x000fe400078e0017 */
[----:B------:R-:W2:Y:S04]  /*18540*/  LDL.LU.64 R22, [R1+0x1500] ;  /* 0x0015000001167983 */ /* 0x000ea80000300a00 */
[----:B0-----:R-:W2:Y:S04]  /*18550*/  LDL.LU.64 R20, [R1+0x14f8] ;  /* 0x0014f80001147983 */ /* 0x001ea80000300a00 */
[----:B------:R-:W-:Y:S04]  /*18560*/  STL [R1+0x12ac], R19 ;  /* 0x0012ac1301007387 */ /* 0x000fe80000100800 */
[----:B------:R-:W-:Y:S01]  /*18570*/  STL [R1+0x12a8], R18 ;  /* 0x0012a81201007387 */ /* 0x000fe20000100800 */
[----:B--2---:R-:W-:Y:S03]  /*18580*/  HMMA.16816.F32 R12, R24, R14, R20 ;  /* 0x0000000e180c723c */ /* 0x004fe60000001814 */
[----:B------:R-:W2:-:S15]  /*18590*/  LDL.LU.64 R20, [R1+0x14f0] ;  /* 0x0014f00001147983 */ /* 0x000e9e0000300a00 */
[----:B------:R-:W-:-:S05]  /*185a0*/  NOP ;  /* 0x0000000000007918 */ /* 0x000fca0000000000 */
[----:B------:R-:W-:Y:S04]  /*185b0*/  STL.64 [R1+0x2a0], R12 ;  /* 0x0002a00c01007387 */ /* 0x000fe80000100a00 */
[----:B------:R0:W-:Y:S04]  /*185c0*/  STL.64 [R1+0x2a8], R14 ;  /* 0x0002a80e01007387 */ /* 0x0001e80000100a00 */
[----:B0-----:R-:W4:Y:S04]  /*185d0*/  LDL.LU.64 R14, [R1+0x14e8] ;  /* 0x0014e800010e7983 */ /* 0x001f280000300a00 */
[----:B------:R-:W4:Y:S02]  /*185e0*/  LDL.LU.64 R12, [R1+0x14e0] ;  /* 0x0014e000010c7983 */ /* 0x000f240000300a00 */
[----:B----4-:R-:W-:-:S15]  /*185f0*/  HMMA.16816.F32 R12, R24, R6, R12 ;  /* 0x00000006180c723c */ /* 0x010fde000000180c */
[----:B------:R-:W-:-:S08]  /*18600*/  NOP ;  /* 0x0000000000007918 */ /* 0x000fd00000000000 */
[----:B------:R0:W-:Y:S01]  /*18610*/  STL.64 [R1+0x290], R12 ;  /* 0x0002900c01007387 */ /* 0x0001e20000100a00 */
[----:B------:R-:W-:Y:S02]  /*18620*/  IMAD.MOV.U32 R19, RZ, RZ, R14 ;  /* 0x000000ffff137224 */ /* 0x000fe400078e000e */
[----:B------:R-:W-:Y:S02]  /*18630*/  IMAD.MOV.U32 R18, RZ, RZ, R15 ;  /* 0x000000ffff127224 */ /* 0x000fe400078e000f */
[----:B------:R-:W4:Y:S04]  /*18640*/  LDL.LU.64 R14, [R1+0x14d8] ;  /* 0x0014d800010e7983 */ /* 0x000f280000300a00 */
[----:B0-----:R-:W4:Y:S04]  /*18650*/  LDL.LU.64 R12, [R1+0x14d0] ;  /* 0x0014d000010c7983 */ /* 0x001f280000300a00 */
[----:B------:R-:W-:Y:S04]  /*18660*/  STL [R1+0x1384], R18 ;  /* 0x0013841201007387 */ /* 0x000fe80000100800 */
[----:B------:R-:W-:Y:S04]  /*18670*/  STL [R1+0x1380], R19 ;  /* 0x0013801301007387 */ /* 0x000fe80000100800 */
[----:B---3--:R0:W-:Y:S04]  /*18680*/  STL.64 [R1+0x14a8], R16 ;  /* 0x0014a81001007387 */ /* 0x0081e80000100a00 */
[----:B0-----:R-:W3:Y:S04]  /*18690*/  LDL.LU R16, [R1+0x220] ;  /* 0x0002200001107983 */ /* 0x001ee80000300800 */
[----:B------:R-:W3:Y:S04]  /*186a0*/  LDL.LU R17, [R1+0x224] ;  /* 0x0002240001117983 */ /* 0x000ee80000300800 */
[----:B------:R-:W3:Y:S04]  /*186b0*/  LDL.LU R18, [R1+0x228] ;  /* 0x0002280001127983 */ /* 0x000ee80000300800 */
[----:B------:R-:W3:Y:S01]  /*186c0*/  LDL.LU R19, [R1+0x22c] ;  /* 0x00022c0001137983 */ /* 0x000ee20000300800 */
[----:B----4-:R-:W-:Y:S03]  /*186d0*/  HMMA.16816.F32 R24, R24, R10, R12 ;  /* 0x0000000a1818723c */ /* 0x010fe6000000180c */
[----:B------:R-:W3:-:S15]  /*186e0*/  LDL.LU.64 R12, [R1+0x14c8] ;  /* 0x0014c800010c7983 */ /* 0x000ede0000300a00 */
[----:B------:R-:W-:-:S05]  /*186f0*/  NOP ;  /* 0x0000000000007918 */ /* 0x000fca0000000000 */
[----:B------:R-:W-:Y:S04]  /*18700*/  STL.64 [R1+0x280], R24 ;  /* 0x0002801801007387 */ /* 0x000fe80000100a00 */
[----:B------:R0:W-:Y:S04]  /*18710*/  STL.64 [R1+0x288], R26 ;  /* 0x0002881a01007387 */ /* 0x0001e80000100a00 */
[----:B0-----:R-:W3:Y:S04]  /*18720*/  LDL.LU.64 R26, [R1+0x14c0] ;  /* 0x0014c000011a7983 */ /* 0x001ee80000300a00 */
[----:B------:R-:W3:Y:S02]  /*18730*/  LDL.LU.64 R24, [R1+0x14b8] ;  /* 0x0014b80001187983 */ /* 0x000ee40000300a00 */
[----:B---3--:R-:W-:Y:S06]  /*18740*/  HMMA.16816.F32 R16, R24, R12, R16 ;  /* 0x0000000c1810723c */ /* 0x008fec0000001810 */
[----:B------:R-:W-:-:S02]  /*18750*/  IMAD.MOV.U32 R11, RZ, RZ, R24 ;  /* 0x000000ffff0b7224 */ /* 0x000fc400078e0018 */
[----:B------:R-:W-:Y:S02]  /*18760*/  IMAD.MOV.U32 R10, RZ, RZ, R25 ;  /* 0x000000ffff0a7224 */ /* 0x000fe400078e0019 */
[----:B------:R-:W3:Y:S01]  /*18770*/  LDL.LU.64 R24, [R1+0x14b0] ;  /* 0x0014b00001187983 */ /* 0x000ee20000300a00 */
[----:B------:R-:W-:Y:S02]  /*18780*/  IMAD.MOV.U32 R7, RZ, RZ, R26 ;  /* 0x000000ffff077224 */ /* 0x000fe400078e001a */
[----:B------:R-:W-:-:S11]  /*18790*/  IMAD.MOV.U32 R6, RZ, RZ, R27 ;  /* 0x000000ffff067224 */ /* 0x000fd600078e001b */
[----:B------:R-:W-:Y:S02]  /*187a0*/  IMAD.MOV.U32 R26, RZ, RZ, R18 ;  /* 0x000000ffff1a7224 */ /* 0x000fe400078e0012 */
[----:B------:R-:W-:Y:S02]  /*187b0*/  IMAD.MOV.U32 R27, RZ, RZ, R19 ;  /* 0x000000ffff1b7224 */ /* 0x000fe400078e0013 */
[----:B------:R-:W-:Y:S02]  /*187c0*/  IMAD.MOV.U32 R22, RZ, RZ, R16 ;  /* 0x000000ffff167224 */ /* 0x000fe400078e0010 */
[----:B------:R-:W-:Y:S02]  /*187d0*/  IMAD.MOV.U32 R23, RZ, RZ, R17 ;  /* 0x000000ffff177224 */ /* 0x000fe400078e0011 */
[----:B------:R-:W4:Y:S04]  /*187e0*/  LDL.LU.64 R16, [R1+0x14a8] ;  /* 0x0014a80001107983 */ /* 0x000f280000300a00 */
[----:B------:R-:W-:Y:S04]  /*187f0*/  STL.64 [R1+0x1480], R26 ;  /* 0x0014801a01007387 */ /* 0x000fe80000100a00 */
[----:B---3--:R0:W-:Y:S04]  /*18800*/  STL.64 [R1+0x1478], R24 ;  /* 0x0014781801007387 */ /* 0x0081e80000100a00 */
[----:B0-----:R-:W3:Y:S04]  /*18810*/  LDL.LU R24, [R1+0x200] ;  /* 0x0002000001187983 */ /* 0x001ee80000300800 */
[----:B------:R-:W3:Y:S04]  /*18820*/  LDL.LU R25, [R1+0x204] ;  /* 0x0002040001197983 */ /* 0x000ee80000300800 */
[----:B------:R-:W3:Y:S04]  /*18830*/  LDL.LU R26, [R1+0x208] ;  /* 0x00020800011a7983 */ /* 0x000ee80000300800 */
[----:B------:R-:W3:Y:S04]  /*18840*/  LDL.LU R27, [R1+0x20c] ;  /* 0x00020c00011b7983 */ /* 0x000ee80000300800 */
[----:B------:R0:W-:Y:S01]  /*18850*/  STL.64 [R1+0x1460], R12 ;  /* 0x0014600c01007387 */ /* 0x0001e20000100a00 */
[----:B------:R-:W-:-:S02]  /*18860*/  IMAD.MOV.U32 R14, RZ, RZ, R7 ;  /* 0x000000ffff0e7224 */ /* 0x000fc400078e0007 */
[----:B------:R-:W-:Y:S02]  /*18870*/  IMAD.MOV.U32 R15, RZ, RZ, R6 ;  /* 0x000000ffff0f7224 */ /* 0x000fe400078e0006 */
[----:B0-----:R-:W-:Y:S02]  /*18880*/  IMAD.MOV.U32 R12, RZ, RZ, R11 ;  /* 0x000000ffff0c7224 */ /* 0x001fe400078e000b */
[----:B------:R-:W-:Y:S01]  /*18890*/  IMAD.MOV.U32 R13, RZ, RZ, R10 ;  /* 0x000000ffff0d7224 */ /* 0x000fe200078e000a */
[----:B----4-:R-:W-:Y:S06]  /*188a0*/  STL.64 [R1+0x1458], R16 ;  /* 0x0014581001007387 */ /* 0x010fec0000100a00 */
[----:B---3--:R-:W-:-:S15]  /*188b0*/  HMMA.16816.F32 R24, R12, R16, R24 ;  /* 0x000000100c18723c */ /* 0x008fde0000001818 */
[----:B------:R-:W-:-:S08]  /*188c0*/  NOP ;  /* 0x0000000000007918 */ /* 0x000fd00000000000 */
[----:B------:R-:W-:Y:S04]  /*188d0*/  STL.64 [R1+0x260], R24 ;  /* 0x0002601801007387 */ /* 0x000fe80000100a00 */
[----:B------:R-:W-:Y:S04]  /*188e0*/  STL.64 [R1+0x268], R26 ;  /* 0x0002681a01007387 */ /* 0x000fe80000100a00 */
[----:B------:R-:W3:Y:S04]  /*188f0*/  LDL.LU R10, [R1+0xc8] ;  /* 0x0000c800010a7983 */ /* 0x000ee80000300800 */
[----:B------:R-:W3:Y:S04]  /*18900*/  LDL.LU R11, [R1+0xcc] ;  /* 0x0000cc00010b7983 */ /* 0x000ee80000300800 */
[----:B---3--:R-:W-:Y:S04]  /*18910*/  STL.64 [R1+0x1370], R10 ;  /* 0x0013700a01007387 */ /* 0x008fe80000100a00 */
[----:B------:R0:W-:Y:S04]  /*18920*/  STL.64 [R1+0x1368], R8 ;  /* 0x0013680801007387 */ /* 0x0001e80000100a00 */
[----:B0-----:R-:W3:Y:S04]  /*18930*/  LDL.LU R8, [R1+0xa0] ;  /* 0x0000a00001087983 */ /* 0x001ee80000300800 */
[----:B------:R-:W3:Y:S04]  /*18940*/  LDL.LU R9, [R1+0xa4] ;  /* 0x0000a40001097983 */ /* 0x000ee80000300800 */
[----:B------:R-:W4:Y:S04]  /*18950*/  LDL.LU R10, [R1+0xa8] ;  /* 0x0000a800010a7983 */ /* 0x000f280000300800 */
[----:B------:R-:W4:Y:S04]  /*18960*/  LDL.LU R11, [R1+0xac] ;  /* 0x0000ac00010b7983 */ /* 0x000f280000300800 */
[----:B----4-:R-:W-:Y:S04]  /*18970*/  STL.64 [R1+0x1390], R10 ;  /* 0x0013900a01007387 */ /* 0x010fe80000100a00 */
[----:B---3--:R0:W-:Y:S04]  /*18980*/  STL.64 [R1+0x1388], R8 ;  /* 0x0013880801007387 */ /* 0x0081e80000100a00 */
[----:B0-----:R-:W3:Y:S04]  /*18990*/  LDL.LU.64 R8, [R1+0x80] ;  /* 0x0000800001087983 */ /* 0x001ee80000300a00 */
[----:B------:R-:W4:Y:S04]  /*189a0*/  LDL.LU.64 R10, [R1+0x88] ;  /* 0x00008800010a7983 */ /* 0x000f280000300a00 */
[----:B----4-:R0:W-:Y:S02]  /*189b0*/  STL.64 [R1+0x13d0], R10 ;  /* 0x0013d00a01007387 */ /* 0x0101e40000100a00 */
[----:B0-----:R-:W-:-:S02]  /*189c0*/  IMAD.MOV.U32 R10, RZ, RZ, R5 ;  /* 0x000000ffff0a7224 */ /* 0x001fc400078e0005 */
[----:B------:R-:W-:Y:S02]  /*189d0*/  IMAD.MOV.U32 R11, RZ, RZ, R4 ;  /* 0x000000ffff0b7224 */ /* 0x000fe400078e0004 */
[----:B------:R-:W0:Y:S04]  /*189e0*/  LDSM.16.MT88.4 R4, [R0+UR4+0x4080] ;  /* 0x004080040004783b */ /* 0x000e280008004200 */
[----:B---3--:R1:W-:Y:S02]  /*189f0*/  STL.64 [R1+0x13c8], R8 ;  /* 0x0013c80801007387 */ /* 0x0083e40000100a00 */
[----:B-1----:R-:W-:Y:S02]  /*18a00*/  IMAD.MOV.U32 R8, RZ, RZ, R29 ;  /* 0x000000ffff087224 */ /* 0x002fe400078e001d */
[----:B--2---:R-:W-:Y:S01]  /*18a10*/  IMAD.MOV.U32 R9, RZ, RZ, R20 ;  /* 0x000000ffff097224 */ /* 0x004fe200078e0014 */
[----:B------:R-:W2:Y:S04]  /*18a20*/  LDL.LU R29, [R1+0x14a4] ;  /* 0x0014a400011d7983 */ /* 0x000ea80000300800 */
[----:B------:R-:W3:Y:S04]  /*18a30*/  LDL.LU R20, [R1+0x14a0] ;  /* 0x0014a00001147983 */ /* 0x000ee80000300800 */
[----:B------:R-:W-:Y:S04]  /*18a40*/  STL.64 [R1+0x1420], R10 ;  /* 0x0014200a01007387 */ /* 0x000fe80000100a00 */
[----:B------:R-:W-:Y:S04]  /*18a50*/  STL.64 [R1+0x1418], R8 ;  /* 0x0014180801007387 */ /* 0x000fe80000100a00 */
[----:B0-----:R0:W-:Y:S04]  /*18a60*/  STL.64 [R1+0x12f8], R6 ;  /* 0x0012f80601007387 */ /* 0x0011e80000100a00 */
[----:B------:R1:W-:Y:S01]  /*18a70*/  STL.64 [R1+0x12f0], R4 ;  /* 0x0012f00401007387 */ /* 0x0003e20000100a00 */
[----:B0-----:R-:W-:-:S02]  /*18a80*/  IMAD.MOV.U32 R6, RZ, RZ, R3 ;  /* 0x000000ffff067224 */ /* 0x001fc400078e0003 */
[----:B------:R-:W-:Y:S02]  /*18a90*/  IMAD.MOV.U32 R7, RZ, RZ, R2 ;  /* 0x000000ffff077224 */ /* 0x000fe400078e0002 */
[----:B-1----:R-:W-:Y:S02]  /*18aa0*/  IMAD.MOV.U32 R4, RZ, RZ, R21 ;  /* 0x000000ffff047224 */ /* 0x002fe400078e0015 */
[----:B------:R-:W-:Y:S01]  /*18ab0*/  IMAD.MOV.U32 R5, RZ, RZ, R28 ;  /* 0x000000ffff057224 */ /* 0x000fe200078e001c */
[----:B------:R-:W3:Y:S04]  /*18ac0*/  LDL.LU R21, [R1+0x149c] ;  /* 0x00149c0001157983 */ /* 0x000ee80000300800 */
[----:B------:R-:W-:Y:S04]  /*18ad0*/  STL.64 [R1+0x13a0], R6 ;  /* 0x0013a00601007387 */ /* 0x000fe80000100a00 */
[----:B------:R0:W-:Y:S04]  /*18ae0*/  STL.64 [R1+0x1398], R4 ;  /* 0x0013980401007387 */ /* 0x0001e80000100a00 */
[----:B0-----:R-:W4:Y:S04]  /*18af0*/  LDL.LU R4, [R1+0xd0] ;  /* 0x0000d00001047983 */ /* 0x001f280000300800 */
[----:B------:R-:W4:Y:S04]  /*18b00*/  LDL.LU R5, [R1+0xd4] ;  /* 0x0000d40001057983 */ /* 0x000f280000300800 */
[----:B------:R-:W2:Y:S04]  /*18b10*/  LDL.LU R6, [R1+0xd8] ;  /* 0x0000d80001067983 */ /* 0x000ea80000300800 */
[----:B------:R-:W2:Y:S04]  /*18b20*/  LDL.LU R7, [R1+0xdc] ;  /* 0x0000dc0001077983 */ /* 0x000ea80000300800 */
[----:B--2---:R-:W-:Y:S04]  /*18b30*/  STL.64 [R1+0x13b0], R6 ;  /* 0x0013b00601007387 */ /* 0x004fe80000100a00 */
[----:B----4-:R0:W-:Y:S04]  /*18b40*/  STL.64 [R1+0x13a8], R4 ;  /* 0x0013a80401007387 */ /* 0x0101e80000100a00 */
[----:B0-----:R-:W2:Y:S04]  /*18b50*/  LDL.LU R4, [R1+0xe0] ;  /* 0x0000e00001047983 */ /* 0x001ea80000300800 */
[----:B------:R-:W2:Y:S04]  /*18b60*/  LDL.LU R5, [R1+0xe4] ;  /* 0x0000e40001057983 */ /* 0x000ea80000300800 */
[----:B------:R-:W4:Y:S04]  /*18b70*/  LDL.LU R6, [R1+0xe8] ;  /* 0x0000e80001067983 */ /* 0x000f280000300800 */
[----:B------:R-:W4:Y:S04]  /*18b80*/  LDL.LU R7, [R1+0xec] ;  /* 0x0000ec0001077983 */ /* 0x000f280000300800 */
[----:B------:R-:W3:Y:S04]  /*18b90*/  LDL.LU R8, [R1+0x20] ;  /* 0x0000200001087983 */ /* 0x000ee80000300800 */
[----:B------:R-:W3:Y:S04]  /*18ba0*/  LDL.LU R9, [R1+0x24] ;  /* 0x0000240001097983 */ /* 0x000ee80000300800 */
[----:B------:R-:W2:Y:S01]  /*18bb0*/  LDL.LU R10, [R1+0x28] ;  /* 0x00002800010a7983 */ /* 0x000ea20000300800 */
[----:B------:R-:W-:-:S03]  /*18bc0*/  IMAD.MOV.U32 R11, RZ, RZ, R29 ;  /* 0x000000ffff0b7224 */ /* 0x000fc600078e001d */
[----:B------:R-:W4:Y:S04]  /*18bd0*/  LDL.LU R29, [R1+0x1498] ;  /* 0x00149800011d7983 */ /* 0x000f280000300800 */
[----:B--2---:R-:W-:Y:S04]  /*18be0*/  STL.64 [R1+0x1470], R10 ;  /* 0x0014700a01007387 */ /* 0x004fe80000100a00 */
[----:B---3--:R-:W-:Y:S04]  /*18bf0*/  STL.64 [R1+0x1468], R8 ;  /* 0x0014680801007387 */ /* 0x008fe80000100a00 */
[----:B----4-:R-:W-:Y:S04]  /*18c00*/  STL.64 [R1+0x13c0], R6 ;  /* 0x0013c00601007387 */ /* 0x010fe80000100a00 */
[----:B------:R0:W-:Y:S04]  /*18c10*/  STL.64 [R1+0x13b8], R4 ;  /* 0x0013b80401007387 */ /* 0x0001e80000100a00 */
[----:B0-----:R-:W2:Y:S04]  /*18c20*/  LDL.LU R4, [R1+0xb0] ;  /* 0x0000b00001047983 */ /* 0x001ea80000300800 */
[----:B------:R-:W2:Y:S04]  /*18c30*/  LDL.LU R5, [R1+0xb4] ;  /* 0x0000b40001057983 */ /* 0x000ea80000300800 */
[----:B------:R-:W3:Y:S01]  /*18c40*/  LDL.LU R6, [R1+0xb8] ;  /* 0x0000b80001067983 */ /* 0x000ee20000300800 */
[----:B------:R-:W-:-:S03]  /*18c50*/  IMAD.MOV.U32 R7, RZ, RZ, R29 ;  /* 0x000000ffff077224 */ /* 0x000fc600078e001d */
        /* <DEDUP_REMOVED lines=45> */
[----:B------:R-:W4:Y:S01]  /*18f30*/  LDL.LU R29, [R1+0x1488] ;  /* 0x00148800011d7983 */ /* 0x000f220000300800 */
[C---:B------:R-:W-:Y:S03]  /*18f40*/  HMMA.16816.F32 R24, R12.reuse, R20, R24 ;  /* 0x000000140c18723c */ /* 0x040fe60000001818 */
        /* <DEDUP_REMOVED lines=10> */
[----:B------:R-:W2:Y:S04]  /*18ff0*/  LDL.LU R6, [R1+0x1c8] ;  /* 0x0001c80001067983 */ /* 0x000ea80000300800 */
[----:B------:R-:W-:Y:S04]  /*19000*/  STL.64 [R1+0x250], R24 ;  /* 0x0002501801007387 */ /* 0x000fe80000100a00 */
[----:B------:R0:W-:Y:S04]  /*19010*/  STL.64 [R1+0x258], R26 ;  /* 0x0002581a01007387 */ /* 0x0001e80000100a00 */
[----:B0-----:R-:W3:Y:S04]  /*19020*/  LDL.LU.64 R26, [R1+0x1480] ;  /* 0x00148000011a7983 */ /* 0x001ee80000300a00 */
[----:B------:R-:W4:Y:S02]  /*19030*/  LDL.LU.64 R24, [R1+0x1478] ;  /* 0x0014780001187983 */ /* 0x000f240000300a00 */
[----:B----4-:R-:W-:Y:S02]  /*19040*/  HMMA.16816.F32 R12, R12, R24, R8 ;  /* 0x000000180c0c723c */ /* 0x010fe40000001808 */
[----:B------:R-:W4:Y:S04]  /*19050*/  LDL.LU.64 R10, [R1+0x1470] ;  /* 0x00147000010a7983 */ /* 0x000f280000300a00 */
[----:B------:R-:W4:-:S15]  /*19060*/  LDL.LU.64 R8, [R1+0x1468] ;  /* 0x0014680001087983 */ /* 0x000f1e0000300a00 */
[----:B------:R-:W-:-:S02]  /*19070*/  NOP ;  /* 0x0000000000007918 */ /* 0x000fc40000000000 */
[----:B------:R0:W-:Y:S04]  /*19080*/  STL.64 [R1+0x240], R12 ;  /* 0x0002400c01007387 */ /* 0x0001e80000100a00 */
[----:B------:R-:W-:Y:S04]  /*19090*/  STL.64 [R1+0x248], R14 ;  /* 0x0002480e01007387 */ /* 0x000fe80000100a00 */
[----:B0-----:R-:W4:Y:S02]  /*190a0*/  LDL.LU.64 R12, [R1+0x1460] ;  /* 0x00146000010c7983 */ /* 0x001f240000300a00 */
[----:B----4-:R-:W-:-:S15]  /*190b0*/  HMMA.16816.F32 R16, R8, R12, R16 ;  /* 0x0000000c0810723c */ /* 0x010fde0000001810 */
[----:B------:R-:W-:-:S08]  /*190c0*/  NOP ;  /* 0x0000000000007918 */ /* 0x000fd00000000000 */
[----:B------:R0:W-:Y:S04]  /*190d0*/  STL.64 [R1+0x230], R16 ;  /* 0x0002301001007387 */ /* 0x0001e80000100a00 */
[----:B------:R-:W-:Y:S04]  /*190e0*/  STL.64 [R1+0x238], R18 ;  /* 0x0002381201007387 */ /* 0x000fe80000100a00 */
[----:B0-----:R-:W2:Y:S01]  /*190f0*/  LDL.LU.64 R16, [R1+0x1458] ;  /* 0x0014580001107983 */ /* 0x001ea20000300a00 */
[----:B------:R-:W-:-:S07]  /*19100*/  IMAD.MOV.U32 R7, RZ, RZ, R29 ;  /* 0x000000ffff077224 */ /* 0x000fce00078e001d */
        /* <DEDUP_REMOVED lines=53> */
[----:B------:R-:W-:Y:S04]  /*19460*/  STL.64 [R1+0x1b8], R6 ;  /* 0x0001b80601007387 */ /* 0x000fe80000100a00 */
[----:B------:R-:W0:Y:S02]  /*19470*/  LDSM.16.MT88.4 R4, [R0+UR4+0x4100] ;  /* 0x004100040004783b */ /* 0x000e240008004200 */
[----:B0-----:R-:W-:-:S02]  /*19480*/  IMAD.MOV.U32 R14, RZ, RZ, R6 ;  /* 0x000000ffff0e7224 */ /* 0x001fc400078e0006 */
[----:B------:R-:W-:Y:S02]  /*19490*/  IMAD.MOV.U32 R29, RZ, RZ, R7 ;  /* 0x000000ffff1d7224 */ /* 0x000fe400078e0007 */
[----:B------:R-:W-:Y:S02]  /*194a0*/  IMAD.MOV.U32 R15, RZ, RZ, R4 ;  /* 0x000000ffff0f7224 */ /* 0x000fe400078e0004 */
[----:B------:R-:W-:Y:S01]  /*194b0*/  IMAD.MOV.U32 R28, RZ, RZ, R5 ;  /* 0x000000ffff1c7224 */ /* 0x000fe200078e0005 */
[----:B------:R-:W2:Y:S04]  /*194c0*/  LDL.LU.64 R6, [R1+0x13c0] ;  /* 0x0013c00001067983 */ /* 0x000ea80000300a00 */
[----:B------:R-:W2:Y:S02]  /*194d0*/  LDL.LU.64 R4, [R1+0x13b8] ;  /* 0x0013b80001047983 */ /* 0x000ea40000300a00 */
        /* <DEDUP_REMOVED lines=8> */
[----:B------:R-:W-:Y:S02]  /*19560*/  IMAD.MOV.U32 R18, RZ, RZ, R8 ;  /* 0x000000ffff127224 */ /* 0x000fe400078e0008 */
[----:B------:R-:W-:Y:S01]  /*19570*/  IMAD.MOV.U32 R19, RZ, RZ, R9 ;  /* 0x000000ffff137224 */ /* 0x000fe200078e0009 */
[----:B--2---:R-:W-:-:S15]  /*19580*/  HMMA.16816.F32 R4, R8, R20, R4 ;  /* 0x000000140804723c */ /* 0x004fde0000001804 */
[----:B------:R-:W-:-:S08]  /*19590*/  NOP ;  /* 0x0000000000007918 */ /* 0x000fd00000000000 */
[----:B------:R-:W-:Y:S04]  /*195a0*/  STL.64 [R1+0x180], R4 ;  /* 0x0001800401007387 */ /* 0x000fe80000100a00 */
[----:B------:R0:W-:Y:S04]  /*195b0*/  STL.64 [R1+0x188], R6 ;  /* 0x0001880601007387 */ /* 0x0001e80000100a00 */
[----:B0-----:R-:W2:Y:S04]  /*195c0*/  LDL.LU.64 R6, [R1+0x13a0] ;  /* 0x0013a00001067983 */ /* 0x001ea80000300a00 */
[----:B------:R-:W2:Y:S04]  /*195d0*/  LDL.LU.64 R4, [R1+0x1398] ;  /* 0x0013980001047983 */ /* 0x000ea80000300a00 */
[----:B------:R-:W4:Y:S04]  /*195e0*/  LDL.LU.64 R10, [R1+0x1390] ;  /* 0x00139000010a7983 */ /* 0x000f280000300a00 */
[----:B------:R-:W4:Y:S04]  /*195f0*/  LDL.LU.64 R8, [R1+0x1388] ;  /* 0x0013880001087983 */ /* 0x000f280000300a00 */
[----:B------:R0:W-:Y:S04]  /*19600*/  STL.64 [R1+0x1328], R22 ;  /* 0x0013281601007387 */ /* 0x0001e80000100a00 */
[----:B------:R1:W-:Y:S01]  /*19610*/  STL.64 [R1+0x1320], R20 ;  /* 0x0013201401007387 */ /* 0x0003e20000100a00 */
[----:B0-----:R-:W-:-:S02]  /*19620*/  IMAD.MOV.U32 R22, RZ, RZ, R2 ;  /* 0x000000ffff167224 */ /* 0x001fc400078e0002 */
[----:B-1----:R-:W-:Y:S02]  /*19630*/  IMAD.MOV.U32 R20, RZ, RZ, R18 ;  /* 0x000000ffff147224 */ /* 0x002fe400078e0012 */
[----:B------:R-:W-:Y:S02]  /*19640*/  IMAD.MOV.U32 R21, RZ, RZ, R19 ;  /* 0x000000ffff157224 */ /* 0x000fe400078e0013 */
[----:B------:R-:W-:Y:S01]  /*19650*/  IMAD.MOV.U32 R23, RZ, RZ, R3 ;  /* 0x000000ffff177224 */ /* 0x000fe200078e0003 */
[----:B------:R-:W2:Y:S04]  /*19660*/  LDL.LU R18, [R1+0x1384] ;  /* 0x0013840001127983 */ /* 0x000ea80000300800 */
[----:B------:R-:W2:Y:S04]  /*19670*/  LDL.LU R19, [R1+0x1380] ;  /* 0x0013800001137983 */ /* 0x000ea80000300800 */
[----:B------:R-:W2:Y:S04]  /*19680*/  LDL.LU R2, [R1+0x137c] ;  /* 0x00137c0001027983 */ /* 0x000ea80000300800 */
[----:B------:R-:W2:Y:S01]  /*19690*/  LDL.LU R3, [R1+0x1378] ;  /* 0x0013780001037983 */ /* 0x000ea20000300800 */
[----:B----4-:R-:W-:Y:S03]  /*196a0*/  HMMA.16816.F32 R20, R20, R24, R8 ;  /* 0x000000181414723c */ /* 0x010fe60000001808 */
[----:B------:R-:W2:Y:S04]  /*196b0*/  LDL.LU.64 R10, [R1+0x1370] ;  /* 0x00137000010a7983 */ /* 0x000ea80000300a00 */
[----:B------:R-:W2:Y:S04]  /*196c0*/  LDL.LU.64 R8, [R1+0x1368] ;  /* 0x0013680001087983 */ /* 0x000ea80000300a00 */
[----:B---3--:R-:W-:Y:S04]  /*196d0*/  STL.64 [R1+0x1318], R26 ;  /* 0x0013181a01007387 */ /* 0x008fe80000100a00 */
[----:B------:R-:W-:Y:S08]  /*196e0*/  STL.64 [R1+0x1310], R24 ;  /* 0x0013101801007387 */ /* 0x000ff00000100a00 */
[----:B------:R-:W-:Y:S04]  /*196f0*/  STL.64 [R1+0x170], R20 ;  /* 0x0001701401007387 */ /* 0x000fe80000100a00 */
[----:B------:R2:W-:Y:S02]  /*19700*/  STL.64 [R1+0x178], R22 ;  /* 0x0001781601007387 */ /* 0x0005e40000100a00 */
[----:B--2---:R-:W-:Y:S02]  /*19710*/  HMMA.16816.F32 R20, R4, R12, R8 ;  /* 0x0000000c0414723c */ /* 0x004fe40000001808 */
[----:B------:R-:W0:Y:S04]  /*19720*/  LDSM.16.MT88.4 R8, [R0+UR4+0x4180] ;  /* 0x004180040008783b */ /* 0x000e280008004200 */
[----:B0-----:R-:W-:-:S15]  /*19730*/  STL.64 [R1+0x1268], R10 ;  /* 0x0012680a01007387 */ /* 0x001fde0000100a00 */
[----:B------:R-:W-:-:S02]  /*19740*/  NOP ;  /* 0x0000000000007918 */ /* 0x000fc40000000000 */
[----:B------:R-:W-:Y:S04]  /*19750*/  STL.64 [R1+0x160], R20 ;  /* 0x0001601401007387 */ /* 0x000fe80000100a00 */
[----:B------:R-:W-:Y:S04]  /*19760*/  STL.64 [R1+0x168], R22 ;  /* 0x0001681601007387 */ /* 0x000fe80000100a00 */
[----:B------:R0:W-:Y:S02]  /*19770*/  STL.64 [R1+0x1260], R8 ;  /* 0x0012600801007387 */ /* 0x0001e40000100a00 */
[----:B0-----:R-:W-:-:S02]  /*19780*/  IMAD.MOV.U32 R8, RZ, RZ, R15 ;  /* 0x000000ffff087224 */ /* 0x001fc400078e000f */
[----:B------:R-:W-:Y:S01]  /*19790*/  IMAD.MOV.U32 R9, RZ, RZ, R28 ;  /* 0x000000ffff097224 */ /* 0x000fe200078e001c */
[----:B------:R-:W2:Y:S04]  /*197a0*/  LDL.LU R15, [R1+0x1360] ;  /* 0x00136000010f7983 */ /* 0x000ea80000300800 */
[----:B------:R-:W3:Y:S01]  /*197b0*/  LDL.LU R28, [R1+0x135c] ;  /* 0x00135c00011c7983 */ /* 0x000ee20000300800 */
[----:B------:R-:W-:-:S03]  /*197c0*/  IMAD.MOV.U32 R10, RZ, RZ, R14 ;  /* 0x000000ffff0a7224 */ /* 0x000fc600078e000e */
[----:B------:R-:W4:Y:S04]  /*197d0*/  LDL.LU R14, [R1+0x1358] ;  /* 0x00135800010e7983 */ /* 0x000f280000300800 */
[----:B------:R-:W4:Y:S04]  /*197e0*/  LDL.LU R24, [R1+0x110] ;  /* 0x0001100001187983 */ /* 0x000f280000300800 */
[----:B------:R-:W4:Y:S04]  /*197f0*/  LDL.LU R25, [R1+0x114] ;  /* 0x0001140001197983 */ /* 0x000f280000300800 */
[----:B------:R-:W4:Y:S01]  /*19800*/  LDL.LU R26, [R1+0x118] ;  /* 0x00011800011a7983 */ /* 0x000f220000300800 */
[----:B------:R-:W-:-:S03]  /*19810*/  IMAD.MOV.U32 R11, RZ, RZ, R29 ;  /* 0x000000ffff0b7224 */ /* 0x000fc600078e001d */
[----:B------:R-:W4:Y:S04]  /*19820*/  LDL.LU R27, [R1+0x11c] ;  /* 0x00011c00011b7983 */ /* 0x000f280000300800 */
[----:B------:R-:W4:Y:S04]  /*19830*/  LDL.LU R20, [R1+0x100] ;  /* 0x0001000001147983 */ /* 0x000f280000300800 */
[----:B------:R-:W4:Y:S04]  /*19840*/  LDL.LU R21, [R1+0x104] ;  /* 0x0001040001157983 */ /* 0x000f280000300800 */
[----:B------:R-:W4:Y:S04]  /*19850*/  LDL.LU R22, [R1+0x108] ;  /* 0x0001080001167983 */ /* 0x000f280000300800 */
[----:B------:R-:W4:Y:S04]  /*19860*/  LDL.LU R23, [R1+0x10c] ;  /* 0x00010c0001177983 */ /* 0x000f280000300800 */
[----:B------:R0:W-:Y:S04]  /*19870*/  STL.64 [R1+0x12b8], R10 ;  /* 0x0012b80a01007387 */ /* 0x0001e80000100a00 */
[----:B------:R2:W-:Y:S01]  /*19880*/  STL.64 [R1+0x12b0], R8 ;  /* 0x0012b00801007387 */ /* 0x0005e20000100a00 */
[----:B0-----:R-:W-:-:S02]  /*19890*/  IMAD.MOV.U32 R10, RZ, RZ, R3 ;  /* 0x000000ffff0a7224 */ /* 0x001fc400078e0003 */
[----:B------:R-:W-:Y:S02]  /*198a0*/  IMAD.MOV.U32 R11, RZ, RZ, R2 ;  /* 0x000000ffff0b7224 */ /* 0x000fe400078e0002 */
[----:B--2---:R-:W-:Y:S02]  /*198b0*/  IMAD.MOV.U32 R9, RZ, RZ, R15 ;  /* 0x000000ffff097224 */ /* 0x004fe400078e000f */
[----:B---3--:R-:W-:Y:S02]  /*198c0*/  IMAD.MOV.U32 R8, RZ, RZ, R28 ;  /* 0x000000ffff087224 */ /* 0x008fe400078e001c */
[----:B------:R-:W2:Y:S04]  /*198d0*/  LDL.LU R28, [R1+0x1354] ;  /* 0x00135400011c7983 */ /* 0x000ea80000300800 */
[----:B------:R-:W3:Y:S04]  /*198e0*/  LDL.LU R15, [R1+0x1350] ;  /* 0x00135000010f7983 */ /* 0x000ee80000300800 */
[----:B------:R-:W2:Y:S04]  /*198f0*/  LDL.LU R3, [R1+0x134c] ;  /* 0x00134c0001037983 */ /* 0x000ea80000300800 */
[----:B------:R-:W2:Y:S04]  /*19900*/  LDL.LU R2, [R1+0x1348] ;  /* 0x0013480001027983 */ /* 0x000ea80000300800 */
[----:B------:R-:W-:Y:S04]  /*19910*/  STL.64 [R1+0x12c8], R10 ;  /* 0x0012c80a01007387 */ /* 0x000fe80000100a00 */
[----:B------:R0:W-:Y:S04]  /*19920*/  STL.64 [R1+0x12c0], R8 ;  /* 0x0012c00801007387 */ /* 0x0001e80000100a00 */
[----:B0-----:R-:W3:Y:S04]  /*19930*/  LDL.LU R8, [R1+0x300] ;  /* 0x0003000001087983 */ /* 0x001ee80000300800 */
[----:B------:R-:W3:Y:S04]  /*19940*/  LDL.LU R9, [R1+0x304] ;  /* 0x0003040001097983 */ /* 0x000ee80000300800 */
[----:B------:R-:W2:Y:S01]  /*19950*/  LDL.LU R10, [R1+0x308] ;  /* 0x00030800010a7983 */ /* 0x000ea20000300800 */
[----:B----4-:R-:W-:-:S03]  /*19960*/  IMAD.MOV.U32 R11, RZ, RZ, R14 ;  /* 0x000000ffff0b7224 */ /* 0x010fc600078e000e */
[----:B------:R-:W4:Y:S01]  /*19970*/  LDL.LU R14, [R1+0x1344] ;  /* 0x00134400010e7983 */ /* 0x000f220000300800 */
[----:B------:R-:W-:Y:S03]  /*19980*/  HMMA.16816.F32 R20, R4, R16, R20 ;  /* 0x000000100414723c */ /* 0x000fe60000001814 */
[----:B--2---:R0:W-:Y:S04]  /*19990*/  STL.64 [R1+0x12d8], R10 ;  /* 0x0012d80a01007387 */ /* 0x0041e80000100a00 */
[----:B---3--:R1:W-:Y:S01]  /*199a0*/  STL.64 [R1+0x12d0], R8 ;  /* 0x0012d00801007387 */ /* 0x0083e20000100a00 */
[----:B0-----:R-:W-:Y:S02]  /*199b0*/  IMAD.MOV.U32 R10, RZ, RZ, R15 ;  /* 0x000000ffff0a7224 */ /* 0x001fe400078e000f */
[----:B-1----:R-:W-:-:S02]  /*199c0*/  IMAD.MOV.U32 R8, RZ, RZ, R2 ;  /* 0x000000ffff087224 */ /* 0x002fc400078e0002 */
[----:B------:R-:W-:Y:S01]  /*199d0*/  IMAD.MOV.U32 R11, RZ, RZ, R28 ;  /* 0x000000ffff0b7224 */ /* 0x000fe200078e001c */
[----:B------:R-:W2:Y:S01]  /*199e0*/  LDL.LU R2, [R1+0x1340] ;  /* 0x0013400001027983 */ /* 0x000ea20000300800 */
[----:B------:R-:W-:-:S03]  /*199f0*/  IMAD.MOV.U32 R9, RZ, RZ, R3 ;  /* 0x000000ffff097224 */ /* 0x000fc600078e0003 */
[----:B------:R-:W3:Y:S04]  /*19a00*/  LDL.LU R3, [R1+0x133c] ;  /* 0x00133c0001037983 */ /* 0x000ee80000300800 */
[----:B------:R-:W3:Y:S04]  /*19a10*/  LDL.LU R15, [R1+0x1338] ;  /* 0x00133800010f7983 */ /* 0x000ee80000300800 */
[----:B------:R-:W3:Y:S04]  /*19a20*/  LDL.LU R28, [R1+0x1334] ;  /* 0x00133400011c7983 */ /* 0x000ee80000300800 */
[----:B------:R-:W-:Y:S04]  /*19a30*/  STL.64 [R1+0x12e8], R10 ;  /* 0x0012e80a01007387 */ /* 0x000fe80000100a00 */
[----:B------:R4:W-:Y:S02]  /*19a40*/  STL.64 [R1+0x12e0], R8 ;  /* 0x0012e00801007387 */ /* 0x0009e40000100a00 */
[----:B----4-:R-:W-:-:S02]  /*19a50*/  IMAD.MOV.U32 R8, RZ, RZ, R14 ;  /* 0x000000ffff087224 */ /* 0x010fc400078e000e */
[----:B------:R-:W4:Y:S04]  /*19a60*/  LDL.LU R14, [R1+0x1330] ;  /* 0x00133000010e7983 */ /* 0x000f280000300800 */
[----:B------:R-:W2:Y:S04]  /*19a70*/  LDL.LU R9, [R1+0x1a4] ;  /* 0x0001a40001097983 */ /* 0x000ea80000300800 */
[----:B------:R-:W3:Y:S04]  /*19a80*/  LDL.LU R10, [R1+0x1a8] ;  /* 0x0001a800010a7983 */ /* 0x000ee80000300800 */
[----:B------:R-:W3:Y:S04]  /*19a90*/  LDL.LU R11, [R1+0x1ac] ;  /* 0x0001ac00010b7983 */ /* 0x000ee80000300800 */
[----:B---3--:R-:W-:Y:S04]  /*19aa0*/  STL.64 [R1+0x1308], R10 ;  /* 0x0013080a01007387 */ /* 0x008fe80000100a00 */
[----:B--2---:R0:W-:Y:S04]  /*19ab0*/  STL.64 [R1+0x1300], R8 ;  /* 0x0013000801007387 */ /* 0x0041e80000100a00 */
[----:B------:R-:W-:Y:S04]  /*19ac0*/  STL.64 [R1+0x140], R20 ;  /* 0x0001401401007387 */ /* 0x000fe80000100a00 */
[----:B------:R-:W-:Y:S04]  /*19ad0*/  STL.64 [R1+0x148], R22 ;  /* 0x0001481601007387 */ /* 0x000fe80000100a00 */
[----:B------:R-:W1:Y:S01]  /*19ae0*/  LDSM.16.MT88.4 R20, [R2+UR4+0x6000] ;  /* 0x006000040214783b */ /* 0x000e620008004200 */
[----:B0-----:R-:W-:-:S02]  /*19af0*/  IMAD.MOV.U32 R8, RZ, RZ, R28 ;  /* 0x000000ffff087224 */ /* 0x001fc400078e001c */
[----:B-1----:R-:W-:Y:S01]  /*19b00*/  IMAD.MOV.U32 R29, RZ, RZ, R22 ;  /* 0x000000ffff1d7224 */ /* 0x002fe200078e0016 */
[----:B------:R0:W-:Y:S01]  /*19b10*/  STL.64 [R1+0x70], R20 ;  /* 0x0000701401007387 */ /* 0x0001e20000100a00 */
[----:B------:R-:W-:-:S03]  /*19b20*/  IMAD.MOV.U32 R28, RZ, RZ, R23 ;  /* 0x000000ffff1c7224 */ /* 0x000fc600078e0017 */
[----:B------:R-:W2:Y:S04]  /*19b30*/  LDL.LU.64 R22, [R1+0x1328] ;  /* 0x0013280001167983 */ /* 0x000ea80000300a00 */
[----:B0-----:R-:W3:Y:S04]  /*19b40*/  LDL.LU.64 R20, [R1+0x1320] ;  /* 0x0013200001147983 */ /* 0x001ee80000300a00 */
[----:B------:R-:W-:Y:S01]  /*19b50*/  STL [R1+0x121c], R29 ;  /* 0x00121c1d01007387 */ /* 0x000fe20000100800 */
[----:B------:R-:W-:Y:S02]  /*19b60*/  IMAD.MOV.U32 R9, RZ, RZ, R15 ;  /* 0x000000ffff097224 */ /* 0x000fe400078e000f */
[----:B----4-:R-:W-:Y:S01]  /*19b70*/  IMAD.MOV.U32 R10, RZ, RZ, R14 ;  /* 0x000000ffff0a7224 */ /* 0x010fe200078e000e */
[----:B---3--:R-:W-:-:S15]  /*19b80*/  HMMA.16816.F32 R24, R4, R20, R24 ;  /* 0x000000140418723c */ /* 0x008fde0000001818 */
[----:B------:R-:W-:-:S08]  /*19b90*/  NOP ;  /* 0x0000000000007918 */ /* 0x000fd00000000000 */
[----:B------:R-:W-:Y:S04]  /*19ba0*/  STL.64 [R1+0x130], R24 ;  /* 0x0001301801007387 */ /* 0x000fe80000100a00 */
[----:B------:R-:W-:Y:S04]  /*19bb0*/  STL.64 [R1+0x138], R26 ;  /* 0x0001381a01007387 */ /* 0x000fe80000100a00 */
[----:B------:R-:W0:Y:S04]  /*19bc0*/  LDSM.16.MT88.4 R24, [R2+UR4+0x6080] ;  /* 0x006080040218783b */ /* 0x000e280008004200 */
[----:B0-----:R0:W-:Y:S01]  /*19bd0*/  STL [R1+0x6c], R27 ;  /* 0x00006c1b01007387 */ /* 0x0011e20000100800 */
[----:B------:R-:W-:-:S02]  /*19be0*/  IMAD.MOV.U32 R15, RZ, RZ, R26 ;  /* 0x000000ffff0f7224 */ /* 0x000fc400078e001a */
[----:B------:R-:W-:Y:S02]  /*19bf0*/  IMAD.MOV.U32 R29, RZ, RZ, R24 ;  /* 0x000000ffff1d7224 */ /* 0x000fe400078e0018 */
[----:B------:R-:W-:Y:S01]  /*19c00*/  IMAD.MOV.U32 R14, RZ, RZ, R25 ;  /* 0x000000ffff0e7224 */ /* 0x000fe200078e0019 */
[----:B0-----:R-:W3:Y:S04]  /*19c10*/  LDL.LU.64 R26, [R1+0x1318] ;  /* 0x00131800011a7983 */ /* 0x001ee80000300a00 */
[----:B------:R-:W4:Y:S01]  /*19c20*/  LDL.LU.64 R24, [R1+0x1310] ;  /* 0x0013100001187983 */ /* 0x000f220000300a00 */
[----:B------:R-:W-:-:S07]  /*19c30*/  IMAD.MOV.U32 R11, RZ, RZ, R3 ;  /* 0x000000ffff0b7224 */ /* 0x000fce00078e0003 */
[----:B----4-:R-:W-:Y:S01]  /*19c40*/  HMMA.16816.F32 R4, R4, R24, R8 ;  /* 0x000000180404723c */ /* 0x010fe20000001808 */
[----:B------:R-:W4:Y:S04]  /*19c50*/  LDL.LU.64 R10, [R1+0x1308] ;  /* 0x00130800010a7983 */ /* 0x000f280000300a00 */
[----:B------:R-:W4:-:S15]  /*19c60*/  LDL.LU.64 R8, [R1+0x1300] ;  /* 0x0013000001087983 */ /* 0x000f1e0000300a00 */
[----:B------:R-:W-:-:S03]  /*19c70*/  NOP ;  /* 0x0000000000007918 */ /* 0x000fc60000000000 */
[----:B------:R-:W-:Y:S04]  /*19c80*/  STL.64 [R1+0x120], R4 ;  /* 0x0001200401007387 */ /* 0x000fe80000100a00 */
[----:B------:R-:W-:Y:S04]  /*19c90*/  STL.64 [R1+0x128], R6 ;  /* 0x0001280601007387 */ /* 0x000fe80000100a00 */
[----:B------:R-:W0:Y:S04]  /*19ca0*/  LDSM.16.MT88.4 R4, [R2+UR4+0x6100] ;  /* 0x006100040204783b */ /* 0x000e280008004200 */
[----:B0-----:R-:W-:Y:S04]  /*19cb0*/  STL.64 [R1+0x50], R4 ;  /* 0x0000500401007387 */ /* 0x001fe80000100a00 */
[----:B------:R0:W-:Y:S04]  /*19cc0*/  STL.64 [R1+0x58], R6 ;  /* 0x0000580601007387 */ /* 0x0001e80000100a00 */
[----:B0-----:R-:W4:Y:S04]  /*19cd0*/  LDL.LU.64 R6, [R1+0x12f8] ;  /* 0x0012f80001067983 */ /* 0x001f280000300a00 */
[----:B------:R-:W4:Y:S02]  /*19ce0*/  LDL.LU.64 R4, [R1+0x12f0] ;  /* 0x0012f00001047983 */ /* 0x000f240000300a00 */
[----:B----4-:R-:W-:-:S15]  /*19cf0*/  HMMA.16816.F32 R8, R4, R12, R8 ;  /* 0x0000000c0408723c */ /* 0x010fde0000001808 */
[----:B------:R-:W-:-:S08]  /*19d00*/  NOP ;  /* 0x0000000000007918 */ /* 0x000fd00000000000 */
[----:B------:R-:W-:Y:S04]  /*19d10*/  STL.64 [R1+0x110], R8 ;  /* 0x0001100801007387 */ /* 0x000fe80000100a00 */
[----:B------:R-:W-:Y:S04]  /*19d20*/  STL.64 [R1+0x118], R10 ;  /* 0x0001180a01007387 */ /* 0x000fe80000100a00 */
[----:B------:R-:W0:Y:S02]  /*19d30*/  LDSM.16.MT88.4 R8, [R2+UR4+0x6180] ;  /* 0x006180040208783b */ /* 0x000e240008004200 */
[----:B0-----:R-:W-:-:S02]  /*19d40*/  IMAD.MOV.U32 R3, RZ, RZ, R10 ;  /* 0x000000ffff037224 */ /* 0x001fc400078e000a */
[----:B------:R0:W-:Y:S01]  /*19d50*/  STL.64 [R1+0x40], R8 ;  /* 0x0000400801007387 */ /* 0x0001e20000100a00 */
[----:B------:R-:W-:-:S03]  /*19d60*/  IMAD.MOV.U32 R2, RZ, RZ, R11 ;  /* 0x000000ffff027224 */ /* 0x000fc600078e000b */
[----:B------:R-:W4:Y:S04]  /*19d70*/  LDL.LU.64 R10, [R1+0x12e8] ;  /* 0x0012e800010a7983 */ /* 0x000f280000300a00 */
[----:B0-----:R-:W4:Y:S02]  /*19d80*/  LDL.LU.64 R8, [R1+0x12e0] ;  /* 0x0012e00001087983 */ /* 0x001f240000300a00 */
[----:B----4-:R-:W-:-:S15]  /*19d90*/  HMMA.16816.F32 R8, R4, R16, R8 ;  /* 0x000000100408723c */ /* 0x010fde0000001808 */
[----:B------:R-:W-:-:S08]  /*19da0*/  NOP ;  /* 0x0000000000007918 */ /* 0x000fd00000000000 */
[----:B------:R-:W-:Y:S04]  /*19db0*/  STL.64 [R1+0x100], R8 ;  /* 0x0001000801007387 */ /* 0x000fe80000100a00 */
[----:B------:R-:W-:Y:S04]  /*19dc0*/  STL.64 [R1+0x108], R10 ;  /* 0x0001080a01007387 */ /* 0x000fe80000100a00 */
[----:B------:R-:W0:Y:S04]  /*19dd0*/  LDSM.16.MT88.4 R8, [R0+UR4+0x6000] ;  /* 0x006000040008783b */ /* 0x000e280008004200 */
[----:B0-----:R-:W-:Y:S04]  /*19de0*/  STL.64 [R1+0x30], R8 ;  /* 0x0000300801007387 */ /* 0x001fe80000100a00 */
[----:B------:R0:W-:Y:S04]  /*19df0*/  STL.64 [R1+0x38], R10 ;  /* 0x0000380a01007387 */ /* 0x0001e80000100a00 */
[----:B0-----:R-:W4:Y:S04]  /*19e00*/  LDL.LU.64 R10, [R1+0x12d8] ;  /* 0x0012d800010a7983 */ /* 0x001f280000300a00 */
[----:B------:R-:W4:Y:S04]  /*19e10*/  LDL.LU.64 R8, [R1+0x12d0] ;  /* 0x0012d00001087983 */ /* 0x000f280000300a00 */
[----:B--2---:R-:W-:Y:S04]  /*19e20*/  STL.64 [R1+0x1298], R22 ;  /* 0x0012981601007387 */ /* 0x004fe80000100a00 */
[----:B------:R0:W-:Y:S01]  /*19e30*/  STL.64 [R1+0x1290], R20 ;  /* 0x0012901401007387 */ /* 0x0001e20000100a00 */
[----:B----4-:R-:W-:-:S15]  /*19e40*/  HMMA.16816.F32 R8, R4, R20, R8 ;  /* 0x000000140408723c */ /* 0x010fde0000001808 */
[----:B------:R-:W-:-:S08]  /*19e50*/  NOP ;  /* 0x0000000000007918 */ /* 0x000fd00000000000 */
[----:B------:R-:W-:Y:S04]  /*19e60*/  STL.64 [R1+0xf0], R8 ;  /* 0x0000f00801007387 */ /* 0x000fe80000100a00 */
[----:B------:R-:W-:Y:S04]  /*19e70*/  STL.64 [R1+0xf8], R10 ;  /* 0x0000f80a01007387 */ /* 0x000fe80000100a00 */
[----:B------:R-:W1:Y:S04]  /*19e80*/  LDSM.16.MT88.4 R8, [R0+UR4+0x6080] ;  /* 0x006080040008783b */ /* 0x000e680008004200 */
[----:B0-----:R-:W2:Y:S04]  /*19e90*/  LDL.LU R20, [R1+0x2d0] ;  /* 0x0002d00001147983 */ /* 0x001ea80000300800 */
[----:B------:R-:W2:Y:S04]  /*19ea0*/  LDL.LU R21, [R1+0x2d4] ;  /* 0x0002d40001157983 */ /* 0x000ea80000300800 */
[----:B------:R-:W2:Y:S04]  /*19eb0*/  LDL.LU R22, [R1+0x2d8] ;  /* 0x0002d80001167983 */ /* 0x000ea80000300800 */
[----:B------:R-:W2:Y:S04]  /*19ec0*/  LDL.LU R23, [R1+0x2dc] ;  /* 0x0002dc0001177983 */ /* 0x000ea80000300800 */
[----:B-1----:R-:W-:Y:S04]  /*19ed0*/  STL.64 [R1+0x20], R8 ;  /* 0x0000200801007387 */ /* 0x002fe80000100a00 */
[----:B------:R0:W-:Y:S04]  /*19ee0*/  STL.64 [R1+0x28], R10 ;  /* 0x0000280a01007387 */ /* 0x0001e80000100a00 */
[----:B0-----:R-:W4:Y:S04]  /*19ef0*/  LDL.LU.64 R10, [R1+0x12c8] ;  /* 0x0012c800010a7983 */ /* 0x001f280000300a00 */
[----:B------:R-:W4:Y:S02]  /*19f00*/  LDL.LU.64 R8, [R1+0x12c0] ;  /* 0x0012c00001087983 */ /* 0x000f240000300a00 */
[----:B----4-:R-:W-:Y:S02]  /*19f10*/  HMMA.16816.F32 R4, R4, R24, R8 ;  /* 0x000000180404723c */ /* 0x010fe40000001808 */
[----:B------:R-:W2:Y:S04]  /*19f20*/  LDL.LU.64 R10, [R1+0x12b8] ;  /* 0x0012b800010a7983 */ /* 0x000ea80000300a00 */
[----:B------:R-:W2:-:S15]  /*19f30*/  LDL.LU.64 R8, [R1+0x12b0] ;  /* 0x0012b00001087983 */ /* 0x000e9e0000300a00 */
[----:B------:R-:W-:-:S02]  /*19f40*/  NOP ;  /* 0x0000000000007918 */ /* 0x000fc40000000000 */
[----:B------:R-:W-:Y:S04]  /*19f50*/  STL.64 [R1+0xe0], R4 ;  /* 0x0000e00401007387 */ /* 0x000fe80000100a00 */
[----:B------:R0:W-:Y:S02]  /*19f60*/  STL [R1+0xe8], R6 ;  /* 0x0000e80601007387 */ /* 0x0001e40000100800 */
[----:B0-----:R-:W0:Y:S01]  /*19f70*/  S2R R6, SR_TID.X ;  /* 0x0000000000067919 */ /* 0x001e220000002100 */
[----:B------:R-:W1:Y:S01]  /*19f80*/  S2R R4, SR_TID.X ;  /* 0x0000000000047919 */ /* 0x000e620000002100 */
[----:B------:R-:W-:Y:S01]  /*19f90*/  IMAD.MOV.U32 R0, RZ, RZ, R7 ;  /* 0x000000ffff007224 */ /* 0x000fe200078e0007 */
[----:B---3--:R-:W-:Y:S04]  /*19fa0*/  STL.64 [R1+0x1288], R26 ;  /* 0x0012881a01007387 */ /* 0x008fe80000100a00 */
[----:B------:R-:W-:Y:S01]  /*19fb0*/  STL.64 [R1+0x1280], R24 ;  /* 0x0012801801007387 */ /* 0x000fe20000100a00 */
[C---:B0-----:R-:W-:Y:S01]  /*19fc0*/  IMAD.SHL.U32 R7, R6.reuse, 0x2, RZ ;  /* 0x0000000206077824 */ /* 0x041fe200078e00ff */
[----:B------:R-:W-:-:S04]  /*19fd0*/  LOP3.LUT R6, R6, 0x7, RZ, 0xc0, !PT ;  /* 0x0000000706067812 */ /* 0x000fc800078ec0ff */
[----:B------:R-:W-:Y:S01]  /*19fe0*/  LOP3.LUT R7, R7, 0x10, RZ, 0xc0, !PT ;  /* 0x0000001007077812 */ /* 0x000fe200078ec0ff */
[----:B------:R-:W-:-:S03]  /*19ff0*/  IMAD R5, R6, 0x210, RZ ;  /* 0x0000021006057824 */ /* 0x000fc600078e02ff */
[----:B-1----:R-:W-:Y:S01]  /*1a000*/  LOP3.LUT R7, R7, 0x20, R4, 0xf8, !PT ;  /* 0x0000002007077812 */ /* 0x002fe200078ef804 */
[----:B------:R-:W-:-:S03]  /*1a010*/  IMAD.SHL.U32 R6, R4, 0x100, RZ ;  /* 0x0000010004067824 */ /* 0x000fc600078e00ff */
[----:B------:R-:W-:-:S04]  /*1a020*/  LOP3.LUT R7, R5, R7, RZ, 0x3c, !PT ;  /* 0x0000000705077212 */ /* 0x000fc800078e3cff */
[----:B------:R-:W-:-:S04]  /*1a030*/  LOP3.LUT R7, R7, 0x1000, R6, 0xf8, !PT ;  /* 0x0000100007077812 */ /* 0x000fc800078ef806 */
[----:B------:R-:W-:-:S05]  /*1a040*/  LOP3.LUT R7, R7, 0x40, RZ, 0x3c, !PT ;  /* 0x0000004007077812 */ /* 0x000fca00078e3cff */
[----:B------:R-:W0:Y:S04]  /*1a050*/  LDSM.16.MT88.4 R24, [R7+UR4+0x6100] ;  /* 0x006100040718783b */ /* 0x000e280008004200 */
[----:B------:R-:W1:Y:S04]  /*1a060*/  LDSM.16.MT88.4 R4, [R7+UR4+0x6180] ;  /* 0x006180040704783b */ /* 0x000e680008004200 */
[----:B------:R3:W-:Y:S01]  /*1a070*/  STL [R1+0x110c], R0 ;  /* 0x00110c0001007387 */ /* 0x0007e20000100800 */
[----:B--2---:R-:W-:-:S15]  /*1a080*/  HMMA.16816.F32 R20, R8, R12, R20 ;  /* 0x0000000c0814723c */ /* 0x004fde0000001814 */
[----:B------:R-:W-:-:S08]  /*1a090*/  NOP ;  /* 0x0000000000007918 */ /* 0x000fd00000000000 */
[----:B------:R-:W-:Y:S04]  /*1a0a0*/  STL.64 [R1+0xd0], R20 ;  /* 0x0000d01401007387 */ /* 0x000fe80000100a00 */
[----:B0-----:R0:W-:Y:S04]  /*1a0b0*/  STL.64 [R1], R24 ;  /* 0x0000001801007387 */ /* 0x0011e80000100a00 */
[----:B------:R2:W-:Y:S04]  /*1a0c0*/  STL.64 [R1+0x8], R26 ;  /* 0x0000081a01007387 */ /* 0x0005e80000100a00 */
[----:B------:R4:W-:Y:S01]  /*1a0d0*/  STL [R1+0xdc], R23 ;  /* 0x0000dc1701007387 */ /* 0x0009e20000100800 */
[----:B---3--:R-:W-:-:S03]  /*1a0e0*/  IMAD.MOV.U32 R0, RZ, RZ, R22 ;  /* 0x000000ffff007224 */ /* 0x008fc600078e0016 */
[----:B0-----:R-:W3:Y:S04]  /*1a0f0*/  LDL.LU R24, [R1+0x310] ;  /* 0x0003100001187983 */ /* 0x001ee80000300800 */
[----:B------:R-:W3:Y:S04]  /*1a100*/  LDL.LU R25, [R1+0x314] ;  /* 0x0003140001197983 */ /* 0x000ee80000300800 */
[----:B--2---:R-:W3:Y:S04]  /*1a110*/  LDL.LU R26, [R1+0x318] ;  /* 0x00031800011a7983 */ /* 0x004ee80000300800 */
[----:B------:R-:W3:Y:S04]  /*1a120*/  LDL.LU R27, [R1+0x31c] ;  /* 0x00031c00011b7983 */ /* 0x000ee80000300800 */
[----:B------:R-:W2:Y:S04]  /*1a130*/  LDL.LU R20, [R1+0x320] ;  /* 0x0003200001147983 */ /* 0x000ea80000300800 */
[----:B------:R-:W2:Y:S04]  /*1a140*/  LDL.LU R21, [R1+0x324] ;  /* 0x0003240001157983 */ /* 0x000ea80000300800 */
[----:B------:R-:W2:Y:S04]  /*1a150*/  LDL.LU R22, [R1+0x328] ;  /* 0x0003280001167983 */ /* 0x000ea80000300800 */
[----:B----4-:R-:W2:Y:S04]  /*1a160*/  LDL.LU R23, [R1+0x32c] ;  /* 0x00032c0001177983 */ /* 0x010ea80000300800 */
[----:B------:R-:W-:Y:S04]  /*1a170*/  STL.64 [R1+0x1278], R14 ;  /* 0x0012780e01007387 */ /* 0x000fe80000100a00 */
[----:B------:R0:W-:Y:S04]  /*1a180*/  STL.64 [R1+0x1270], R12 ;  /* 0x0012700c01007387 */ /* 0x0001e80000100a00 */
[----:B0-----:R-:W4:Y:S04]  /*1a190*/  LDL.LU R12, [R1+0x2c0] ;  /* 0x0002c000010c7983 */ /* 0x001f280000300800 */
[----:B------:R-:W4:Y:S04]  /*1a1a0*/  LDL.LU R13, [R1+0x2c4] ;  /* 0x0002c400010d7983 */ /* 0x000f280000300800 */
[----:B------:R-:W4:Y:S04]  /*1a1b0*/  LDL.LU R14, [R1+0x2c8] ;  /* 0x0002c800010e7983 */ /* 0x000f280000300800 */
[----:B------:R-:W4:Y:S04]  /*1a1c0*/  LDL.LU R15, [R1+0x2cc] ;  /* 0x0002cc00010f7983 */ /* 0x000f280000300800 */
[----:B------:R-:W-:Y:S04]  /*1a1d0*/  STL [R1+0x1110], R0 ;  /* 0x0011100001007387 */ /* 0x000fe80000100800 */
[----:B-1----:R-:W-:Y:S04]  /*1a1e0*/  STL.64 [R1+0x1080], R6 ;  /* 0x0010800601007387 */ /* 0x002fe80000100a00 */
[----:B------:R0:W-:Y:S04]  /*1a1f0*/  STL.64 [R1+0x1078], R4 ;  /* 0x0010780401007387 */ /* 0x0001e80000100a00 */
[----:B0-----:R-:W3:Y:S04]  /*1a200*/  LDL.LU R4, [R1+0x280] ;  /* 0x0002800001047983 */ /* 0x001ee80000300800 */
[----:B------:R-:W3:Y:S04]  /*1a210*/  LDL.LU R5, [R1+0x284] ;  /* 0x0002840001057983 */ /* 0x000ee80000300800 */
[----:B------:R-:W2:Y:S04]  /*1a220*/  LDL.LU R6, [R1+0x288] ;  /* 0x0002880001067983 */ /* 0x000ea80000300800 */
[----:B------:R-:W2:Y:S04]  /*1a230*/  LDL.LU R7, [R1+0x28c] ;  /* 0x00028c0001077983 */ /* 0x000ea80000300800 */
[----:B--2---:R-:W-:Y:S04]  /*1a240*/  STL.64 [R1+0x1228], R6 ;  /* 0x0012280601007387 */ /* 0x004fe80000100a00 */
[----:B---3--:R0:W-:Y:S04]  /*1a250*/  STL.64 [R1+0x1220], R4 ;  /* 0x0012200401007387 */ /* 0x0081e80000100a00 */
[----:B0-----:R-:W2:Y:S04]  /*1a260*/  LDL.LU R4, [R1+0x290] ;  /* 0x0002900001047983 */ /* 0x001ea80000300800 */
[----:B------:R-:W2:Y:S01]  /*1a270*/  LDL.LU R5, [R1+0x294] ;  /* 0x0002940001057983 */ /* 0x000ea20000300800 */
[----:B------:R-:W-:-:S02]  /*1a280*/  IMAD.MOV.U32 R6, RZ, RZ, R19 ;  /* 0x000000ffff067224 */ /* 0x000fc400078e0013 */
[----:B------:R-:W-:Y:S01]  /*1a290*/  IMAD.MOV.U32 R7, RZ, RZ, R18 ;  /* 0x000000ffff077224 */ /* 0x000fe200078e0012 */
[----:B------:R-:W3:Y:S04]  /*1a2a0*/  LDL.LU R19, [R1+0x12ac] ;  /* 0x0012ac0001137983 */ /* 0x000ee80000300800 */
[----:B------:R-:W4:Y:S04]  /*1a2b0*/  LDL.LU R18, [R1+0x12a8] ;  /* 0x0012a80001127983 */ /* 0x000f280000300800 */
[----:B------:R-:W-:Y:S01]  /*1a2c0*/  STL.64 [R1+0x1248], R6 ;  /* 0x0012480601007387 */ /* 0x000fe20000100a00 */
[----:B------:R-:W-:Y:S03]  /*1a2d0*/  HMMA.16816.F32 R20, R8, R16, R20 ;  /* 0x000000100814723c */ /* 0x000fe60000001814 */
[----:B--2---:R0:W-:Y:S04]  /*1a2e0*/  STL.64 [R1+0x1240], R4 ;  /* 0x0012400401007387 */ /* 0x0041e80000100a00 */
[----:B0-----:R-:W2:Y:S04]  /*1a2f0*/  LDL.LU R4, [R1+0x2a0] ;  /* 0x0002a00001047983 */ /* 0x001ea80000300800 */
[----:B------:R-:W2:Y:S04]  /*1a300*/  LDL.LU R5, [R1+0x2a4] ;  /* 0x0002a40001057983 */ /* 0x000ea80000300800 */
[----:B------:R-:W3:Y:S04]  /*1a310*/  LDL.LU R6, [R1+0x2a8] ;  /* 0x0002a80001067983 */ /* 0x000ee80000300800 */
[----:B------:R-:W3:Y:S04]  /*1a320*/  LDL.LU R7, [R1+0x2ac] ;  /* 0x0002ac0001077983 */ /* 0x000ee80000300800 */
[----:B---3--:R4:W-:Y:S04]  /*1a330*/  STL.64 [R1+0x1258], R6 ;  /* 0x0012580601007387 */ /* 0x0089e80000100a00 */
[----:B--2---:R0:W-:Y:S01]  /*1a340*/  STL.64 [R1+0x1250], R4 ;  /* 0x0012500401007387 */ /* 0x0041e20000100a00 */
[----:B----4-:R-:W-:-:S03]  /*1a350*/  IMAD.MOV.U32 R6, RZ, RZ, R18 ;  /* 0x000000ffff067224 */ /* 0x010fc600078e0012 */
[----:B0-----:R-:W2:Y:S04]  /*1a360*/  LDL.LU R4, [R1+0x2b0] ;  /* 0x0002b00001047983 */ /* 0x001ea80000300800 */
[----:B------:R-:W2:Y:S04]  /*1a370*/  LDL.LU R5, [R1+0x2b4] ;  /* 0x0002b40001057983 */ /* 0x000ea80000300800 */
[----:B------:R-:W3:Y:S01]  /*1a380*/  LDL.LU R18, [R1+0x12a4] ;  /* 0x0012a40001127983 */ /* 0x000ee20000300800 */
[----:B------:R-:W-:-:S03]  /*1a390*/  IMAD.MOV.U32 R7, RZ, RZ, R19 ;  /* 0x000000ffff077224 */ /* 0x000fc600078e0013 */
[----:B------:R-:W3:Y:S04]  /*1a3a0*/  LDL.LU R19, [R1+0x12a0] ;  /* 0x0012a00001137983 */ /* 0x000ee80000300800 */
[----:B------:R-:W-:Y:S04]  /*1a3b0*/  STL.64 [R1+0xc0], R20 ;  /* 0x0000c01401007387 */ /* 0x000fe80000100a00 */
[----:B------:R0:W-:Y:S04]  /*1a3c0*/  STL.64 [R1+0xc8], R22 ;  /* 0x0000c81601007387 */ /* 0x0001e80000100a00 */
[----:B0-----:R-:W4:Y:S04]  /*1a3d0*/  LDL.LU.64 R22, [R1+0x1298] ;  /* 0x0012980001167983 */ /* 0x001f280000300a00 */
[----:B------:R-:W2:Y:S02]  /*1a3e0*/  LDL.LU.64 R20, [R1+0x1290] ;  /* 0x0012900001147983 */ /* 0x000ea40000300a00 */
[----:B--2---:R-:W-:-:S15]  /*1a3f0*/  HMMA.16816.F32 R24, R8, R20, R24 ;  /* 0x000000140818723c */ /* 0x004fde0000001818 */
[----:B------:R-:W-:-:S08]  /*1a400*/  NOP ;  /* 0x0000000000007918 */ /* 0x000fd00000000000 */
[----:B------:R-:W-:Y:S04]  /*1a410*/  STL.64 [R1+0xb0], R24 ;  /* 0x0000b01801007387 */ /* 0x000fe80000100a00 */
[----:B------:R0:W-:Y:S01]  /*1a420*/  STL [R1+0xb8], R26 ;  /* 0x0000b81a01007387 */ /* 0x0001e20000100800 */
[----:B------:R-:W-:-:S03]  /*1a430*/  IMAD.MOV.U32 R0, RZ, RZ, R27 ;  /* 0x000000ffff007224 */ /* 0x000fc600078e001b */
[----:B0-----:R-:W2:Y:S04]  /*1a440*/  LDL.LU.64 R26, [R1+0x1288] ;  /* 0x00128800011a7983 */ /* 0x001ea80000300a00 */
[----:B------:R-:W3:Y:S04]  /*1a450*/  LDL.LU.64 R24, [R1+0x1280] ;  /* 0x0012800001187983 */ /* 0x000ee80000300a00 */
[----:B------:R-:W-:Y:S01]  /*1a460*/  STL [R1+0x1114], R0 ;  /* 0x0011140001007387 */ /* 0x000fe20000100800 */
[----:B---3--:R-:W-:Y:S03]  /*1a470*/  HMMA.16816.F32 R8, R8, R24, R12 ;  /* 0x000000180808723c */ /* 0x008fe6000000180c */
[----:B------:R-:W3:Y:S04]  /*1a480*/  LDL.LU.64 R14, [R1+0x1278] ;  /* 0x00127800010e7983 */ /* 0x000ee80000300a00 */
[----:B------:R-:W4:-:S15]  /*1a490*/  LDL.LU.64 R12, [R1+0x1270] ;  /* 0x00127000010c7983 */ /* 0x000f1e0000300a00 */
[----:B------:R-:W-:-:S01]  /*1a4a0*/  NOP ;  /* 0x0000000000007918 */ /* 0x000fc20000000000 */
[----:B------:R-:W-:Y:S04]  /*1a4b0*/  STL.64 [R1+0xa0], R8 ;  /* 0x0000a00801007387 */ /* 0x000fe80000100a00 */
[----:B------:R0:W-:Y:S04]  /*1a4c0*/  STL.64 [R1+0xa8], R10 ;  /* 0x0000a80a01007387 */ /* 0x0001e80000100a00 */
[----:B0-----:R-:W4:Y:S04]  /*1a4d0*/  LDL.LU.64 R10, [R1+0x1268] ;  /* 0x00126800010a7983 */ /* 0x001f280000300a00 */
[----:B------:R-:W4:Y:S02]  /*1a4e0*/  LDL.LU.64 R8, [R1+0x1260] ;  /* 0x0012600001087983 */ /* 0x000f240000300a00 */
[----:B----4-:R-:W-:-:S15]  /*1a4f0*/  HMMA.16816.F32 R4, R8, R12, R4 ;  /* 0x0000000c0804723c */ /* 0x010fde0000001804 */
[----:B------:R-:W-:-:S08]  /*1a500*/  NOP ;  /* 0x0000000000007918 */ /* 0x000fd00000000000 */
[----:B------:R0:W-:Y:S01]  /*1a510*/  STL [R1+0x90], R4 ;  /* 0x0000900401007387 */ /* 0x0001e20000100800 */
[----:B------:R-:W-:Y:S02]  /*1a520*/  IMAD.MOV.U32 R13, RZ, RZ, R6 ;  /* 0x000000ffff0d7224 */ /* 0x000fe400078e0006 */
[----:B------:R-:W-:Y:S02]  /*1a530*/  IMAD.MOV.U32 R12, RZ, RZ, R7 ;  /* 0x000000ffff0c7224 */ /* 0x000fe400078e0007 */
[----:B------:R-:W-:Y:S01]  /*1a540*/  IMAD.MOV.U32 R0, RZ, RZ, R5 ;  /* 0x000000ffff007224 */ /* 0x000fe200078e0005 */
[----:B------:R-:W4:Y:S04]  /*1a550*/  LDL.LU.64 R6, [R1+0x1258] ;  /* 0x0012580001067983 */ /* 0x000f280000300a00 */
[----:B0-----:R-:W4:Y:S04]  /*1a560*/  LDL.LU.64 R4, [R1+0x1250] ;  /* 0x0012500001047983 */ /* 0x001f280000300a00 */
[----:B------:R-:W-:Y:S04]  /*1a570*/  STL [R1+0x1120], R12 ;  /* 0x0011200c01007387 */ /* 0x000fe80000100800 */
[----:B------:R-:W-:Y:S04]  /*1a580*/  STL [R1+0x111c], R13 ;  /* 0x00111c0d01007387 */ /* 0x000fe80000100800 */
[----:B------:R-:W-:Y:S01]  /*1a590*/  STL [R1+0x1118], R0 ;  /* 0x0011180001007387 */ /* 0x000fe20000100800 */
[----:B----4-:R-:W-:-:S15]  /*1a5a0*/  HMMA.16816.F32 R4, R8, R16, R4 ;  /* 0x000000100804723c */ /* 0x010fde0000001804 */
[----:B------:R-:W-:-:S08]  /*1a5b0*/  NOP ;  /* 0x0000000000007918 */ /* 0x000fd00000000000 */
[----:B------:R-:W-:Y:S04]  /*1a5c0*/  STL.64 [R1+0x80], R4 ;  /* 0x0000800401007387 */ /* 0x000fe80000100a00 */
[----:B------:R0:W-:Y:S04]  /*1a5d0*/  STL.64 [R1+0x88], R6 ;  /* 0x0000880601007387 */ /* 0x0001e80000100a00 */
[----:B0-----:R-:W4:Y:S04]  /*1a5e0*/  LDL.LU.64 R6, [R1+0x1248] ;  /* 0x0012480001067983 */ /* 0x001f280000300a00 */
[----:B------:R-:W4:Y:S04]  /*1a5f0*/  LDL.LU.64 R4, [R1+0x1240] ;  /* 0x0012400001047983 */ /* 0x000f280000300a00 */
[----:B------:R2:W-:Y:S01]  /*1a600*/  STL.64 [R1+0x1208], R18 ;  /* 0x0012081201007387 */ /* 0x0005e20000100a00 */
[----:B------:R-:W-:-:S02]  /*1a610*/  IMAD.MOV.U32 R16, RZ, RZ, R22 ;  /* 0x000000ffff107224 */ /* 0x000fc400078e0016 */
[----:B------:R-:W-:Y:S01]  /*1a620*/  IMAD.MOV.U32 R17, RZ, RZ, R23 ;  /* 0x000000ffff117224 */ /* 0x000fe200078e0017 */
[----:B------:R-:W3:Y:S04]  /*1a630*/  LDL.LU R22, [R1+0x123c] ;  /* 0x00123c0001167983 */ /* 0x000ee80000300800 */
[----:B------:R-:W3:Y:S01]  /*1a640*/  LDL.LU R23, [R1+0x1238] ;  /* 0x0012380001177983 */ /* 0x000ee20000300800 */
[----:B--2---:R-:W-:Y:S02]  /*1a650*/  IMAD.MOV.U32 R18, RZ, RZ, R26 ;  /* 0x000000ffff127224 */ /* 0x004fe400078e001a */
[----:B------:R-:W-:Y:S01]  /*1a660*/  IMAD.MOV.U32 R19, RZ, RZ, R27 ;  /* 0x000000ffff137224 */ /* 0x000fe200078e001b */
[----:B------:R-:W2:Y:S04]  /*1a670*/  LDL.LU R26, [R1+0x1234] ;  /* 0x00123400011a7983 */ /* 0x000ea80000300800 */
[----:B------:R-:W2:Y:S01]  /*1a680*/  LDL.LU R27, [R1+0x1230] ;  /* 0x00123000011b7983 */ /* 0x000ea20000300800 */
        /* <DEDUP_REMOVED lines=8> */
[----:B---3--:R0:W-:Y:S04]  /*1a710*/  STL.64 [R1+0x1200], R22 ;  /* 0x0012001601007387 */ /* 0x0081e80000100a00 */
[----:B------:R-:W3:Y:S04]  /*1a720*/  LDL.LU R20, [R1+0x260] ;  /* 0x0002600001147983 */ /* 0x000ee80000300800 */
[----:B------:R-:W3:Y:S04]  /*1a730*/  LDL.LU R21, [R1+0x264] ;  /* 0x0002640001157983 */ /* 0x000ee80000300800 */
[----:B0-----:R-:W3:Y:S04]  /*1a740*/  LDL.LU R22, [R1+0x268] ;  /* 0x0002680001167983 */ /* 0x001ee80000300800 */
[----:B------:R-:W3:Y:S04]  /*1a750*/  LDL.LU R23, [R1+0x26c] ;  /* 0x00026c0001177983 */ /* 0x000ee80000300800 */
[----:B--2---:R0:W-:Y:S01]  /*1a760*/  STL.64 [R1+0x11f8], R26 ;  /* 0x0011f81a01007387 */ /* 0x0041e20000100a00 */
[----:B----4-:R-:W-:Y:S03]  /*1a770*/  HMMA.16816.F32 R8, R8, R24, R4 ;  /* 0x000000180808723c */ /* 0x010fe60000001804 */
[----:B------:R-:W2:Y:S04]  /*1a780*/  LDL.LU R24, [R1+0x250] ;  /* 0x0002500001187983 */ /* 0x000ea80000300800 */
[----:B------:R-:W2:Y:S04]  /*1a790*/  LDL.LU R25, [R1+0x254] ;  /* 0x0002540001197983 */ /* 0x000ea80000300800 */
[----:B0-----:R-:W2:Y:S04]  /*1a7a0*/  LDL.LU R26, [R1+0x258] ;  /* 0x00025800011a7983 */ /* 0x001ea80000300800 */
[----:B------:R-:W2:Y:S04]  /*1a7b0*/  LDL.LU R27, [R1+0x25c] ;  /* 0x00025c00011b7983 */ /* 0x000ea80000300800 */
[----:B------:R-:W4:Y:S04]  /*1a7c0*/  LDL.LU R4, [R1+0x1f0] ;  /* 0x0001f00001047983 */ /* 0x000f280000300800 */
[----:B------:R-:W4:Y:S04]  /*1a7d0*/  LDL.LU R5, [R1+0x1f4] ;  /* 0x0001f40001057983 */ /* 0x000f280000300800 */
[----:B------:R-:W3:Y:S04]  /*1a7e0*/  LDL.LU R6, [R1+0x1f8] ;  /* 0x0001f80001067983 */ /* 0x000ee80000300800 */
[----:B------:R-:W3:Y:S04]  /*1a7f0*/  LDL.LU R7, [R1+0x1fc] ;  /* 0x0001fc0001077983 */ /* 0x000ee80000300800 */
[----:B---3--:R-:W-:Y:S04]  /*1a800*/  STL.64 [R1+0x11b8], R6 ;  /* 0x0011b80601007387 */ /* 0x008fe80000100a00 */
[----:B----4-:R0:W-:Y:S02]  /*1a810*/  STL.64 [R1+0x11b0], R4 ;  /* 0x0011b00401007387 */ /* 0x0101e40000100a00 */
[----:B0-----:R-:W-:-:S02]  /*1a820*/  IMAD.MOV.U32 R4, RZ, RZ, R29 ;  /* 0x000000ffff047224 */ /* 0x001fc400078e001d */
[----:B------:R-:W-:Y:S01]  /*1a830*/  IMAD.MOV.U32 R5, RZ, RZ, R14 ;  /* 0x000000ffff057224 */ /* 0x000fe200078e000e */
[----:B------:R-:W3:Y:S04]  /*1a840*/  LDL.LU R29, [R1+0x121c] ;  /* 0x00121c00011d7983 */ /* 0x000ee80000300800 */
[----:B------:R-:W4:Y:S01]  /*1a850*/  LDL.LU R14, [R1+0x1218] ;  /* 0x00121800010e7983 */ /* 0x000f220000300800 */
[----:B------:R-:W-:-:S03]  /*1a860*/  IMAD.MOV.U32 R6, RZ, RZ, R15 ;  /* 0x000000ffff067224 */ /* 0x000fc600078e000f */
[----:B------:R-:W4:Y:S04]  /*1a870*/  LDL.LU R15, [R1+0x1214] ;  /* 0x00121400010f7983 */ /* 0x000f280000300800 */
[----:B------:R-:W2:Y:S04]  /*1a880*/  LDL.LU R7, [R1+0x6c] ;  /* 0x00006c0001077983 */ /* 0x000ea80000300800 */
[----:B------:R0:W-:Y:S04]  /*1a890*/  STL.64 [R1+0x1040], R8 ;  /* 0x0010400801007387 */ /* 0x0001e80000100a00 */
[----:B------:R1:W-:Y:S04]  /*1a8a0*/  STL.64 [R1+0x1038], R10 ;  /* 0x0010380a01007387 */ /* 0x0003e80000100a00 */
[----:B0-----:R-:W4:Y:S04]  /*1a8b0*/  LDL.LU R8, [R1+0x70] ;  /* 0x0000700001087983 */ /* 0x001f280000300800 */
[----:B------:R-:W4:Y:S01]  /*1a8c0*/  LDL.LU R9, [R1+0x74] ;  /* 0x0000740001097983 */ /* 0x000f220000300800 */
[----:B-1----:R-:W-:-:S02]  /*1a8d0*/  IMAD.MOV.U32 R11, RZ, RZ, R28 ;  /* 0x000000ffff0b7224 */ /* 0x002fc400078e001c */
[----:B---3--:R-:W-:Y:S02]  /*1a8e0*/  IMAD.MOV.U32 R10, RZ, RZ, R29 ;  /* 0x000000ffff0a7224 */ /* 0x008fe400078e001d */
[----:B------:R-:W3:Y:S05]  /*1a8f0*/  LDL.LU R29, [R1+0x1210] ;  /* 0x00121000011d7983 */ /* 0x000eea0000300800 */
[----:B----4-:R-:W-:-:S15]  /*1a900*/  HMMA.16816.F32 R16, R8, R14, R16 ;  /* 0x0000000e0810723c */ /* 0x010fde0000001810 */
[----:B------:R-:W-:-:S08]  /*1a910*/  NOP ;  /* 0x0000000000007918 */ /* 0x000fd00000000000 */
[----:B------:R-:W-:Y:S04]  /*1a920*/  STL.64 [R1+0x2f0], R16 ;  /* 0x0002f01001007387 */ /* 0x000fe80000100a00 */
[----:B------:R0:W-:Y:S04]  /*1a930*/  STL.64 [R1+0x2f8], R18 ;  /* 0x0002f81201007387 */ /* 0x0001e80000100a00 */
[----:B0-----:R-:W4:Y:S01]  /*1a940*/  LDL.LU.64 R18, [R1+0x1208] ;  /* 0x0012080001127983 */ /* 0x001f220000300a00 */
[----:B------:R-:W-:-:S05]  /*1a950*/  IMAD.MOV.U32 R28, RZ, RZ, R16 ;  /* 0x000000ffff1c7224 */ /* 0x000fca00078e0010 */
[----:B------:R-:W-:Y:S01]  /*1a960*/  STL [R1+0xeec], R28 ;  /* 0x000eec1c01007387 */ /* 0x000fe20000100800 */
[----:B----4-:R-:W-:-:S15]  /*1a970*/  HMMA.16816.F32 R20, R8, R18, R20 ;  /* 0x000000120814723c */ /* 0x010fde0000001814 */
[----:B------:R-:W-:-:S08]  /*1a980*/  NOP ;  /* 0x0000000000007918 */ /* 0x000fd00000000000 */
[----:B------:R-:W-:Y:S04]  /*1a990*/  STL.64 [R1+0x280], R20 ;  /* 0x0002801401007387 */ /* 0x000fe80000100a00 */
[----:B------:R0:W-:Y:S04]  /*1a9a0*/  STL.64 [R1+0x288], R22 ;  /* 0x0002881601007387 */ /* 0x0001e80000100a00 */
[----:B0-----:R-:W2:Y:S04]  /*1a9b0*/  LDL.LU.64 R22, [R1+0x1200] ;  /* 0x0012000001167983 */ /* 0x001ea80000300a00 */
[----:B------:R0:W-:Y:S04]  /*1a9c0*/  STL.64 [R1+0x11e8], R18 ;  /* 0x0011e81201007387 */ /* 0x0001e80000100a00 */
[----:B------:R-:W4:Y:S04]  /*1a9d0*/  LDL.LU R16, [R1+0x240] ;  /* 0x0002400001107983 */ /* 0x000f280000300800 */
[----:B------:R-:W4:Y:S04]  /*1a9e0*/  LDL.LU R17, [R1+0x244] ;  /* 0x0002440001117983 */ /* 0x000f280000300800 */
[----:B0-----:R-:W4:Y:S04]  /*1a9f0*/  LDL.LU R18, [R1+0x248] ;  /* 0x0002480001127983 */ /* 0x001f280000300800 */
[----:B------:R-:W4:Y:S01]  /*1aa00*/  LDL.LU R19, [R1+0x24c] ;  /* 0x00024c0001137983 */ /* 0x000f220000300800 */
[----:B--2---:R-:W-:-:S15]  /*1aa10*/  HMMA.16816.F32 R24, R8, R22, R24 ;  /* 0x000000160818723c */ /* 0x004fde0000001818 */
[----:B------:R-:W-:-:S08]  /*1aa20*/  NOP ;  /* 0x0000000000007918 */ /* 0x000fd00000000000 */
[----:B------:R-:W-:Y:S04]  /*1aa30*/  STL.64 [R1+0x250], R24 ;  /* 0x0002501801007387 */ /* 0x000fe80000100a00 */
[----:B------:R0:W-:Y:S04]  /*1aa40*/  STL.64 [R1+0x258], R26 ;  /* 0x0002581a01007387 */ /* 0x0001e80000100a00 */
[----:B0-----:R-:W4:Y:S02]  /*1aa50*/  LDL.LU.64 R26, [R1+0x11f8] ;  /* 0x0011f800011a7983 */ /* 0x001f240000300a00 */
[----:B----4-:R-:W-:-:S15]  /*1aa60*/  HMMA.16816.F32 R8, R8, R26, R16 ;  /* 0x0000001a0808723c */ /* 0x010fde0000001810 */
[----:B------:R-:W-:-:S08]  /*1aa70*/  NOP ;  /* 0x0000000000007918 */ /* 0x000fd00000000000 */
[----:B------:R-:W-:Y:S04]  /*1aa80*/  STL.64 [R1+0x1a0], R8 ;  /* 0x0001a00801007387 */ /* 0x000fe80000100a00 */
[----:B------:R-:W-:Y:S04]  /*1aa90*/  STL.64 [R1+0x1a8], R10 ;  /* 0x0001a80a01007387 */ /* 0x000fe80000100a00 */
[----:B------:R-:W2:Y:S04]  /*1aaa0*/  LDL.LU R16, [R1+0x230] ;  /* 0x0002300001107983 */ /* 0x000ea80000300800 */
[----:B------:R-:W2:Y:S04]  /*1aab0*/  LDL.LU R17, [R1+0x234] ;  /* 0x0002340001117983 */ /* 0x000ea80000300800 */
[----:B------:R-:W2:Y:S04]  /*1aac0*/  LDL.LU R18, [R1+0x238] ;  /* 0x0002380001127983 */ /* 0x000ea80000300800 */
[----:B------:R-:W2:Y:S04]  /*1aad0*/  LDL.LU R19, [R1+0x23c] ;  /* 0x00023c0001137983 */ /* 0x000ea80000300800 */
[----:B------:R0:W-:Y:S04]  /*1aae0*/  STL.64 [R1+0x11d0], R26 ;  /* 0x0011d01a01007387 */ /* 0x0001e80000100a00 */
[----:B------:R-:W4:Y:S04]  /*1aaf0*/  LDL.LU R24, [R1+0x210] ;  /* 0x0002100001187983 */ /* 0x000f280000300800 */
[----:B------:R-:W4:Y:S04]  /*1ab00*/  LDL.LU R25, [R1+0x214] ;  /* 0x0002140001197983 */ /* 0x000f280000300800 */
[----:B0-----:R-:W3:Y:S04]  /*1ab10*/  LDL.LU R26, [R1+0x218] ;  /* 0x00021800011a7983 */ /* 0x001ee80000300800 */
[----:B------:R-:W3:Y:S01]  /*1ab20*/  LDL.LU R27, [R1+0x21c] ;  /* 0x00021c00011b7983 */ /* 0x000ee20000300800 */
[----:B------:R-:W-:-:S02]  /*1ab30*/  IMAD.MOV.U32 R20, RZ, RZ, R9 ;  /* 0x000000ffff147224 */ /* 0x000fc400078e0009 */
[----:B------:R-:W-:Y:S01]  /*1ab40*/  IMAD.MOV.U32 R21, RZ, RZ, R11 ;  /* 0x000000ffff157224 */ /* 0x000fe200078e000b */
[----:B---3--:R-:W-:Y:S04]  /*1ab50*/  STL.64 [R1+0x11e0], R26 ;  /* 0x0011e01a01007387 */ /* 0x008fe80000100a00 */
[----:B----4-:R0:W-:Y:S04]  /*1ab60*/  STL.64 [R1+0x11d8], R24 ;  /* 0x0011d81801007387 */ /* 0x0101e80000100a00 */
[----:B0-----:R-:W3:Y:S04]  /*1ab70*/  LDL.LU R24, [R1+0x220] ;  /* 0x0002200001187983 */ /* 0x001ee80000300800 */
[----:B------:R-:W3:Y:S04]  /*1ab80*/  LDL.LU R25, [R1+0x224] ;  /* 0x0002240001197983 */ /* 0x000ee80000300800 */
[----:B------:R-:W3:Y:S04]  /*1ab90*/  LDL.LU R26, [R1+0x228] ;  /* 0x00022800011a7983 */ /* 0x000ee80000300800 */
[----:B------:R-:W3:Y:S04]  /*1aba0*/  LDL.LU R27, [R1+0x22c] ;  /* 0x00022c00011b7983 */ /* 0x000ee80000300800 */
[----:B------:R-:W4:Y:S04]  /*1abb0*/  LDL.LU R8, [R1+0x1d0] ;  /* 0x0001d00001087983 */ /* 0x000f280000300800 */
[----:B------:R-:W4:Y:S04]  /*1abc0*/  LDL.LU R9, [R1+0x1d4] ;  /* 0x0001d40001097983 */ /* 0x000f280000300800 */
[----:B------:R-:W2:Y:S04]  /*1abd0*/  LDL.LU R10, [R1+0x1d8] ;  /* 0x0001d800010a7983 */ /* 0x000ea80000300800 */
[----:B------:R-:W2:Y:S04]  /*1abe0*/  LDL.LU R11, [R1+0x1dc] ;  /* 0x0001dc00010b7983 */ /* 0x000ea80000300800 */
[----:B--2---:R-:W-:Y:S04]  /*1abf0*/  STL.64 [R1+0x1198], R10 ;  /* 0x0011980a01007387 */ /* 0x004fe80000100a00 */
[----:B----4-:R0:W-:Y:S04]  /*1ac00*/  STL.64 [R1+0x1190], R8 ;  /* 0x0011900801007387 */ /* 0x0101e80000100a00 */
[----:B0-----:R-:W2:Y:S04]  /*1ac10*/  LDL.LU R8, [R1+0x1e0] ;  /* 0x0001e00001087983 */ /* 0x001ea80000300800 */
[----:B------:R-:W2:Y:S04]  /*1ac20*/  LDL.LU R9, [R1+0x1e4] ;  /* 0x0001e40001097983 */ /* 0x000ea80000300800 */
[----:B------:R-:W4:Y:S01]  /*1ac30*/  LDL.LU R10, [R1+0x1e8] ;  /* 0x0001e800010a7983 */ /* 0x000f220000300800 */
[----:B------:R-:W-:-:S03]  /*1ac40*/  IMAD.MOV.U32 R11, RZ, RZ, R29 ;  /* 0x000000ffff0b7224 */ /* 0x000fc600078e001d */
[----:B------:R-:W3:Y:S01]  /*1ac50*/  LDL.LU R29, [R1+0x11f0] ;  /* 0x0011f000011d7983 */ /* 0x000ee20000300800 */
[----:B------:R-:W-:Y:S03]  /*1ac60*/  HMMA.16816.F32 R16, R4, R14, R16 ;  /* 0x0000000e0410723c */ /* 0x000fe60000001810 */
[----:B----4-:R-:W-:Y:S04]  /*1ac70*/  STL.64 [R1+0x11a8], R10 ;  /* 0x0011a80a01007387 */ /* 0x010fe80000100a00 */
[----:B--2---:R0:W-:Y:S04]  /*1ac80*/  STL.64 [R1+0x11a0], R8 ;  /* 0x0011a00801007387 */ /* 0x0041e80000100a00 */
[----:B0-----:R-:W2:Y:S04]  /*1ac90*/  LDL.LU.64 R8, [R1+0x50] ;  /* 0x0000500001087983 */ /* 0x001ea80000300a00 */
[----:B------:R-:W4:Y:S04]  /*1aca0*/  LDL.LU.64 R10, [R1+0x58] ;  /* 0x00005800010a7983 */ /* 0x000f280000300a00 */
[----:B----4-:R-:W-:Y:S04]  /*1acb0*/  STL.64 [R1+0x11c8], R10 ;  /* 0x0011c80a01007387 */ /* 0x010fe80000100a00 */
[----:B--2---:R0:W-:Y:S04]  /*1acc0*/  STL.64 [R1+0x11c0], R8 ;  /* 0x0011c00801007387 */ /* 0x0041e80000100a00 */
[----:B0-----:R-:W2:Y:S04]  /*1acd0*/  LDL.LU R8, [R1+0x200] ;  /* 0x0002000001087983 */ /* 0x001ea80000300800 */
[----:B------:R-:W2:Y:S04]  /*1ace0*/  LDL.LU R9, [R1+0x204] ;  /* 0x0002040001097983 */ /* 0x000ea80000300800 */
[----:B------:R-:W2:Y:S04]  /*1acf0*/  LDL.LU R10, [R1+0x208] ;  /* 0x00020800010a7983 */ /* 0x000ea80000300800 */
[----:B------:R-:W-:Y:S04]  /*1ad00*/  STL [R1+0xef4], R20 ;  /* 0x000ef41401007387 */ /* 0x000fe80000100800 */
[----:B------:R-:W-:Y:S04]  /*1ad10*/  STL [R1+0xef0], R21 ;  /* 0x000ef01501007387 */ /* 0x000fe80000100800 */
[----:B------:R-:W-:Y:S04]  /*1ad20*/  STL.64 [R1+0x2e0], R16 ;  /* 0x0002e01001007387 */ /* 0x000fe80000100a00 */
[----:B------:R0:W-:Y:S04]  /*1ad30*/  STL.64 [R1+0x2e8], R18 ;  /* 0x0002e81201007387 */ /* 0x0001e80000100a00 */
[----:B0-----:R-:W4:Y:S01]  /*1ad40*/  LDL.LU.64 R18, [R1+0x11e8] ;  /* 0x0011e80001127983 */ /* 0x001f220000300a00 */
[----:B---3--:R-:W-:-:S02]  /*1ad50*/  IMAD.MOV.U32 R11, RZ, RZ, R29 ;  /* 0x000000ffff0b7224 */ /* 0x008fc400078e001d */
[----:B------:R-:W-:-:S05]  /*1ad60*/  IMAD.MOV.U32 R29, RZ, RZ, R16 ;  /* 0x000000ffff1d7224 */ /* 0x000fca00078e0010 */
[----:B------:R-:W-:Y:S01]  /*1ad70*/  STL [R1+0xef8], R29 ;  /* 0x000ef81d01007387 */ /* 0x000fe20000100800 */
[----:B----4-:R-:W-:-:S15]  /*1ad80*/  HMMA.16816.F32 R24, R4, R18, R24 ;  /* 0x000000120418723c */ /* 0x010fde0000001818 */
[----:B------:R-:W-:-:S08]  /*1ad90*/  NOP ;  /* 0x0000000000007918 */ /* 0x000fd00000000000 */
        /* <DEDUP_REMOVED lines=16> */
[----:B------:R-:W2:Y:S04]  /*1aea0*/  LDL.LU.64 R4, [R1+0x11b0] ;  /* 0x0011b00001047983 */ /* 0x000ea80000300a00 */
[----:B------:R-:W3:Y:S01]  /*1aeb0*/  LDL.LU.64 R16, [R1+0x348] ;  /* 0x0003480001107983 */ /* 0x000ee20000300a00 */
[----:B--2---:R-:W-:-:S15]  /*1aec0*/  HMMA.16816.F32 R4, R8, R14, R4 ;  /* 0x0000000e0804723c */ /* 0x004fde0000001804 */
[----:B------:R-:W-:-:S08]  /*1aed0*/  NOP ;  /* 0x0000000000007918 */ /* 0x000fd00000000000 */
[----:B------:R0:W-:Y:S04]  /*1aee0*/  STL.64 [R1+0x2d0], R4 ;  /* 0x0002d00401007387 */ /* 0x0001e80000100a00 */
[----:B------:R1:W-:Y:S01]  /*1aef0*/  STL.64 [R1+0x2d8], R6 ;  /* 0x0002d80601007387 */ /* 0x0003e20000100a00 */
[----:B0-----:R-:W-:Y:S02]  /*1af00*/  IMAD.MOV.U32 R4, RZ, RZ, R11 ;  /* 0x000000ffff047224 */ /* 0x001fe400078e000b */
[----:B------:R-:W-:Y:S02]  /*1af10*/  IMAD.MOV.U32 R5, RZ, RZ, R10 ;  /* 0x000000ffff057224 */ /* 0x000fe400078e000a */
[----:B-1----:R-:W-:Y:S02]  /*1af20*/  IMAD.MOV.U32 R7, RZ, RZ, R8 ;  /* 0x000000ffff077224 */ /* 0x002fe400078e0008 */
[----:B------:R-:W-:Y:S01]  /*1af30*/  IMAD.MOV.U32 R6, RZ, RZ, R9 ;  /* 0x000000ffff067224 */ /* 0x000fe200078e0009 */
[----:B------:R-:W2:Y:S04]  /*1af40*/  LDL.LU.64 R10, [R1+0x11a8] ;  /* 0x0011a800010a7983 */ /* 0x000ea80000300a00 */
[----:B------:R-:W2:Y:S04]  /*1af50*/  LDL.LU.64 R8, [R1+0x11a0] ;  /* 0x0011a00001087983 */ /* 0x000ea80000300a00 */
[----:B------:R0:W-:Y:S04]  /*1af60*/  STL.64 [R1+0x1178], R14 ;  /* 0x0011780e01007387 */ /* 0x0001e80000100a00 */
[----:B------:R1:W-:Y:S01]  /*1af70*/  STL.64 [R1+0x1170], R12 ;  /* 0x0011700c01007387 */ /* 0x0003e20000100a00 */
[----:B0-----:R-:W-:-:S02]  /*1af80*/  IMAD.MOV.U32 R15, RZ, RZ, R4 ;  /* 0x000000ffff0f7224 */ /* 0x001fc400078e0004 */
[----:B------:R-:W-:Y:S01]  /*1af90*/  IMAD.MOV.U32 R14, RZ, RZ, R5 ;  /* 0x000000ffff0e7224 */ /* 0x000fe200078e0005 */
[----:B------:R-:W4:Y:S01]  /*1afa0*/  LDL.LU R4, [R1+0x190] ;  /* 0x0001900001047983 */ /* 0x000f220000300800 */
[----:B-1----:R-:W-:-:S03]  /*1afb0*/  IMAD.MOV.U32 R13, RZ, RZ, R6 ;  /* 0x000000ffff0d7224 */ /* 0x002fc600078e0006 */
[----:B------:R-:W4:Y:S01]  /*1afc0*/  LDL.LU R5, [R1+0x194] ;  /* 0x0001940001057983 */ /* 0x000f220000300800 */
[----:B------:R-:W-:-:S03]  /*1afd0*/  IMAD.MOV.U32 R12, RZ, RZ, R7 ;  /* 0x000000ffff0c7224 */ /* 0x000fc600078e0007 */
[----:B------:R-:W3:Y:S04]  /*1afe0*/  LDL.LU R6, [R1+0x198] ;  /* 0x0001980001067983 */ /* 0x000ee80000300800 */
[----:B------:R-:W3:Y:S04]  /*1aff0*/  LDL.LU R7, [R1+0x19c] ;  /* 0x00019c0001077983 */ /* 0x000ee80000300800 */
[----:B---3--:R-:W-:Y:S04]  /*1b000*/  STL.64 [R1+0x1168], R6 ;  /* 0x0011680601007387 */ /* 0x008fe80000100a00 */
[----:B----4-:R0:W-:Y:S04]  /*1b010*/  STL.64 [R1+0x1160], R4 ;  /* 0x0011600401007387 */ /* 0x0101e80000100a00 */
[----:B0-----:R-:W3:Y:S04]  /*1b020*/  LDL.LU R4, [R1+0x1b0] ;  /* 0x0001b00001047983 */ /* 0x001ee80000300800 */
[----:B------:R-:W3:Y:S04]  /*1b030*/  LDL.LU R5, [R1+0x1b4] ;  /* 0x0001b40001057983 */ /* 0x000ee80000300800 */
[----:B------:R-:W4:Y:S04]  /*1b040*/  LDL.LU R6, [R1+0x1b8] ;  /* 0x0001b80001067983 */ /* 0x000f280000300800 */
[----:B------:R-:W4:Y:S01]  /*1b050*/  LDL.LU R7, [R1+0x1bc] ;  /* 0x0001bc0001077983 */ /* 0x000f220000300800 */
[C---:B--2---:R-:W-:Y:S03]  /*1b060*/  HMMA.16816.F32 R8, R12.reuse, R18, R8 ;  /* 0x000000120c08723c */ /* 0x044fe60000001808 */
[----:B----4-:R-:W-:Y:S04]  /*1b070*/  STL.64 [R1+0x1188], R6 ;  /* 0x0011880601007387 */ /* 0x010fe80000100a00 */
[----:B---3--:R0:W-:Y:S04]  /*1b080*/  STL.64 [R1+0x1180], R4 ;  /* 0x0011800401007387 */ /* 0x0081e80000100a00 */
[----:B0-----:R-:W2:Y:S04]  /*1b090*/  LDL.LU R4, [R1+0x1c0] ;  /* 0x0001c00001047983 */ /* 0x001ea80000300800 */
[----:B------:R-:W2:Y:S04]  /*1b0a0*/  LDL.LU R5, [R1+0x1c4] ;  /* 0x0001c40001057983 */ /* 0x000ea80000300800 */
[----:B------:R-:W2:Y:S04]  /*1b0b0*/  LDL.LU R6, [R1+0x1c8] ;  /* 0x0001c80001067983 */ /* 0x000ea80000300800 */
[----:B------:R-:W2:Y:S04]  /*1b0c0*/  LDL.LU R7, [R1+0x1cc] ;  /* 0x0001cc0001077983 */ /* 0x000ea80000300800 */
[----:B------:R-:W-:Y:S04]  /*1b0d0*/  STL.64 [R1+0x260], R8 ;  /* 0x0002600801007387 */ /* 0x000fe80000100a00 */
[----:B------:R0:W-:Y:S04]  /*1b0e0*/  STL.64 [R1+0x268], R10 ;  /* 0x0002680a01007387 */ /* 0x0001e80000100a00 */
[----:B0-----:R-:W3:Y:S04]  /*1b0f0*/  LDL.LU.64 R10, [R1+0x1198] ;  /* 0x00119800010a7983 */ /* 0x001ee80000300a00 */
[----:B------:R-:W3:Y:S02]  /*1b100*/  LDL.LU.64 R8, [R1+0x1190] ;  /* 0x0011900001087983 */ /* 0x000ee40000300a00 */
[----:B---3--:R-:W-:-:S15]  /*1b110*/  HMMA.16816.F32 R8, R12, R22, R8 ;  /* 0x000000160c08723c */ /* 0x008fde0000001808 */
[----:B------:R-:W-:-:S08]  /*1b120*/  NOP ;  /* 0x0000000000007918 */ /* 0x000fd00000000000 */
[----:B------:R0:W-:Y:S04]  /*1b130*/  STL.64 [R1+0x1d0], R8 ;  /* 0x0001d00801007387 */ /* 0x0001e80000100a00 */
[----:B------:R1:W-:Y:S04]  /*1b140*/  STL.64 [R1+0x1d8], R10 ;  /* 0x0001d80a01007387 */ /* 0x0003e80000100a00 */
[----:B0-----:R-:W3:Y:S04]  /*1b150*/  LDL.LU R8, [R1+0x160] ;  /* 0x0001600001087983 */ /* 0x001ee80000300800 */
[----:B------:R-:W3:Y:S04]  /*1b160*/  LDL.LU R9, [R1+0x164] ;  /* 0x0001640001097983 */ /* 0x000ee80000300800 */
[----:B-1----:R-:W4:Y:S04]  /*1b170*/  LDL.LU R10, [R1+0x168] ;  /* 0x00016800010a7983 */ /* 0x002f280000300800 */
[----:B------:R-:W4:Y:S01]  /*1b180*/  LDL.LU R11, [R1+0x16c] ;  /* 0x00016c00010b7983 */ /* 0x000f220000300800 */
[----:B--2---:R-:W-:-:S15]  /*1b190*/  HMMA.16816.F32 R12, R12, R26, R4 ;  /* 0x0000001a0c0c723c */ /* 0x004fde0000001804 */
[----:B------:R-:W-:-:S09]  /*1b1a0*/  NOP ;  /* 0x0000000000007918 */ /* 0x000fd20000000000 */
[----:B------:R-:W-:Y:S01]  /*1b1b0*/  IMAD.MOV.U32 R25, RZ, RZ, R15 ;  /* 0x000000ffff197224 */ /* 0x000fe200078e000f */
[----:B----4-:R-:W-:Y:S04]  /*1b1c0*/  STL.64 [R1+0x1140], R10 ;  /* 0x0011400a01007387 */ /* 0x010fe80000100a00 */
[----:B---3--:R0:W-:Y:S04]  /*1b1d0*/  STL.64 [R1+0x1138], R8 ;  /* 0x0011380801007387 */ /* 0x0081e80000100a00 */
[----:B0-----:R-:W2:Y:S04]  /*1b1e0*/  LDL.LU R8, [R1+0x40] ;  /* 0x0000400001087983 */ /* 0x001ea80000300800 */
[----:B------:R-:W2:Y:S04]  /*1b1f0*/  LDL.LU R9, [R1+0x44] ;  /* 0x0000440001097983 */ /* 0x000ea80000300800 */
[----:B------:R-:W2:Y:S04]  /*1b200*/  LDL.LU.64 R6, [R1+0x1188] ;  /* 0x0011880001067983 */ /* 0x000ea80000300a00 */
[----:B------:R-:W2:Y:S04]  /*1b210*/  LDL.LU.64 R4, [R1+0x1180] ;  /* 0x0011800001047983 */ /* 0x000ea80000300a00 */
[----:B------:R-:W-:Y:S04]  /*1b220*/  STL.64 [R1+0x50], R12 ;  /* 0x0000500c01007387 */ /* 0x000fe80000100a00 */
[----:B------:R0:W-:Y:S04]  /*1b230*/  STL.64 [R1+0x58], R14 ;  /* 0x0000580e01007387 */ /* 0x0001e80000100a00 */
[----:B0-----:R-:W2:Y:S01]  /*1b240*/  LDL.LU.64 R14, [R1+0x1178] ;  /* 0x00117800010e7983 */ /* 0x001ea20000300a00 */
[----:B------:R-:W-:-:S02]  /*1b250*/  IMAD.MOV.U32 R10, RZ, RZ, R3 ;  /* 0x000000ffff0a7224 */ /* 0x000fc400078e0003 */
[----:B------:R-:W-:Y:S02]  /*1b260*/  IMAD.MOV.U32 R11, RZ, RZ, R2 ;  /* 0x000000ffff0b7224 */ /* 0x000fe400078e0002 */
[----:B------:R-:W-:Y:S02]  /*1b270*/  IMAD.MOV.U32 R24, RZ, RZ, R13 ;  /* 0x000000ffff187224 */ /* 0x000fe400078e000d */
[----:B------:R-:W3:Y:S04]  /*1b280*/  LDL.LU.64 R12, [R1+0x1170] ;  /* 0x00117000010c7983 */ /* 0x000ee80000300a00 */
[----:B------:R-:W4:Y:S04]  /*1b290*/  LDL.LU.64 R2, [R1+0x350] ;  /* 0x0003500001027983 */ /* 0x000f280000300a00 */
[----:B------:R0:W-:Y:S04]  /*1b2a0*/  STL [R1+0xf00], R24 ;  /* 0x000f001801007387 */ /* 0x0001e80000100800 */
[----:B------:R1:W-:Y:S04]  /*1b2b0*/  STL [R1+0xefc], R25 ;  /* 0x000efc1901007387 */ /* 0x0003e80000100800 */
[----:B------:R1:W-:Y:S04]  /*1b2c0*/  STL.64 [R1+0x1158], R26 ;  /* 0x0011581a01007387 */ /* 0x0003e80000100a00 */
[----:B0-----:R-:W4:Y:S04]  /*1b2d0*/  LDL.LU R24, [R1+0x180] ;  /* 0x0001800001187983 */ /* 0x001f280000300800 */
[----:B-1----:R-:W4:Y:S04]  /*1b2e0*/  LDL.LU R25, [R1+0x184] ;  /* 0x0001840001197983 */ /* 0x002f280000300800 */
[----:B------:R-:W4:Y:S04]  /*1b2f0*/  LDL.LU R26, [R1+0x188] ;  /* 0x00018800011a7983 */ /* 0x000f280000300800 */
[----:B------:R-:W4:Y:S01]  /*1b300*/  LDL.LU R27, [R1+0x18c] ;  /* 0x00018c00011b7983 */ /* 0x000f220000300800 */
[----:B--2---:R-:W-:-:S15]  /*1b310*/  HMMA.16816.F32 R4, R8, R14, R4 ;  /* 0x0000000e0804723c */ /* 0x004fde0000001804 */
[----:B------:R-:W-:-:S08]  /*1b320*/  NOP ;  /* 0x0000000000007918 */ /* 0x000fd00000000000 */
[----:B------:R-:W-:Y:S04]  /*1b330*/  STL.64 [R1+0x2c0], R4 ;  /* 0x0002c00401007387 */ /* 0x000fe80000100a00 */
[----:B------:R0:W-:Y:S04]  /*1b340*/  STL.64 [R1+0x2c8], R6 ;  /* 0x0002c80601007387 */ /* 0x0001e80000100a00 */
[----:B0-----:R-:W2:Y:S04]  /*1b350*/  LDL.LU.64 R6, [R1+0x1168] ;  /* 0x0011680001067983 */ /* 0x001ea80000300a00 */
[----:B------:R-:W2:Y:S04]  /*1b360*/  LDL.LU.64 R4, [R1+0x1160] ;  /* 0x0011600001047983 */ /* 0x000ea80000300a00 */
[----:B------:R-:W-:Y:S04]  /*1b370*/  STL.64 [R1+0x1150], R14 ;  /* 0x0011500e01007387 */ /* 0x000fe80000100a00 */
[----:B---3--:R0:W-:Y:S04]  /*1b380*/  STL.64 [R1+0x1148], R12 ;  /* 0x0011480c01007387 */ /* 0x0081e80000100a00 */
[----:B0-----:R-:W3:Y:S04]  /*1b390*/  LDL.LU R12, [R1+0x170] ;  /* 0x00017000010c7983 */ /* 0x001ee80000300800 */
[----:B------:R-:W3:Y:S04]  /*1b3a0*/  LDL.LU R13, [R1+0x174] ;  /* 0x00017400010d7983 */ /* 0x000ee80000300800 */
[----:B------:R-:W3:Y:S04]  /*1b3b0*/  LDL.LU R14, [R1+0x178] ;  /* 0x00017800010e7983 */ /* 0x000ee80000300800 */
[----:B------:R-:W3:Y:S01]  /*1b3c0*/  LDL.LU R15, [R1+0x17c] ;  /* 0x00017c00010f7983 */ /* 0x000ee20000300800 */
[----:B--2---:R-:W-:-:S15]  /*1b3d0*/  HMMA.16816.F32 R4, R8, R18, R4 ;  /* 0x000000120804723c */ /* 0x004fde0000001804 */
[----:B------:R-:W-:-:S08]  /*1b3e0*/  NOP ;  /* 0x0000000000007918 */ /* 0x000fd00000000000 */
[----:B------:R0:W-:Y:S04]  /*1b3f0*/  STL.64 [R1+0x240], R4 ;  /* 0x0002400401007387 */ /* 0x0001e80000100a00 */
[----:B------:R1:W-:Y:S04]  /*1b400*/  STL.64 [R1+0x248], R6 ;  /* 0x0002480601007387 */ /* 0x0003e80000100a00 */
[----:B0-----:R-:W2:Y:S04]  /*1b410*/  LDL.LU R4, [R1] ;  /* 0x0000000001047983 */ /* 0x001ea80000300800 */
[----:B------:R-:W2:Y:S04]  /*1b420*/  LDL.LU R5, [R1+0x4] ;  /* 0x0000040001057983 */ /* 0x000ea80000300800 */
[----:B-1----:R-:W3:Y:S04]  /*1b430*/  LDL.LU R6, [R1+0x8] ;  /* 0x0000080001067983 */ /* 0x002ee80000300800 */
[----:B------:R-:W3:Y:S01]  /*1b440*/  LDL.LU R7, [R1+0xc] ;  /* 0x00000c0001077983 */ /* 0x000ee20000300800 */
[C---:B----4-:R-:W-:Y:S03]  /*1b450*/  HMMA.16816.F32 R24, R8.reuse, R22, R24 ;  /* 0x000000160818723c */ /* 0x050fe60000001818 */
[----:B---3--:R-:W-:Y:S04]  /*1b460*/  STL.64 [R1+0x10d0], R6 ;  /* 0x0010d00601007387 */ /* 0x008fe80000100a00 */
[----:B--2---:R0:W-:Y:S04]  /*1b470*/  STL.64 [R1+0x10c8], R4 ;  /* 0x0010c80401007387 */ /* 0x0041e80000100a00 */
[----:B0-----:R-:W2:Y:S04]  /*1b480*/  LDL.LU R4, [R1+0x30] ;  /* 0x0000300001047983 */ /* 0x001ea80000300800 */
[----:B------:R-:W2:Y:S04]  /*1b490*/  LDL.LU R5, [R1+0x34] ;  /* 0x0000340001057983 */ /* 0x000ea80000300800 */
[----:B------:R-:W2:Y:S04]  /*1b4a0*/  LDL.LU R6, [R1+0x38] ;  /* 0x0000380001067983 */ /* 0x000ea80000300800 */
[----:B------:R-:W2:Y:S04]  /*1b4b0*/  LDL.LU R7, [R1+0x3c] ;  /* 0x00003c0001077983 */ /* 0x000ea80000300800 */
[----:B------:R-:W-:Y:S04]  /*1b4c0*/  STL.64 [R1+0x1e0], R24 ;  /* 0x0001e01801007387 */ /* 0x000fe80000100a00 */
[----:B------:R0:W-:Y:S04]  /*1b4d0*/  STL.64 [R1+0x1e8], R26 ;  /* 0x0001e81a01007387 */ /* 0x0001e80000100a00 */
[----:B0-----:R-:W3:Y:S04]  /*1b4e0*/  LDL.LU.64 R26, [R1+0x1158] ;  /* 0x00115800011a7983 */ /* 0x001ee80000300a00 */
[----:B------:R0:W-:Y:S04]  /*1b4f0*/  STL.64 [R1+0x1130], R22 ;  /* 0x0011301601007387 */ /* 0x0001e80000100a00 */
[----:B------:R-:W2:Y:S04]  /*1b500*/  LDL.LU R20, [R1+0x140] ;  /* 0x0001400001147983 */ /* 0x000ea80000300800 */
[----:B------:R-:W2:Y:S04]  /*1b510*/  LDL.LU R21, [R1+0x144] ;  /* 0x0001440001157983 */ /* 0x000ea80000300800 */
[----:B0-----:R-:W2:Y:S04]  /*1b520*/  LDL.LU R22, [R1+0x148] ;  /* 0x0001480001167983 */ /* 0x001ea80000300800 */
[----:B------:R-:W2:Y:S01]  /*1b530*/  LDL.LU R23, [R1+0x14c] ;  /* 0x00014c0001177983 */ /* 0x000ea20000300800 */
[----:B---3--:R-:W-:Y:S03]  /*1b540*/  HMMA.16816.F32 R8, R8, R26, R12 ;  /* 0x0000001a0808723c */ /* 0x008fe6000000180c */
[----:B------:R-:W3:Y:S04]  /*1b550*/  LDL.LU.64 R14, [R1+0x1150] ;  /* 0x00115000010e7983 */ /* 0x000ee80000300a00 */
[----:B------:R-:W4:-:S15]  /*1b560*/  LDL.LU.64 R12, [R1+0x1148] ;  /* 0x00114800010c7983 */ /* 0x000f1e0000300a00 */
[----:B------:R-:W-:-:S01]  /*1b570*/  NOP ;  /* 0x0000000000007918 */ /* 0x000fc20000000000 */
[----:B------:R-:W-:Y:S04]  /*1b580*/  STL.64 [R1+0x190], R8 ;  /* 0x0001900801007387 */ /* 0x000fe80000100a00 */
[----:B------:R0:W-:Y:S04]  /*1b590*/  STL.64 [R1+0x198], R10 ;  /* 0x0001980a01007387 */ /* 0x0001e80000100a00 */
[----:B0-----:R-:W3:Y:S04]  /*1b5a0*/  LDL.LU.64 R10, [R1+0x1140] ;  /* 0x00114000010a7983 */ /* 0x001ee80000300a00 */
[----:B------:R-:W3:Y:S01]  /*1b5b0*/  LDL.LU.64 R8, [R1+0x1138] ;  /* 0x0011380001087983 */ /* 0x000ee20000300a00 */
[C---:B--2---:R-:W-:Y:S03]  /*1b5c0*/  HMMA.16816.F32 R20, R4.reuse, R18, R20 ;  /* 0x000000120414723c */ /* 0x044fe60000001814 */
[----:B------:R0:W-:Y:S04]  /*1b5d0*/  STL.64 [R1+0x1128], R26 ;  /* 0x0011281a01007387 */ /* 0x0001e80000100a00 */
[----:B------:R-:W2:Y:S04]  /*1b5e0*/  LDL.LU R24, [R1+0x130] ;  /* 0x0001300001187983 */ /* 0x000ea80000300800 */
[----:B------:R-:W2:Y:S04]  /*1b5f0*/  LDL.LU R25, [R1+0x134] ;  /* 0x0001340001197983 */ /* 0x000ea80000300800 */
[----:B0-----:R-:W2:Y:S04]  /*1b600*/  LDL.LU R26, [R1+0x138] ;  /* 0x00013800011a7983 */ /* 0x001ea80000300800 */
[----:B------:R-:W2:Y:S01]  /*1b610*/  LDL.LU R27, [R1+0x13c] ;  /* 0x00013c00011b7983 */ /* 0x000ea20000300800 */
[----:B---3--:R-:W-:-:S15]  /*1b620*/  HMMA.16816.F32 R8, R4, R14, R8 ;  /* 0x0000000e0408723c */ /* 0x008fde0000001808 */
[----:B------:R-:W-:-:S08]  /*1b630*/  NOP ;  /* 0x0000000000007918 */ /* 0x000fd00000000000 */
[----:B------:R0:W-:Y:S04]  /*1b640*/  STL.64 [R1+0x360], R8 ;  /* 0x0003600801007387 */ /* 0x0001e80000100a00 */
[----:B------:R-:W-:Y:S04]  /*1b650*/  STL.64 [R1+0x368], R10 ;  /* 0x0003680a01007387 */ /* 0x000fe80000100a00 */
[----:B0-----:R-:W3:Y:S04]  /*1b660*/  LDL.LU.64 R8, [R1+0x340] ;  /* 0x0003400001087983 */ /* 0x001ee80000300a00 */
[----:B------:R-:W-:Y:S04]  /*1b670*/  STL.64 [R1+0x2a0], R20 ;  /* 0x0002a01401007387 */ /* 0x000fe80000100a00 */
[----:B------:R0:W-:Y:S04]  /*1b680*/  STL.64 [R1+0x2a8], R22 ;  /* 0x0002a81601007387 */ /* 0x0001e80000100a00 */
[----:B0-----:R-:W2:Y:S04]  /*1b690*/  LDL.LU.64 R22, [R1+0x1130] ;  /* 0x0011300001167983 */ /* 0x001ea80000300a00 */
[----:B------:R-:W-:Y:S04]  /*1b6a0*/  STL.64 [R1+0x1100], R18 ;  /* 0x0011001201007387 */ /* 0x000fe80000100a00 */
[----:B------:R0:W-:Y:S04]  /*1b6b0*/  STL.64 [R1+0x10f8], R16 ;  /* 0x0010f81001007387 */ /* 0x0001e80000100a00 */
[----:B0-----:R-:W4:Y:S04]  /*1b6c0*/  LDL.LU R16, [R1+0x120] ;  /* 0x0001200001107983 */ /* 0x001f280000300800 */
[----:B------:R-:W4:Y:S04]  /*1b6d0*/  LDL.LU R17, [R1+0x124] ;  /* 0x0001240001117983 */ /* 0x000f280000300800 */
[----:B------:R-:W4:Y:S04]  /*1b6e0*/  LDL.LU R18, [R1+0x128] ;  /* 0x0001280001127983 */ /* 0x000f280000300800 */
[----:B------:R-:W4:Y:S01]  /*1b6f0*/  LDL.LU R19, [R1+0x12c] ;  /* 0x00012c0001137983 */ /* 0x000f220000300800 */
[----:B--2---:R-:W-:-:S15]  /*1b700*/  HMMA.16816.F32 R24, R4, R22, R24 ;  /* 0x000000160418723c */ /* 0x004fde0000001818 */
[----:B------:R-:W-:-:S08]  /*1b710*/  NOP ;  /* 0x0000000000007918 */ /* 0x000fd00000000000 */
[----:B------:R-:W-:Y:S04]  /*1b720*/  STL.64 [R1+0x230], R24 ;  /* 0x0002301801007387 */ /* 0x000fe80000100a00 */
[----:B------:R0:W-:Y:S04]  /*1b730*/  STL.64 [R1+0x238], R26 ;  /* 0x0002381a01007387 */ /* 0x0001e80000100a00 */
[----:B0-----:R-:W2:Y:S04]  /*1b740*/  LDL.LU.64 R26, [R1+0x1128] ;  /* 0x00112800011a7983 */ /* 0x001ea80000300a00 */
[----:B------:R-:W-:Y:S04]  /*1b750*/  STL.64 [R1+0x10f0], R22 ;  /* 0x0010f01601007387 */ /* 0x000fe80000100a00 */
[----:B--2---:R-:W-:Y:S04]  /*1b760*/  STL.64 [R1+0x10e8], R26 ;  /* 0x0010e81a01007387 */ /* 0x004fe80000100a00 */
[----:B------:R-:W2:Y:S01]  /*1b770*/  LDL.LU.64 R10, [R1+0x338] ;  /* 0x00033800010a7983 */ /* 0x000ea20000300a00 */
[----:B----4-:R-:W-:-:S15]  /*1b780*/  HMMA.16816.F32 R4, R4, R26, R16 ;  /* 0x0000001a0404723c */ /* 0x010fde0000001810 */
[----:B------:R-:W-:-:S08]  /*1b790*/  NOP ;  /* 0x0000000000007918 */ /* 0x000fd00000000000 */
[----:B------:R-:W-:Y:S04]  /*1b7a0*/  STL.64 [R1+0x1c0], R4 ;  /* 0x0001c00401007387 */ /* 0x000fe80000100a00 */
[----:B------:R-:W-:Y:S04]  /*1b7b0*/  STL.64 [R1+0x1c8], R6 ;  /* 0x0001c80601007387 */ /* 0x000fe80000100a00 */
[----:B--2---:R-:W-:Y:S04]  /*1b7c0*/  STL.64 [R1+0x1050], R10 ;  /* 0x0010500a01007387 */ /* 0x004fe80000100a00 */
[----:B---3--:R0:W-:Y:S04]  /*1b7d0*/  STL.64 [R1+0x1048], R8 ;  /* 0x0010480801007387 */ /* 0x0081e80000100a00 */
[----:B0-----:R-:W2:Y:S01]  /*1b7e0*/  LDL.LU R8, [R1+0x10] ;  /* 0x0000100001087983 */ /* 0x001ea20000300800 */
[----:B------:R-:W-:-:S02]  /*1b7f0*/  IMAD.MOV.U32 R10, RZ, RZ, R13 ;  /* 0x000000ffff0a7224 */ /* 0x000fc400078e000d */
[----:B------:R-:W-:Y:S02]  /*1b800*/  IMAD.MOV.U32 R11, RZ, RZ, R0 ;  /* 0x000000ffff0b7224 */ /* 0x000fe400078e0000 */
[----:B------:R-:W-:Y:S02]  /*1b810*/  IMAD.MOV.U32 R9, RZ, RZ, R12 ;  /* 0x000000ffff097224 */ /* 0x000fe400078e000c */
[----:B------:R-:W3:Y:S04]  /*1b820*/  LDL.LU R12, [R1+0x1120] ;  /* 0x00112000010c7983 */ /* 0x000ee80000300800 */
[----:B------:R-:W4:Y:S04]  /*1b830*/  LDL.LU R13, [R1+0x111c] ;  /* 0x00111c00010d7983 */ /* 0x000f280000300800 */
[----:B------:R-:W3:Y:S04]  /*1b840*/  LDL.LU R0, [R1+0x1118] ;  /* 0x0011180001007983 */ /* 0x000ee80000300800 */
[----:B------:R-:W-:Y:S04]  /*1b850*/  STL.64 [R1+0x1060], R10 ;  /* 0x0010600a01007387 */ /* 0x000fe80000100a00 */
[----:B--2---:R0:W-:Y:S04]  /*1b860*/  STL.64 [R1+0x1058], R8 ;  /* 0x0010580801007387 */ /* 0x0041e80000100a00 */
[----:B0-----:R-:W2:Y:S04]  /*1b870*/  LDL.LU R8, [R1+0x80] ;  /* 0x0000800001087983 */ /* 0x001ea80000300800 */
[----:B------:R-:W2:Y:S04]  /*1b880*/  LDL.LU R9, [R1+0x84] ;  /* 0x0000840001097983 */ /* 0x000ea80000300800 */
[----:B------:R-:W4:Y:S04]  /*1b890*/  LDL.LU R10, [R1+0x88] ;  /* 0x00008800010a7983 */ /* 0x000f280000300800 */
[----:B------:R-:W4:Y:S04]  /*1b8a0*/  LDL.LU R11, [R1+0x8c] ;  /* 0x00008c00010b7983 */ /* 0x000f280000300800 */
[----:B------:R-:W3:Y:S04]  /*1b8b0*/  LDL.LU R4, [R1+0x20] ;  /* 0x0000200001047983 */ /* 0x000ee80000300800 */
[----:B------:R-:W3:Y:S04]  /*1b8c0*/  LDL.LU R5, [R1+0x24] ;  /* 0x0000240001057983 */ /* 0x000ee80000300800 */
[----:B------:R-:W3:Y:S04]  /*1b8d0*/  LDL.LU R6, [R1+0x28] ;  /* 0x0000280001067983 */ /* 0x000ee80000300800 */
[----:B------:R-:W3:Y:S04]  /*1b8e0*/  LDL.LU R7, [R1+0x2c] ;  /* 0x00002c0001077983 */ /* 0x000ee80000300800 */
[----:B----4-:R-:W-:Y:S04]  /*1b8f0*/  STL.64 [R1+0x1070], R10 ;  /* 0x0010700a01007387 */ /* 0x010fe80000100a00 */
[----:B--2---:R0:W-:Y:S04]  /*1b900*/  STL.64 [R1+0x1068], R8 ;  /* 0x0010680801007387 */ /* 0x0041e80000100a00 */
[----:B0-----:R-:W2:Y:S01]  /*1b910*/  LDL.LU R8, [R1+0x90] ;  /* 0x0000900001087983 */ /* 0x001ea20000300800 */
[----:B---3--:R-:W-:-:S03]  /*1b920*/  IMAD.MOV.U32 R9, RZ, RZ, R0 ;  /* 0x000000ffff097224 */ /* 0x008fc600078e0000 */
[----:B------:R-:W3:Y:S04]  /*1b930*/  LDL.LU R0, [R1+0x1114] ;  /* 0x0011140001007983 */ /* 0x000ee80000300800 */
[----:B------:R-:W4:Y:S04]  /*1b940*/  LDL.LU R24, [R1+0xf0] ;  /* 0x0000f00001187983 */ /* 0x000f280000300800 */
[----:B------:R-:W4:Y:S04]  /*1b950*/  LDL.LU R25, [R1+0xf4] ;  /* 0x0000f40001197983 */ /* 0x000f280000300800 */
[----:B------:R-:W4:Y:S04]  /*1b960*/  LDL.LU R26, [R1+0xf8] ;  /* 0x0000f800011a7983 */ /* 0x000f280000300800 */
[----:B------:R-:W4:Y:S04]  /*1b970*/  LDL.LU R27, [R1+0xfc] ;  /* 0x0000fc00011b7983 */ /* 0x000f280000300800 */
[----:B------:R-:W4:Y:S04]  /*1b980*/  LDL.LU R20, [R1+0x100] ;  /* 0x0001000001147983 */ /* 0x000f280000300800 */
[----:B------:R-:W4:Y:S04]  /*1b990*/  LDL.LU R21, [R1+0x104] ;  /* 0x0001040001157983 */ /* 0x000f280000300800 */
[----:B------:R-:W4:Y:S01]  /*1b9a0*/  LDL.LU R22, [R1+0x108] ;  /* 0x0001080001167983 */ /* 0x000f220000300800 */
[----:B------:R-:W-:-:S02]  /*1b9b0*/  IMAD.MOV.U32 R10, RZ, RZ, R13 ;  /* 0x000000ffff0a7224 */ /* 0x000fc400078e000d */
[----:B------:R-:W-:Y:S01]  /*1b9c0*/  IMAD.MOV.U32 R11, RZ, RZ, R12 ;  /* 0x000000ffff0b7224 */ /* 0x000fe200078e000c */
[----:B------:R-:W4:Y:S04]  /*1b9d0*/  LDL.LU R23, [R1+0x10c] ;  /* 0x00010c0001177983 */ /* 0x000f280000300800 */
[----:B------:R-:W4:Y:S04]  /*1b9e0*/  LDL.LU R16, [R1+0x110] ;  /* 0x0001100001107983 */ /* 0x000f280000300800 */
[----:B------:R-:W4:Y:S04]  /*1b9f0*/  LDL.LU R17, [R1+0x114] ;  /* 0x0001140001117983 */ /* 0x000f280000300800 */
[----:B------:R-:W4:Y:S04]  /*1ba00*/  LDL.LU R18, [R1+0x118] ;  /* 0x0001180001127983 */ /* 0x000f280000300800 */
[----:B------:R-:W4:Y:S04]  /*1ba10*/  LDL.LU R19, [R1+0x11c] ;  /* 0x00011c0001137983 */ /* 0x000f280000300800 */
[----:B------:R-:W-:Y:S01]  /*1ba20*/  STL.64 [R1+0x1090], R10 ;  /* 0x0010900a01007387 */ /* 0x000fe20000100a00 */
[----:B------:R-:W0:Y:S03]  /*1ba30*/  LDC R13, c[0x0][0x238] ;  /* 0x00008e00ff0d7b82 */ /* 0x000e260000000800 */
[----:B--2---:R1:W-:Y:S04]  /*1ba40*/  STL.64 [R1+0x1088], R8 ;  /* 0x0010880801007387 */ /* 0x0043e80000100a00 */
        /* <DEDUP_REMOVED lines=8> */
[----:B------:R-:W3:Y:S01]  /*1bad0*/  LDL.LU R10, [R1+0xb8] ;  /* 0x0000b800010a7983 */ /* 0x000ee20000300800 */
[----:B------:R-:W-:-:S03]  /*1bae0*/  IMAD.MOV.U32 R11, RZ, RZ, R0 ;  /* 0x000000ffff0b7224 */ /* 0x000fc600078e0000 */
[----:B------:R-:W4:Y:S04]  /*1baf0*/  LDL.LU R0, [R1+0x1110] ;  /* 0x0011100001007983 */ /* 0x000f280000300800 */
[----:B---3--:R-:W-:Y:S04]  /*1bb00*/  STL.64 [R1+0x10b0], R10 ;  /* 0x0010b00a01007387 */ /* 0x008fe80000100a00 */
[----:B--2---:R1:W-:Y:S04]  /*1bb10*/  STL.64 [R1+0x10a8], R8 ;  /* 0x0010a80801007387 */ /* 0x0043e80000100a00 */
[----:B-1----:R-:W2:Y:S04]  /*1bb20*/  LDL.LU R8, [R1+0xc0] ;  /* 0x0000c00001087983 */ /* 0x002ea80000300800 */
[----:B------:R-:W2:Y:S04]  /*1bb30*/  LDL.LU R9, [R1+0xc4] ;  /* 0x0000c40001097983 */ /* 0x000ea80000300800 */
[----:B------:R-:W3:Y:S04]  /*1bb40*/  LDL.LU R10, [R1+0xc8] ;  /* 0x0000c800010a7983 */ /* 0x000ee80000300800 */
[----:B------:R-:W3:Y:S01]  /*1bb50*/  LDL.LU R11, [R1+0xcc] ;  /* 0x0000cc00010b7983 */ /* 0x000ee20000300800 */
[----:B----4-:R-:W-:Y:S03]  /*1bb60*/  HMMA.16816.F32 R16, R4, R14, R16 ;  /* 0x0000000e0410723c */ /* 0x010fe60000001810 */
[----:B---3--:R1:W-:Y:S04]  /*1bb70*/  STL.64 [R1+0x10c0], R10 ;  /* 0x0010c00a01007387 */ /* 0x0083e80000100a00 */
[----:B--2---:R2:W-:Y:S01]  /*1bb80*/  STL.64 [R1+0x10b8], R8 ;  /* 0x0010b80801007387 */ /* 0x0045e20000100a00 */
[----:B-1----:R-:W-:-:S03]  /*1bb90*/  IMAD.MOV.U32 R10, RZ, RZ, R0 ;  /* 0x000000ffff0a7224 */ /* 0x002fc600078e0000 */
[----:B--2---:R-:W2:Y:S04]  /*1bba0*/  LDL.LU R8, [R1+0xd0] ;  /* 0x0000d00001087983 */ /* 0x004ea80000300800 */
[----:B------:R-:W2:Y:S04]  /*1bbb0*/  LDL.LU R9, [R1+0xd4] ;  /* 0x0000d40001097983 */ /* 0x000ea80000300800 */
[----:B------:R-:W3:Y:S04]  /*1bbc0*/  LDL.LU R0, [R1+0x110c] ;  /* 0x00110c0001007983 */ /* 0x000ee80000300800 */
[----:B------:R-:W4:Y:S04]  /*1bbd0*/  LDL.LU R11, [R1+0xdc] ;  /* 0x0000dc00010b7983 */ /* 0x000f280000300800 */
[----:B----4-:R-:W-:Y:S04]  /*1bbe0*/  STL.64 [R1+0x10e0], R10 ;  /* 0x0010e00a01007387 */ /* 0x010fe80000100a00 */
[----:B--2---:R1:W-:Y:S04]  /*1bbf0*/  STL.64 [R1+0x10d8], R8 ;  /* 0x0010d80801007387 */ /* 0x0043e80000100a00 */
[----:B-1----:R-:W2:Y:S04]  /*1bc00*/  LDL.LU R8, [R1+0xe0] ;  /* 0x0000e00001087983 */ /* 0x002ea80000300800 */
[----:B------:R-:W2:Y:S04]  /*1bc10*/  LDL.LU R9, [R1+0xe4] ;  /* 0x0000e40001097983 */ /* 0x000ea80000300800 */
[----:B------:R-:W2:Y:S01]  /*1bc20*/  LDL.LU R10, [R1+0xe8] ;  /* 0x0000e800010a7983 */ /* 0x000ea20000300800 */
[----:B---3--:R-:W-:-:S03]  /*1bc30*/  IMAD.MOV.U32 R11, RZ, RZ, R0 ;  /* 0x000000ffff0b7224 */ /* 0x008fc600078e0000 */
[----:B------:R-:W3:Y:S04]  /*1bc40*/  LDL.LU R0, [R1+0x1108] ;  /* 0x0011080001007983 */ /* 0x000ee80000300800 */
[----:B------:R-:W-:Y:S04]  /*1bc50*/  STL.64 [R1+0x320], R16 ;  /* 0x0003201001007387 */ /* 0x000fe80000100a00 */
[----:B------:R1:W-:Y:S04]  /*1bc60*/  STL.64 [R1+0x328], R18 ;  /* 0x0003281201007387 */ /* 0x0003e80000100a00 */
[----:B-1----:R-:W4:Y:S04]  /*1bc70*/  LDL.LU.64 R18, [R1+0x1100] ;  /* 0x0011000001127983 */ /* 0x002f280000300a00 */
[----:B------:R-:W3:Y:S01]  /*1bc80*/  LDL.LU.64 R16, [R1+0x10f8] ;  /* 0x0010f80001107983 */ /* 0x000ee20000300a00 */
[----:B----4-:R-:W-:-:S15]  /*1bc90*/  HMMA.16816.F32 R20, R4, R18, R20 ;  /* 0x000000120414723c */ /* 0x010fde0000001814 */
[----:B------:R-:W-:-:S08]  /*1bca0*/  NOP ;  /* 0x0000000000007918 */ /* 0x000fd00000000000 */
[----:B------:R-:W-:Y:S04]  /*1bcb0*/  STL.64 [R1+0x290], R20 ;  /* 0x0002901401007387 */ /* 0x000fe80000100a00 */
[----:B------:R1:W-:Y:S04]  /*1bcc0*/  STL.64 [R1+0x298], R22 ;  /* 0x0002981601007387 */ /* 0x0003e80000100a00 */
[----:B-1----:R-:W4:Y:S02]  /*1bcd0*/  LDL.LU.64 R22, [R1+0x10f0] ;  /* 0x0010f00001167983 */ /* 0x002f240000300a00 */
[----:B----4-:R-:W-:-:S15]  /*1bce0*/  HMMA.16816.F32 R24, R4, R22, R24 ;  /* 0x000000160418723c */ /* 0x010fde0000001818 */
[----:B------:R-:W-:-:S08]  /*1bcf0*/  NOP ;  /* 0x0000000000007918 */ /* 0x000fd00000000000 */
[----:B------:R-:W-:Y:S04]  /*1bd00*/  STL.64 [R1+0x220], R24 ;  /* 0x0002201801007387 */ /* 0x000fe80000100a00 */
[----:B------:R1:W-:Y:S04]  /*1bd10*/  STL.64 [R1+0x228], R26 ;  /* 0x0002281a01007387 */ /* 0x0003e80000100a00 */
[----:B-1----:R-:W2:Y:S02]  /*1bd20*/  LDL.LU.64 R26, [R1+0x10e8] ;  /* 0x0010e800011a7983 */ /* 0x002ea40000300a00 */
[----:B--2---:R-:W-:Y:S02]  /*1bd30*/  HMMA.16816.F32 R4, R4, R26, R8 ;  /* 0x0000001a0404723c */ /* 0x004fe40000001808 */
[----:B------:R-:W2:Y:S04]  /*1bd40*/  LDL.LU.64 R10, [R1+0x10e0] ;  /* 0x0010e000010a7983 */ /* 0x000ea80000300a00 */
[----:B------:R-:W2:-:S15]  /*1bd50*/  LDL.LU.64 R8, [R1+0x10d8] ;  /* 0x0010d80001087983 */ /* 0x000e9e0000300a00 */
[----:B------:R-:W-:-:S02]  /*1bd60*/  NOP ;  /* 0x0000000000007918 */ /* 0x000fc40000000000 */
[----:B------:R-:W-:Y:S04]  /*1bd70*/  STL.64 [R1+0x1b0], R4 ;  /* 0x0001b00401007387 */ /* 0x000fe80000100a00 */
[----:B------:R1:W-:Y:S04]  /*1bd80*/  STL.64 [R1+0x1b8], R6 ;  /* 0x0001b80601007387 */ /* 0x0003e80000100a00 */
[----:B-1----:R-:W2:Y:S04]  /*1bd90*/  LDL.LU.64 R6, [R1+0x10d0] ;  /* 0x0010d00001067983 */ /* 0x002ea80000300a00 */
[----:B------:R-:W2:Y:S02]  /*1bda0*/  LDL.LU.64 R4, [R1+0x10c8] ;  /* 0x0010c80001047983 */ /* 0x000ea40000300a00 */
[----:B--2---:R-:W-:-:S15]  /*1bdb0*/  HMMA.16816.F32 R8, R4, R14, R8 ;  /* 0x0000000e0408723c */ /* 0x004fde0000001808 */
[----:B------:R-:W-:-:S08]  /*1bdc0*/  NOP ;  /* 0x0000000000007918 */ /* 0x000fd00000000000 */
        /* <DEDUP_REMOVED lines=24> */
[----:B--2---:R-:W-:Y:S01]  /*1bf50*/  HMMA.16816.F32 R8, R4, R14, R8 ;  /* 0x0000000e0408723c */ /* 0x004fe20000001808 */
[----:B------:R-:W1:-:S15]  /*1bf60*/  LDC R15, c[0x0][0x238] ;  /* 0x00008e00ff0f7b82 */ /* 0x000e5e0000000800 */
[----:B------:R-:W-:-:S07]  /*1bf70*/  NOP ;  /* 0x0000000000007918 */ /* 0x000fce0000000000 */
[----:B------:R-:W-:Y:S04]  /*1bf80*/  STL.64 [R1+0x300], R8 ;  /* 0x0003000801007387 */ /* 0x000fe80000100a00 */
[----:B------:R2:W-:Y:S04]  /*1bf90*/  STL.64 [R1+0x308], R10 ;  /* 0x0003080a01007387 */ /* 0x0005e80000100a00 */
[----:B--2---:R-:W2:Y:S04]  /*1bfa0*/  LDL.LU.64 R10, [R1+0x1070] ;  /* 0x00107000010a7983 */ /* 0x004ea80000300a00 */
[----:B------:R-:W2:Y:S02]  /*1bfb0*/  LDL.LU.64 R8, [R1+0x1068] ;  /* 0x0010680001087983 */ /* 0x000ea40000300a00 */
[----:B--2---:R-:W-:Y:S01]  /*1bfc0*/  HMMA.16816.F32 R8, R4, R18, R8 ;  /* 0x000000120408723c */ /* 0x004fe20000001808 */
[----:B0-----:R-:W-:Y:S01]  /*1bfd0*/  IMAD.SHL.U32 R14, R13, 0x40, RZ ;  /* 0x000000400d0e7824 */ /* 0x001fe200078e00ff */
[----:B------:R-:W0:-:S15]  /*1bfe0*/  LDC R18, c[0x0][0x230] ;  /* 0x00008c00ff127b82 */ /* 0x000e1e0000000800 */
[----:B------:R-:W-:-:S06]  /*1bff0*/  NOP ;  /* 0x0000000000007918 */ /* 0x000fcc0000000000 */
[----:B------:R-:W-:Y:S04]  /*1c000*/  STL.64 [R1+0x200], R8 ;  /* 0x0002000801007387 */ /* 0x000fe80000100a00 */
[----:B------:R2:W-:Y:S04]  /*1c010*/  STL.64 [R1+0x208], R10 ;  /* 0x0002080a01007387 */ /* 0x0005e80000100a00 */
[----:B--2---:R-:W2:Y:S04]  /*1c020*/  LDL.LU.64 R10, [R1+0x1060] ;  /* 0x00106000010a7983 */ /* 0x004ea80000300a00 */
[----:B------:R-:W2:Y:S02]  /*1c030*/  LDL.LU.64 R8, [R1+0x1058] ;  /* 0x0010580001087983 */ /* 0x000ea40000300a00 */
[----:B--2---:R-:W-:Y:S02]  /*1c040*/  HMMA.16816.F32 R20, R4, R22, R8 ;  /* 0x000000160414723c */ /* 0x004fe40000001808 */
[----:B------:R-:W2:Y:S04]  /*1c050*/  LDL.LU.64 R10, [R1+0x1050] ;  /* 0x00105000010a7983 */ /* 0x000ea80000300a00 */
[----:B------:R-:W4:-:S15]  /*1c060*/  LDL.LU.64 R8, [R1+0x1048] ;  /* 0x0010480001087983 */ /* 0x000f1e0000300a00 */
[----:B------:R-:W-:-:S02]  /*1c070*/  NOP ;  /* 0x0000000000007918 */ /* 0x000fc40000000000 */
[----:B------:R-:W-:Y:S04]  /*1c080*/  STL.64 [R1+0x180], R20 ;  /* 0x0001801401007387 */ /* 0x000fe80000100a00 */
[----:B------:R3:W-:Y:S04]  /*1c090*/  STL.64 [R1+0x188], R22 ;  /* 0x0001881601007387 */ /* 0x0007e80000100a00 */
[----:B---3--:R-:W3:Y:S04]  /*1c0a0*/  LDL.LU R22, [R1+0xccc] ;  /* 0x000ccc0001167983 */ /* 0x008ee80000300800 */
[----:B------:R-:W3:Y:S04]  /*1c0b0*/  LDL.LU R23, [R1+0xcc4] ;  /* 0x000cc40001177983 */ /* 0x000ee80000300800 */
[----:B------:R-:W3:Y:S04]  /*1c0c0*/  LDL.LU R19, [R1+0xcbc] ;  /* 0x000cbc0001137983 */ /* 0x000ee80000300800 */
[----:B------:R-:W3:Y:S04]  /*1c0d0*/  LDL.LU R25, [R1+0xcb4] ;  /* 0x000cb40001197983 */ /* 0x000ee80000300800 */
[----:B------:R-:W2:Y:S01]  /*1c0e0*/  LDL.LU R24, [R1+0xcac] ;  /* 0x000cac0001187983 */ /* 0x000ea20000300800 */
[----:B------:R-:W-:-:S05]  /*1c0f0*/  IMAD.SHL.U32 R14, R14, 0x2, RZ ;  /* 0x000000020e0e7824 */ /* 0x000fca00078e00ff */
[----:B------:R-:W-:-:S05]  /*1c100*/  IADD3 R12, P0, R2, R14, RZ ;  /* 0x0000000e020c7210 */ /* 0x000fca0007f1e0ff */
[----:B------:R-:W-:Y:S01]  /*1c110*/  IMAD.X R3, R3, 0x1, R0, P0 ;  /* 0x0000000103037824 */ /* 0x000fe200000e0600 */
[----:B------:R-:W-:Y:S01]  /*1c120*/  IADD3 R13, P0, R16, R14, RZ ;  /* 0x0000000e100d7210 */ /* 0x000fe20007f1e0ff */
[----:B0-----:R-:W-:-:S04]  /*1c130*/  VIADD R18, R18, 0x3f ;  /* 0x0000003f12127836 */ /* 0x001fc80000000000 */
[----:B------:R-:W-:Y:S01]  /*1c140*/  IMAD.X R16, R17, 0x1, R0, P0 ;  /* 0x0000000111107824 */ /* 0x000fe200000e0600 */
[----:B----4-:R-:W-:-:S05]  /*1c150*/  IADD3 R14, P1, R8, R14, RZ ;  /* 0x0000000e080e7210 */ /* 0x010fca0007f3e0ff */
[----:B------:R-:W-:Y:S01]  /*1c160*/  IMAD.X R17, R9, 0x1, R0, P1 ;  /* 0x0000000109117824 */ /* 0x000fe200008e0600 */
[----:B--2---:R0:W-:Y:S04]  /*1c170*/  STL [R1+0x1030], R24 ;  /* 0x0010301801007387 */ /* 0x0041e80000100800 */
[----:B0-----:R-:W2:Y:S04]  /*1c180*/  LDL.LU R24, [R1+0x5cc] ;  /* 0x0005cc0001187983 */ /* 0x001ea80000300800 */
[----:B------:R-:W4:Y:S04]  /*1c190*/  LDL.LU R29, [R1+0xcd0] ;  /* 0x000cd000011d7983 */ /* 0x000f280000300800 */
[----:B------:R-:W4:Y:S04]  /*1c1a0*/  LDL.LU R21, [R1+0xca4] ;  /* 0x000ca40001157983 */ /* 0x000f280000300800 */
[----:B------:R-:W4:Y:S04]  /*1c1b0*/  LDL.LU R20, [R1+0xcc8] ;  /* 0x000cc80001147983 */ /* 0x000f280000300800 */
[----:B------:R-:W4:Y:S04]  /*1c1c0*/  LDL.LU R28, [R1+0xc9c] ;  /* 0x000c9c00011c7983 */ /* 0x000f280000300800 */
[----:B------:R-:W4:Y:S04]  /*1c1d0*/  LDL.LU R2, [R1+0xcc0] ;  /* 0x000cc00001027983 */ /* 0x000f280000300800 */
[----:B------:R1:W-:Y:S02]  /*1c1e0*/  STL [R1+0xf04], R14 ;  /* 0x000f040e01007387 */ /* 0x0003e40000100800 */
[----:B-1----:R-:W-:-:S04]  /*1c1f0*/  IMAD.SHL.U32 R14, R15, 0x40, RZ ;  /* 0x000000400f0e7824 */ /* 0x002fc800078e00ff */
[----:B------:R-:W-:-:S05]  /*1c200*/  IMAD.SHL.U32 R14, R14, 0x2, RZ ;  /* 0x000000020e0e7824 */ /* 0x000fca00078e00ff */
[----:B------:R-:W-:-:S05]  /*1c210*/  IADD3 R15, P2, R10, R14, RZ ;  /* 0x0000000e0a0f7210 */ /* 0x000fca0007f5e0ff */
[----:B------:R0:W-:Y:S04]  /*1c220*/  STL [R1+0xf08], R15 ;  /* 0x000f080f01007387 */ /* 0x0001e80000100800 */
[----:B0-----:R-:W3:Y:S04]  /*1c230*/  LDL.LU R15, [R1+0xcd4] ;  /* 0x000cd400010f7983 */ /* 0x001ee80000300800 */
[----:B------:R-:W4:Y:S04]  /*1c240*/  LDL.LU.64 R8, [R1+0x1040] ;  /* 0x0010400001087983 */ /* 0x000f280000300a00 */
[----:B------:R0:W-:Y:S02]  /*1c250*/  STL [R1+0xf0c], R17 ;  /* 0x000f0c1101007387 */ /* 0x0001e40000100800 */
[----:B0-----:R-:W-:Y:S01]  /*1c260*/  SHF.R.S32.HI R17, RZ, 0x1f, R18 ;  /* 0x0000001fff117819 */ /* 0x001fe20000011412 */
[----:B------:R-:W-:-:S02]  /*1c270*/  IMAD.X R18, R11, 0x1, R0, P2 ;  /* 0x000000010b127824 */ /* 0x000fc400010e0600 */
[----:B------:R-:W4:Y:S01]  /*1c280*/  LDL.LU.64 R10, [R1+0x1038] ;  /* 0x00103800010a7983 */ /* 0x000f220000300a00 */
[----:B--2---:R-:W-:-:S05]  /*1c290*/  VIADD R24, R24, 0x1 ;  /* 0x0000000118187836 */ /* 0x004fca0000000000 */
[----:B------:R-:W-:Y:S04]  /*1c2a0*/  STL [R1+0x5cc], R24 ;  /* 0x0005cc1801007387 */ /* 0x000fe80000100800 */
[----:B------:R0:W-:Y:S02]  /*1c2b0*/  STL [R1+0xf10], R18 ;  /* 0x000f101201007387 */ /* 0x0001e40000100800 */
[----:B0-----:R-:W0:Y:S01]  /*1c2c0*/  LDC R18, c[0x0][0x230] ;  /* 0x00008c00ff127b82 */ /* 0x001e220000000800 */
[----:B----4-:R-:W-:Y:S01]  /*1c2d0*/  HMMA.16816.F32 R8, R4, R26, R8 ;  /* 0x0000001a0408723c */ /* 0x010fe20000001808 */
[----:B0-----:R-:W-:-:S05]  /*1c2e0*/  VIADD R18, R18, 0x3f ;  /* 0x0000003f12127836 */ /* 0x001fca0000000000 */
[----:B------:R-:W-:-:S04]  /*1c2f0*/  LEA.HI R17, R17, R18, RZ, 0x6 ;  /* 0x0000001211117211 */ /* 0x000fc800078f30ff */
[----:B------:R-:W-:-:S04]  /*1c300*/  SHF.R.S32.HI R17, RZ, 0x6, R17 ;  /* 0x00000006ff117819 */ /* 0x000fc80000011411 */
[----:B------:R-:W-:-:S10]  /*1c310*/  ISETP.NE.U32.AND P0, PT, R24, R17, PT ;  /* 0x000000111800720c */ /* 0x000fd40003f05070 */
[----:B------:R-:W-:Y:S02]  /*1c320*/  IMAD.MOV.U32 R4, RZ, RZ, R8 ;  /* 0x000000ffff047224 */ /* 0x000fe400078e0008 */
[----:B------:R-:W-:Y:S01]  /*1c330*/  IMAD.MOV.U32 R5, RZ, RZ, R10 ;  /* 0x000000ffff057224 */ /* 0x000fe200078e000a */
[----:B------:R-:W-:Y:S04]  /*1c340*/  STL.64 [R1+0x160], R8 ;  /* 0x0001600801007387 */ /* 0x000fe80000100a00 */
[----:B------:R-:W-:Y:S04]  /*1c350*/  STL.64 [R1+0x168], R10 ;  /* 0x0001680a01007387 */ /* 0x000fe80000100a00 */
[----:B------:R0:W-:Y:S04]  /*1c360*/  STL [R1+0xf18], R4 ;  /* 0x000f180401007387 */ /* 0x0001e80000100800 */
[----:B------:R1:W-:Y:S04]  /*1c370*/  STL [R1+0xf14], R5 ;  /* 0x000f140501007387 */ /* 0x0003e80000100800 */
[----:B------:R-:W2:Y:S01]  /*1c380*/  LDL.LU R24, [R1+0x1030] ;  /* 0x0010300001187983 */ /* 0x000ea20000300800 */
[----:B------:R-:W-:-:S02]  /*1c390*/  IMAD.MOV.U32 R6, RZ, RZ, R12 ;  /* 0x000000ffff067224 */ /* 0x000fc400078e000c */
[----:B------:R-:W-:Y:S01]  /*1c3a0*/  IMAD.MOV.U32 R7, RZ, RZ, R3 ;  /* 0x000000ffff077224 */ /* 0x000fe200078e0003 */
[-C--:B---3--:R-:W-:Y:S02]  /*1c3b0*/  IADD3 R15, P6, R15, R14.reuse, RZ ;  /* 0x0000000e0f0f7210 */ /* 0x088fe40007fde0ff */
[-C--:B------:R-:W-:Y:S01]  /*1c3c0*/  IADD3 R22, P1, R22, R14.reuse, RZ ;  /* 0x0000000e16167210 */ /* 0x080fe20007f3e0ff */
[----:B0-----:R-:W-:Y:S02]  /*1c3d0*/  IMAD.MOV.U32 R4, RZ, RZ, R13 ;  /* 0x000000ffff047224 */ /* 0x001fe400078e000d */
[----:B-1----:R-:W-:Y:S01]  /*1c3e0*/  IMAD.MOV.U32 R5, RZ, RZ, R16 ;  /* 0x000000ffff057224 */ /* 0x002fe200078e0010 */
[-C--:B------:R-:W-:Y:S01]  /*1c3f0*/  IADD3 R23, P2, R23, R14.reuse, RZ ;  /* 0x0000000e17177210 */ /* 0x080fe20007f5e0ff */
[----:B------:R-:W-:Y:S01]  /*1c400*/  STL.64 [R1+0x350], R6 ;  /* 0x0003500601007387 */ /* 0x000fe20000100a00 */
[----:B------:R-:W-:-:S03]  /*1c410*/  IADD3 R19, P3, R19, R14, RZ ;  /* 0x0000000e13137210 */ /* 0x000fc60007f7e0ff */
[----:B------:R-:W-:Y:S01]  /*1c420*/  STL.64 [R1+0x348], R4 ;  /* 0x0003480401007387 */ /* 0x000fe20000100a00 */
[----:B------:R-:W-:-:S03]  /*1c430*/  IADD3 R25, P4, R25, R14, RZ ;  /* 0x0000000e19197210 */ /* 0x000fc60007f9e0ff */
[----:B------:R-:W-:Y:S04]  /*1c440*/  STL [R1+0xcd4], R15 ;  /* 0x000cd40f01007387 */ /* 0x000fe80000100800 */
[----:B------:R-:W-:Y:S01]  /*1c450*/  STL [R1+0xccc], R22 ;  /* 0x000ccc1601007387 */ /* 0x000fe20000100800 */
[----:B------:R-:W-:-:S03]  /*1c460*/  IMAD.X R29, R29, 0x1, R0, P6 ;  /* 0x000000011d1d7824 */ /* 0x000fc600030e0600 */
[----:B------:R-:W-:Y:S01]  /*1c470*/  STL [R1+0xcc4], R23 ;  /* 0x000cc41701007387 */ /* 0x000fe20000100800 */
[----:B------:R-:W-:-:S03]  /*1c480*/  IADD3 R21, P6, R21, R14, RZ ;  /* 0x0000000e15157210 */ /* 0x000fc60007fde0ff */
[----:B------:R-:W-:Y:S04]  /*1c490*/  STL [R1+0xcbc], R19 ;  /* 0x000cbc1301007387 */ /* 0x000fe80000100800 */
[----:B------:R-:W-:Y:S01]  /*1c4a0*/  STL [R1+0xcb4], R25 ;  /* 0x000cb41901007387 */ /* 0x000fe20000100800 */
[--C-:B------:R-:W-:Y:S01]  /*1c4b0*/  IMAD.X R20, R20, 0x1, R0.reuse, P1 ;  /* 0x0000000114147824 */ /* 0x100fe200008e0600 */
[-C--:B------:R-:W-:Y:S01]  /*1c4c0*/  IADD3 R28, P1, R28, R14.reuse, RZ ;  /* 0x0000000e1c1c7210 */ /* 0x080fe20007f3e0ff */
[----:B------:R-:W-:Y:S01]  /*1c4d0*/  IMAD.X R2, R2, 0x1, R0, P2 ;  /* 0x0000000102027824 */ /* 0x000fe200010e0600 */
[----:B--2---:R-:W-:-:S05]  /*1c4e0*/  IADD3 R24, P5, R24, R14, RZ ;  /* 0x0000000e18187210 */ /* 0x004fca0007fbe0ff */
[----:B------:R-:W-:Y:S04]  /*1c4f0*/  STL [R1+0xcac], R24 ;  /* 0x000cac1801007387 */ /* 0x000fe80000100800 */
[----:B------:R-:W-:Y:S04]  /*1c500*/  STL [R1+0xcd0], R29 ;  /* 0x000cd01d01007387 */ /* 0x000fe80000100800 */
[----:B------:R-:W-:Y:S04]  /*1c510*/  STL [R1+0xca4], R21 ;  /* 0x000ca41501007387 */ /* 0x000fe80000100800 */
[----:B------:R0:W-:Y:S04]  /*1c520*/  STL [R1+0x102c], R0 ;  /* 0x00102c0001007387 */ /* 0x0001e80000100800 */
[----:B------:R-:W-:Y:S04]  /*1c530*/  STL [R1+0xcc8], R20 ;  /* 0x000cc81401007387 */ /* 0x000fe80000100800 */
[----:B0-----:R-:W2:Y:S04]  /*1c540*/  LDL.LU R0, [R1+0xc94] ;  /* 0x000c940001007983 */ /* 0x001ea80000300800 */
[----:B------:R-:W-:Y:S04]  /*1c550*/  STL [R1+0xc9c], R28 ;  /* 0x000c9c1c01007387 */ /* 0x000fe80000100800 */
[----:B------:R-:W3:Y:S04]  /*1c560*/  LDL.LU R13, [R1+0xc84] ;  /* 0x000c8400010d7983 */ /* 0x000ee80000300800 */
[----:B------:R-:W-:Y:S04]  /*1c570*/  STL [R1+0xcc0], R2 ;  /* 0x000cc00201007387 */ /* 0x000fe80000100800 */
[----:B---3--:R0:W-:Y:S04]  /*1c580*/  STL [R1+0x1020], R13 ;  /* 0x0010200d01007387 */ /* 0x0081e80000100800 */
[----:B0-----:R-:W3:Y:S04]  /*1c590*/  LDL.LU R13, [R1+0xcb0] ;  /* 0x000cb000010d7983 */ /* 0x001ee80000300800 */
[----:B---3--:R0:W-:Y:S04]  /*1c5a0*/  STL [R1+0x1024], R13 ;  /* 0x0010240d01007387 */ /* 0x0081e80000100800 */
[----:B0-----:R-:W3:Y:S01]  /*1c5b0*/  LDL.LU R13, [R1+0xc8c] ;  /* 0x000c8c00010d7983 */ /* 0x001ee20000300800 */
[----:B--2---:R-:W-:-:S03]  /*1c5c0*/  IADD3 R0, P2, R0, R14, RZ ;  /* 0x0000000e00007210 */ /* 0x004fc60007f5e0ff */
[----:B---3--:R0:W-:Y:S04]  /*1c5d0*/  STL [R1+0x1028], R13 ;  /* 0x0010280d01007387 */ /* 0x0081e80000100800 */
        /* <DEDUP_REMOVED lines=27> */
[----:B------:R0:W-:Y:S04]  /*1c790*/  STL [R1+0xc94], R0 ;  /* 0x000c940001007387 */ /* 0x0001e80000100800 */
[----:B0-----:R-:W2:Y:S02]  /*1c7a0*/  LDL.LU R0, [R1+0x102c] ;  /* 0x00102c0001007983 */ /* 0x001ea40000300800 */
[----:B--2---:R-:W-:-:S05]  /*1c7b0*/  IMAD.X R13, R13, 0x1, R0, P3 ;  /* 0x000000010d0d7824 */ /* 0x004fca00018e0600 */
[----:B------:R0:W-:Y:S04]  /*1c7c0*/  STL [R1+0xcb8], R13 ;  /* 0x000cb80d01007387 */ /* 0x0001e80000100800 */
[----:B0-----:R-:W2:Y:S02]  /*1c7d0*/  LDL.LU R13, [R1+0x1028] ;  /* 0x00102800010d7983 */ /* 0x001ea40000300800 */
[----:B--2---:R-:W-:-:S05]  /*1c7e0*/  IADD3 R13, P3, R13, R14, RZ ;  /* 0x0000000e0d0d7210 */ /* 0x004fca0007f7e0ff */
[----:B------:R0:W-:Y:S04]  /*1c7f0*/  STL [R1+0xc8c], R13 ;  /* 0x000c8c0d01007387 */ /* 0x0001e80000100800 */
[----:B0-----:R-:W2:Y:S02]  /*1c800*/  LDL.LU R13, [R1+0x1024] ;  /* 0x00102400010d7983 */ /* 0x001ea40000300800 */
[----:B--2---:R-:W-:-:S05]  /*1c810*/  IMAD.X R13, R13, 0x1, R0, P4 ;  /* 0x000000010d0d7824 */ /* 0x004fca00020e0600 */
[----:B------:R0:W-:Y:S04]  /*1c820*/  STL [R1+0xcb0], R13 ;  /* 0x000cb00d01007387 */ /* 0x0001e80000100800 */
[----:B0-----:R-:W2:Y:S01]  /*1c830*/  LDL.LU R13, [R1+0x1020] ;  /* 0x00102000010d7983 */ /* 0x001ea20000300800 */
[--C-:B---3--:R-:W-:Y:S01]  /*1c840*/  IMAD.X R16, R16, 0x1, R0.reuse, P5 ;  /* 0x0000000110107824 */ /* 0x108fe200028e0600 */
[-C--:B----4-:R-:W-:Y:S01]  /*1c850*/  IADD3 R12, P5, R12, R14.reuse, RZ ;  /* 0x0000000e0c0c7210 */ /* 0x090fe20007fbe0ff */
[--C-:B------:R-:W-:Y:S01]  /*1c860*/  IMAD.X R3, R3, 0x1, R0.reuse, P6 ;  /* 0x0000000103037824 */ /* 0x100fe200030e0600 */
[-C--:B------:R-:W-:Y:S01]  /*1c870*/  IADD3 R5, P6, R5, R14.reuse, RZ ;  /* 0x0000000e05057210 */ /* 0x080fe20007fde0ff */
        /* <DEDUP_REMOVED lines=16> */
[----:B------:R-:W-:Y:S01]  /*1c980*/  IMAD.X R28, R28, 0x1, R0, P5 ;  /* 0x000000011c1c7824 */ /* 0x000fe200028e0600 */
[----:B------:R-:W-:-:S02]  /*1c990*/  IADD3 R2, P5, R2, R14, RZ ;  /* 0x0000000e02027210 */ /* 0x000fc40007fbe0ff */
[----:B--2---:R-:W-:-:S05]  /*1c9a0*/  IADD3 R13, P4, R13, R14, RZ ;  /* 0x0000000e0d0d7210 */ /* 0x004fca0007f9e0ff */
[----:B------:R-:W-:Y:S04]  /*1c9b0*/  STL [R1+0xc84], R13 ;  /* 0x000c840d01007387 */ /* 0x000fe80000100800 */
[----:B------:R-:W-:Y:S04]  /*1c9c0*/  STL [R1+0xca8], R16 ;  /* 0x000ca81001007387 */ /* 0x000fe80000100800 */
[----:B------:R-:W-:Y:S04]  /*1c9d0*/  STL [R1+0xc7c], R12 ;  /* 0x000c7c0c01007387 */ /* 0x000fe80000100800 */
[----:B------:R-:W-:Y:S04]  /*1c9e0*/  STL [R1+0xca0], R3 ;  /* 0x000ca00301007387 */ /* 0x000fe80000100800 */
[----:B------:R-:W-:Y:S04]  /*1c9f0*/  STL [R1+0xc74], R5 ;  /* 0x000c740501007387 */ /* 0x000fe80000100800 */
[----:B------:R-:W-:Y:S04]  /*1ca00*/  STL [R1+0xc98], R4 ;  /* 0x000c980401007387 */ /* 0x000fe80000100800 */
[----:B------:R-:W-:Y:S01]  /*1ca10*/  STL [R1+0xc6c], R6 ;  /* 0x000c6c0601007387 */ /* 0x000fe20000100800 */
[----:B------:R-:W-:-:S03]  /*1ca20*/  IMAD.X R9, R9, 0x1, R0, P4 ;  /* 0x0000000109097824 */ /* 0x000fc600020e0600 */
[----:B------:R-:W-:Y:S01]  /*1ca30*/  STL [R1+0xc90], R7 ;  /* 0x000c900701007387 */ /* 0x000fe20000100800 */
[----:B------:R-:W-:-:S03]  /*1ca40*/  IADD3 R10, P4, R10, R14, RZ ;  /* 0x0000000e0a0a7210 */ /* 0x000fc60007f9e0ff */
        /* <DEDUP_REMOVED lines=12> */
[----:B------:R-:W-:Y:S04]  /*1cb10*/  STL [R1+0xc60], R19 ;  /* 0x000c601301007387 */ /* 0x000fe80000100800 */
[----:B------:R-:W-:Y:S01]  /*1cb20*/  STL [R1+0xc34], R25 ;  /* 0x000c341901007387 */ /* 0x000fe20000100800 */
[----:B------:R-:W-:-:S03]  /*1cb30*/  IADD3 R20, P4, R20, R14, RZ ;  /* 0x0000000e14147210 */ /* 0x000fc60007f9e0ff */
        /* <DEDUP_REMOVED lines=13> */
[----:B--2---:R-:W-:-:S03]  /*1cc10*/  IMAD.X R14, R14, 0x1, R0, P6 ;  /* 0x000000010e0e7824 */ /* 0x004fc600030e0600 */
[----:B---3--:R0:W-:Y:S04]  /*1cc20*/  STL [R1+0x1018], R13 ;  /* 0x0010180d01007387 */ /* 0x0081e80000100800 */
[----:B0-----:R-:W2:Y:S04]  /*1cc30*/  LDL.LU R13, [R1+0xc14] ;  /* 0x000c1400010d7983 */ /* 0x001ea80000300800 */
[----:B------:R-:W3:Y:S04]  /*1cc40*/  LDL.LU R16, [R1+0xc04] ;  /* 0x000c040001107983 */ /* 0x000ee80000300800 */
[----:B------:R-:W4:Y:S04]  /*1cc50*/  LDL.LU R12, [R1+0xc28] ;  /* 0x000c2800010c7983 */ /* 0x000f280000300800 */
        /* <DEDUP_REMOVED lines=24> */
[----:B------:R0:W-:Y:S04]  /*1cde0*/  STL [R1+0xc40], R14 ;  /* 0x000c400e01007387 */ /* 0x0001e80000100800 */
[----:B0-----:R-:W2:Y:S02]  /*1cdf0*/  LDL.LU R14, [R1+0x101c] ;  /* 0x00101c00010e7983 */ /* 0x001ea40000300800 */
[----:B--2---:R-:W-:-:S05]  /*1ce00*/  IADD3 R13, P6, R13, R14, RZ ;  /* 0x0000000e0d0d7210 */ /* 0x004fca0007fde0ff */
[----:B------:R0:W-:Y:S04]  /*1ce10*/  STL [R1+0xc14], R13 ;  /* 0x000c140d01007387 */ /* 0x0001e80000100800 */
[----:B0-----:R-:W2:Y:S02]  /*1ce20*/  LDL.LU R13, [R1+0x1018] ;  /* 0x00101800010d7983 */ /* 0x001ea40000300800 */
[----:B--2---:R-:W-:-:S05]  /*1ce30*/  IMAD.X R13, R13, 0x1, R0, P1 ;  /* 0x000000010d0d7824 */ /* 0x004fca00008e0600 */
[----:B------:R0:W-:Y:S04]  /*1ce40*/  STL [R1+0xc38], R13 ;  /* 0x000c380d01007387 */ /* 0x0001e80000100800 */
[----:B0-----:R-:W2:Y:S02]  /*1ce50*/  LDL.LU R13, [R1+0x1014] ;  /* 0x00101400010d7983 */ /* 0x001ea40000300800 */
[----:B--2---:R-:W-:-:S05]  /*1ce60*/  IADD3 R13, P1, R13, R14, RZ ;  /* 0x0000000e0d0d7210 */ /* 0x004fca0007f3e0ff */
[----:B------:R0:W-:Y:S04]  /*1ce70*/  STL [R1+0xc0c], R13 ;  /* 0x000c0c0d01007387 */ /* 0x0001e80000100800 */
[----:B0-----:R-:W2:Y:S01]  /*1ce80*/  LDL.LU R13, [R1+0x1010] ;  /* 0x00101000010d7983 */ /* 0x001ea20000300800 */
[--C-:B----4-:R-:W-:Y:S01]  /*1ce90*/  IMAD.X R12, R12, 0x1, R0.reuse, P3 ;  /* 0x000000010c0c7824 */ /* 0x110fe200018e0600 */
[-C--:B---3--:R-:W-:Y:S01]  /*1cea0*/  IADD3 R3, P3, R3, R14.reuse, RZ ;  /* 0x0000000e03037210 */ /* 0x088fe20007f7e0ff */
        /* <DEDUP_REMOVED lines=17> */
[----:B------:R-:W-:Y:S01]  /*1cfc0*/  IADD3 R21, P1, R21, R14, RZ ;  /* 0x0000000e15157210 */ /* 0x000fe20007f3e0ff */
[----:B------:R-:W-:-:S02]  /*1cfd0*/  IMAD.X R2, R2, 0x1, R0, P3 ;  /* 0x0000000102027824 */ /* 0x000fc400018e0600 */
[----:B--2---:R-:W-:Y:S01]  /*1cfe0*/  IMAD.X R13, R13, 0x1, R0, P2 ;  /* 0x000000010d0d7824 */ /* 0x004fe200010e0600 */
[----:B------:R-:W-:-:S04]  /*1cff0*/  IADD3 R16, P2, R16, R14, RZ ;  /* 0x0000000e10107210 */ /* 0x000fc80007f5e0ff */
        /* <DEDUP_REMOVED lines=1405> */
[--C-:B------:R-:W-:Y:S01]  /*227d0*/  IMAD.X R23, R23, 0x1, R0.reuse, P6 ;  /* 0x0000000117177824 */ /* 0x100fe200030e0600 */
[----:B------:R-:W-:Y:S01]  /*227e0*/  IADD3 R19, P6, R19, UR7, RZ ;  /* 0x0000000713137c10 */ /* 0x000fe2000ffde0ff */
[--C-:B------:R-:W-:Y:S01]  /*227f0*/  IMAD.X R25, R25, 0x1, R0.reuse, P1 ;  /* 0x0000000119197824 */ /* 0x100fe200008e0600 */
[----:B------:R-:W-:Y:S01]  /*22800*/  IADD3 R24, P1, R24, UR7, RZ ;  /* 0x0000000718187c10 */ /* 0x000fe2000ff3e0ff */
[--C-:B------:R-:W-:Y:S01]  /*22810*/  IMAD.X R29, R29, 0x1, R0.reuse, P2 ;  /* 0x000000011d1d7824 */ /* 0x100fe200010e0600 */
[----:B------:R-:W-:Y:S01]  /*22820*/  IADD3 R21, P2, R21, UR7, RZ ;  /* 0x0000000715157c10 */ /* 0x000fe2000ff5e0ff */
        /* <DEDUP_REMOVED lines=28> */
[----:B------:R-:W-:-:S03]  /*229f0*/  IADD3 R28, P3, R28, UR7, RZ ;  /* 0x000000071c1c7c10 */ /* 0x000fc6000ff7e0ff */
        /* <DEDUP_REMOVED lines=33> */
[----:B--2---:R-:W-:-:S03]  /*22c10*/  IADD3 R0, P4, R0, UR7, RZ ;  /* 0x0000000700007c10 */ /* 0x004fc6000ff9e0ff */
[----:B------:R-:W2:Y:S04]  /*22c20*/  LDL.LU R21, [R1+0xe5c] ;  /* 0x000e5c0001157983 */ /* 0x000ea80000300800 */
[----:B------:R-:W2:Y:S04]  /*22c30*/  LDL.LU R20, [R1+0xdf8] ;  /* 0x000df80001147983 */ /* 0x000ea80000300800 */
[----:B------:R-:W2:Y:S04]  /*22c40*/  LDL.LU R28, [R1+0xe64] ;  /* 0x000e6400011c7983 */ /* 0x000ea80000300800 */
[----:B------:R-:W2:Y:S04]  /*22c50*/  LDL.LU R2, [R1+0xe00] ;  /* 0x000e000001027983 */ /* 0x000ea80000300800 */
[----:B------:R0:W-:Y:S04]  /*22c60*/  STL [R1+0xdf4], R0 ;  /* 0x000df40001007387 */ /* 0x0001e80000100800 */
[----:B0-----:R-:W3:Y:S02]  /*22c70*/  LDL.LU R0, [R1+0xf2c] ;  /* 0x000f2c0001007983 */ /* 0x001ee40000300800 */
[----:B---3--:R-:W-:-:S05]  /*22c80*/  IMAD.X R13, R13, 0x1, R0, P5 ;  /* 0x000000010d0d7824 */ /* 0x008fca00028e0600 */
[----:B------:R0:W-:Y:S04]  /*22c90*/  STL [R1+0x5d8], R13 ;  /* 0x0005d80d01007387 */ /* 0x0001e80000100800 */
[----:B0-----:R-:W3:Y:S01]  /*22ca0*/  LDL.LU R13, [R1+0xf28] ;  /* 0x000f2800010d7983 */ /* 0x001ee20000300800 */
[----:B----4-:R-:W-:Y:S02]  /*22cb0*/  IADD3.X R16, R16, UR6, RZ, P6, !PT ;  /* 0x0000000610107c10 */ /* 0x010fe4000b7fe4ff */
[----:B------:R-:W-:Y:S02]  /*22cc0*/  IADD3 R12, P6, R12, UR7, RZ ;  /* 0x000000070c0c7c10 */ /* 0x000fe4000ffde0ff */
[----:B------:R-:W-:Y:S01]  /*22cd0*/  IADD3.X R3, R3, UR6, RZ, P1, !PT ;  /* 0x0000000603037c10 */ /* 0x000fe20008ffe4ff */
[----:B------:R0:W-:Y:S01]  /*22ce0*/  STL [R1+0xf1c], R0 ;  /* 0x000f1c0001007387 */ /* 0x0001e20000100800 */
[----:B------:R-:W-:-:S02]  /*22cf0*/  IADD3 R5, P1, R5, UR7, RZ ;  /* 0x0000000705057c10 */ /* 0x000fc4000ff3e0ff */
[----:B------:R-:W-:Y:S02]  /*22d00*/  IADD3.X R4, R4, UR6, RZ, P2, !PT ;  /* 0x0000000604047c10 */ /* 0x000fe400097fe4ff */
[----:B------:R-:W-:Y:S02]  /*22d10*/  IADD3 R6, P2, R6, UR7, RZ ;  /* 0x0000000706067c10 */ /* 0x000fe4000ff5e0ff */
[----:B------:R-:W-:Y:S02]  /*22d20*/  IADD3.X R7, R7, UR6, RZ, P3, !PT ;  /* 0x0000000607077c10 */ /* 0x000fe40009ffe4ff */
[----:B------:R-:W-:Y:S02]  /*22d30*/  IADD3 R26, P3, R26, UR7, RZ ;  /* 0x000000071a1a7c10 */ /* 0x000fe4000ff7e0ff */
[----:B------:R-:W-:Y:S02]  /*22d40*/  IADD3.X R27, R27, UR6, RZ, P4, !PT ;  /* 0x000000061b1b7c10 */ /* 0x000fe4000a7fe4ff */
        /* <DEDUP_REMOVED lines=11> */
[----:B---3--:R-:W-:-:S05]  /*22e00*/  IADD3 R13, P5, R13, UR7, RZ ;  /* 0x000000070d0d7c10 */ /* 0x008fca000ffbe0ff */
[----:B------:R-:W-:Y:S04]  /*22e10*/  STL [R1+0xdfc], R13 ;  /* 0x000dfc0d01007387 */ /* 0x000fe80000100800 */
[----:B------:R-:W-:Y:S04]  /*22e20*/  STL [R1+0x5d4], R16 ;  /* 0x0005d41001007387 */ /* 0x000fe80000100800 */
[----:B------:R-:W-:Y:S04]  /*22e30*/  STL [R1+0xe04], R12 ;  /* 0x000e040c01007387 */ /* 0x000fe80000100800 */
[----:B------:R-:W-:Y:S04]  /*22e40*/  STL [R1+0xdc8], R3 ;  /* 0x000dc80301007387 */ /* 0x000fe80000100800 */
[----:B------:R-:W-:Y:S04]  /*22e50*/  STL [R1+0xe0c], R5 ;  /* 0x000e0c0501007387 */ /* 0x000fe80000100800 */
[----:B------:R-:W-:Y:S04]  /*22e60*/  STL [R1+0xdc4], R4 ;  /* 0x000dc40401007387 */ /* 0x000fe80000100800 */
[----:B------:R-:W-:Y:S01]  /*22e70*/  STL [R1+0xe14], R6 ;  /* 0x000e140601007387 */ /* 0x000fe20000100800 */
[----:B------:R-:W-:-:S03]  /*22e80*/  IADD3.X R9, R9, UR6, RZ, P5, !PT ;  /* 0x0000000609097c10 */ /* 0x000fc6000affe4ff */
[----:B------:R-:W-:Y:S01]  /*22e90*/  STL [R1+0xdc0], R7 ;  /* 0x000dc00701007387 */ /* 0x000fe20000100800 */
[----:B------:R-:W-:-:S03]  /*22ea0*/  IADD3 R10, P5, R10, UR7, RZ ;  /* 0x000000070a0a7c10 */ /* 0x000fc6000ffbe0ff */
        /* <DEDUP_REMOVED lines=13> */
[----:B--2---:R-:W-:-:S03]  /*22f80*/  IADD3 R21, P5, R21, UR7, RZ ;  /* 0x0000000715157c10 */ /* 0x004fc6000ffbe0ff */
[----:B------:R-:W-:Y:S04]  /*22f90*/  STL [R1+0xe4c], R19 ;  /* 0x000e4c1301007387 */ /* 0x000fe80000100800 */
[----:B------:R-:W-:Y:S04]  /*22fa0*/  STL [R1+0xdd0], R25 ;  /* 0x000dd01901007387 */ /* 0x000fe80000100800 */
[----:B------:R-:W-:Y:S04]  /*22fb0*/  STL [R1+0xe54], R24 ;  /* 0x000e541801007387 */ /* 0x000fe80000100800 */
[----:B------:R-:W-:Y:S04]  /*22fc0*/  STL [R1+0xdf0], R29 ;  /* 0x000df01d01007387 */ /* 0x000fe80000100800 */
[----:B------:R-:W-:Y:S04]  /*22fd0*/  STL [R1+0xe5c], R21 ;  /* 0x000e5c1501007387 */ /* 0x000fe80000100800 */
[----:B0-----:R-:W2:Y:S01]  /*22fe0*/  LDL.LU R0, [R1+0xe74] ;  /* 0x000e740001007983 */ /* 0x001ea20000300800 */
[----:B------:R-:W-:-:S02]  /*22ff0*/  IADD3.X R20, R20, UR6, RZ, P6, !PT ;  /* 0x0000000614147c10 */ /* 0x000fc4000b7fe4ff */
[----:B------:R-:W-:-:S03]  /*23000*/  IADD3 R28, P6, R28, UR7, RZ ;  /* 0x000000071c1c7c10 */ /* 0x000fc6000ffde0ff */
[----:B------:R-:W-:Y:S04]  /*23010*/  STL [R1+0xdf8], R20 ;  /* 0x000df81401007387 */ /* 0x000fe80000100800 */
[----:B--2---:R0:W-:Y:S04]  /*23020*/  STL [R1+0xf20], R0 ;  /* 0x000f200001007387 */ /* 0x0041e80000100800 */
[----:B------:R-:W-:Y:S04]  /*23030*/  STL [R1+0xe64], R28 ;  /* 0x000e641c01007387 */ /* 0x000fe80000100800 */
[----:B0-----:R-:W2:Y:S01]  /*23040*/  LDL.LU R0, [R1+0xe08] ;  /* 0x000e080001007983 */ /* 0x001ea20000300800 */
[----:B------:R-:W-:-:S05]  /*23050*/  IADD3.X R2, R2, UR6, RZ, P1, !PT ;  /* 0x0000000602027c10 */ /* 0x000fca0008ffe4ff */
[----:B------:R-:W-:Y:S04]  /*23060*/  STL [R1+0xe00], R2 ;  /* 0x000e000201007387 */ /* 0x000fe80000100800 */
[----:B--2---:R0:W-:Y:S04]  /*23070*/  STL [R1+0xf24], R0 ;  /* 0x000f240001007387 */ /* 0x0041e80000100800 */
        /* <DEDUP_REMOVED lines=29> */
[----:B--2---:R-:W-:-:S05]  /*23250*/  IADD3 R0, P1, R0, UR7, RZ ;  /* 0x0000000700007c10 */ /* 0x004fca000ff3e0ff */
[----:B------:R0:W-:Y:S04]  /*23260*/  STL [R1+0xe6c], R0 ;  /* 0x000e6c0001007387 */ /* 0x0001e80000100800 */
[----:B0-----:R-:W2:Y:S02]  /*23270*/  LDL.LU R0, [R1+0xf24] ;  /* 0x000f240001007983 */ /* 0x001ea40000300800 */
[----:B--2---:R-:W-:-:S05]  /*23280*/  IADD3.X R0, R0, UR6, RZ, P2, !PT ;  /* 0x0000000600007c10 */ /* 0x004fca00097fe4ff */
[----:B------:R0:W-:Y:S04]  /*23290*/  STL [R1+0xe08], R0 ;  /* 0x000e080001007387 */ /* 0x0001e80000100800 */
[----:B0-----:R-:W2:Y:S01]  /*232a0*/  LDL.LU R0, [R1+0xf20] ;  /* 0x000f200001007983 */ /* 0x001ea20000300800 */
[----:B---3--:R-:W-:Y:S02]  /*232b0*/  IADD3.X R4, R4, UR6, RZ, P3, !PT ;  /* 0x0000000604047c10 */ /* 0x008fe40009ffe4ff */
[----:B----4-:R-:W-:Y:S02]  /*232c0*/  IADD3 R5, P3, R5, UR7, RZ ;  /* 0x0000000705057c10 */ /* 0x010fe4000ff7e0ff */
[----:B------:R-:W-:Y:S02]  /*232d0*/  IADD3.X R18, R18, UR6, RZ, P4, !PT ;  /* 0x0000000612127c10 */ /* 0x000fe4000a7fe4ff */
[----:B------:R-:W-:-:S02]  /*232e0*/  IADD3 R17, P4, R17, UR7, RZ ;  /* 0x0000000711117c10 */ /* 0x000fc4000ff9e0ff */
[----:B------:R-:W-:Y:S02]  /*232f0*/  IADD3.X R15, R15, UR6, RZ, P5, !PT ;  /* 0x000000060f0f7c10 */ /* 0x000fe4000affe4ff */
[----:B------:R-:W-:Y:S02]  /*23300*/  IADD3 R14, P5, R14, UR7, RZ ;  /* 0x000000070e0e7c10 */ /* 0x000fe4000ffbe0ff */
[----:B------:R-:W-:Y:S02]  /*23310*/  IADD3.X R24, R24, UR6, RZ, P6, !PT ;  /* 0x0000000618187c10 */ /* 0x000fe4000b7fe4ff */
[----:B------:R-:W-:Y:S02]  /*23320*/  IADD3 R25, P6, R25, UR7, RZ ;  /* 0x0000000719197c10 */ /* 0x000fe4000ffde0ff */
[----:B--2---:R-:W-:-:S05]  /*23330*/  IADD3 R0, P2, R0, UR7, RZ ;  /* 0x0000000700007c10 */ /* 0x004fca000ff5e0ff */
[----:B------:R0:W-:Y:S04]  /*23340*/  STL [R1+0xe74], R0 ;  /* 0x000e740001007387 */ /* 0x0001e80000100800 */
[----:B0-----:R0:W5:Y:S04]  /*23350*/  LDL.LU R0, [R1+0xf1c] ;  /* 0x000f1c0001007983 */ /* 0x0011680000300800 */
[----:B------:R1:W-:Y:S04]  /*23360*/  STL [R1+0xe10], R4 ;  /* 0x000e100401007387 */ /* 0x0003e80000100800 */
[----:B-1----:R0:W5:Y:S04]  /*23370*/  LDL.LU R4, [R1+0xf18] ;  /* 0x000f180001047983 */ /* 0x0021680000300800 */
[----:B------:R1:W-:Y:S04]  /*23380*/  STL [R1+0xe7c], R5 ;  /* 0x000e7c0501007387 */ /* 0x0003e80000100800 */
[----:B-1----:R0:W5:Y:S04]  /*23390*/  LDL.LU R5, [R1+0xf14] ;  /* 0x000f140001057983 */ /* 0x0021680000300800 */
[----:B------:R1:W-:Y:S04]  /*233a0*/  STL [R1+0xe18], R18 ;  /* 0x000e181201007387 */ /* 0x0003e80000100800 */
[----:B-1----:R-:W2:Y:S04]  /*233b0*/  LDL.LU R18, [R1+0xf10] ;  /* 0x000f100001127983 */ /* 0x002ea80000300800 */
[----:B------:R1:W-:Y:S04]  /*233c0*/  STL [R1+0xe84], R17 ;  /* 0x000e841101007387 */ /* 0x0003e80000100800 */
[----:B-1----:R-:W3:Y:S04]  /*233d0*/  LDL.LU R17, [R1+0xf0c] ;  /* 0x000f0c0001117983 */ /* 0x002ee80000300800 */
[----:B------:R1:W-:Y:S04]  /*233e0*/  STL [R1+0xe20], R15 ;  /* 0x000e200f01007387 */ /* 0x0003e80000100800 */
[----:B-1----:R-:W4:Y:S04]  /*233f0*/  LDL.LU R15, [R1+0xf08] ;  /* 0x000f0800010f7983 */ /* 0x002f280000300800 */
[----:B------:R1:W-:Y:S04]  /*23400*/  STL [R1+0xe8c], R14 ;  /* 0x000e8c0e01007387 */ /* 0x0003e80000100800 */
[----:B-1----:R-:W4:Y:S01]  /*23410*/  LDL.LU R14, [R1+0xf04] ;  /* 0x000f0400010e7983 */ /* 0x002f220000300800 */
[----:B------:R-:W-:-:S03]  /*23420*/  IADD3.X R29, R29, UR6, RZ, P1, !PT ;  /* 0x000000061d1d7c10 */ /* 0x000fc60008ffe4ff */
[----:B------:R1:W-:Y:S01]  /*23430*/  STL [R1+0xe28], R24 ;  /* 0x000e281801007387 */ /* 0x0003e20000100800 */
[----:B------:R-:W-:Y:S02]  /*23440*/  IADD3 R20, P1, R20, UR7, RZ ;  /* 0x0000000714147c10 */ /* 0x000fe4000ff3e0ff */
[----:B------:R-:W-:Y:S02]  /*23450*/  IADD3.X R21, R21, UR6, RZ, P2, !PT ;  /* 0x0000000615157c10 */ /* 0x000fe400097fe4ff */
[----:B------:R-:W-:Y:S02]  /*23460*/  IADD3 R28, P2, R28, UR7, RZ ;  /* 0x000000071c1c7c10 */ /* 0x000fe4000ff5e0ff */
[----:B------:R-:W-:Y:S01]  /*23470*/  IADD3.X R2, R2, UR6, RZ, P3, !PT ;  /* 0x0000000602027c10 */ /* 0x000fe20009ffe4ff */
[----:B-1----:R0:W5:Y:S04]  /*23480*/  LDL.LU R24, [R1+0xf00] ;  /* 0x000f000001187983 */ /* 0x0021680000300800 */
[----:B------:R1:W-:Y:S01]  /*23490*/  STL [R1+0xe94], R25 ;  /* 0x000e941901007387 */ /* 0x0003e20000100800 */
[----:B------:R-:W-:-:S02]  /*234a0*/  IADD3 R13, P3, R13, UR7, RZ ;  /* 0x000000070d0d7c10 */ /* 0x000fc4000ff7e0ff */
[----:B------:R-:W-:Y:S01]  /*234b0*/  IADD3.X R16, R16, UR6, RZ, P4, !PT ;  /* 0x0000000610107c10 */ /* 0x000fe2000a7fe4ff */
[----:B-1----:R0:W5:Y:S04]  /*234c0*/  LDL.LU R25, [R1+0xefc] ;  /* 0x000efc0001197983 */ /* 0x0021680000300800 */
[----:B------:R1:W-:Y:S01]  /*234d0*/  STL [R1+0xe30], R29 ;  /* 0x000e301d01007387 */ /* 0x0003e20000100800 */
        /* <DEDUP_REMOVED lines=15> */
[----:B------:R1:W-:Y:S04]  /*235d0*/  STL [R1+0xe40], R2 ;  /* 0x000e400201007387 */ /* 0x0003e80000100800 */
[----:B------:R-:W-:Y:S04]  /*235e0*/  STL [R1+0xea8], R13 ;  /* 0x000ea80d01007387 */ /* 0x000fe80000100800 */
[----:B------:R-:W-:Y:S04]  /*235f0*/  STL [R1+0xe48], R16 ;  /* 0x000e481001007387 */ /* 0x000fe80000100800 */
[----:B------:R-:W-:Y:S04]  /*23600*/  STL [R1+0xea4], R12 ;  /* 0x000ea40c01007387 */ /* 0x000fe80000100800 */
[----:B------:R-:W-:Y:S04]  /*23610*/  STL [R1+0xe50], R3 ;  /* 0x000e500301007387 */ /* 0x000fe80000100800 */
[----:B------:R-:W-:Y:S01]  /*23620*/  STL [R1+0xea0], R6 ;  /* 0x000ea00601007387 */ /* 0x000fe20000100800 */
[----:B-1----:R-:W1:Y:S03]  /*23630*/  S2R R2, SR_TID.X ;  /* 0x0000000000027919 */ /* 0x002e660000002100 */
[----:B------:R2:W-:Y:S01]  /*23640*/  STL [R1+0xe58], R7 ;  /* 0x000e580701007387 */ /* 0x0005e20000100800 */
[----:B------:R-:W-:-:S03]  /*23650*/  IADD3.X R10, R10, UR6, RZ, P3, !PT ;  /* 0x000000060a0a7c10 */ /* 0x000fc60009ffe4ff */
[----:B------:R-:W-:Y:S01]  /*23660*/  STL [R1+0xe9c], R26 ;  /* 0x000e9c1a01007387 */ /* 0x000fe20000100800 */
[----:B------:R-:W-:-:S03]  /*23670*/  IADD3.X R11, R11, UR6, RZ, P4, !PT ;  /* 0x000000060b0b7c10 */ /* 0x000fc6000a7fe4ff */
[----:B------:R-:W-:Y:S01]  /*23680*/  STL [R1+0xe60], R27 ;  /* 0x000e601b01007387 */ /* 0x000fe20000100800 */
[----:B------:R-:W-:-:S03]  /*23690*/  IADD3.X R22, R22, UR6, RZ, P5, !PT ;  /* 0x0000000616167c10 */ /* 0x000fc6000affe4ff */
[----:B------:R-:W-:Y:S01]  /*236a0*/  STL [R1+0xe98], R8 ;  /* 0x000e980801007387 */ /* 0x000fe20000100800 */
[----:B------:R-:W-:-:S03]  /*236b0*/  IADD3.X R23, R23, UR6, RZ, P6, !PT ;  /* 0x0000000617177c10 */ /* 0x000fc6000b7fe4ff */
[----:B------:R3:W-:Y:S04]  /*236c0*/  STL [R1+0xe68], R9 ;  /* 0x000e680901007387 */ /* 0x0007e80000100800 */
[----:B------:R0:W-:Y:S01]  /*236d0*/  STL [R1+0xe70], R10 ;  /* 0x000e700a01007387 */ /* 0x0001e20000100800 */
[----:B------:R-:W-:-:S03]  /*236e0*/  IADD3.X R19, R19, UR6, RZ, P1, !PT ;  /* 0x0000000613137c10 */ /* 0x000fc60008ffe4ff */
[----:B------:R0:W-:Y:S04]  /*236f0*/  STL [R1+0xe78], R11 ;  /* 0x000e780b01007387 */ /* 0x0001e80000100800 */
[----:B------:R0:W-:Y:S04]  /*23700*/  STL [R1+0xe80], R22 ;  /* 0x000e801601007387 */ /* 0x0001e80000100800 */
[----:B------:R0:W-:Y:S01]  /*23710*/  STL [R1+0xe88], R23 ;  /* 0x000e881701007387 */ /* 0x0001e20000100800 */
[----:B-1----:R-:W-:-:S05]  /*23720*/  LOP3.LUT R2, R2, 0x3f, RZ, 0xc0, !PT ;  /* 0x0000003f02027812 */ /* 0x002fca00078ec0ff */
[----:B------:R-:W-:Y:S02]  /*23730*/  IMAD.SHL.U32 R2, R2, 0x2, RZ ;  /* 0x0000000202027824 */ /* 0x000fe400078e00ff */
[----:B--2---:R-:W-:Y:S02]  /*23740*/  IMAD.MOV.U32 R7, RZ, RZ, R18 ;  /* 0x000000ffff077224 */ /* 0x004fe400078e0012 */
[----:B---3--:R-:W-:Y:S02]  /*23750*/  IMAD.MOV.U32 R9, RZ, RZ, R17 ;  /* 0x000000ffff097224 */ /* 0x008fe400078e0011 */
[----:B----4-:R-:W-:-:S05]  /*23760*/  IMAD.MOV.U32 R6, RZ, RZ, R15 ;  /* 0x000000ffff067224 */ /* 0x010fca00078e000f */
[----:B------:R0:W-:Y:S04]  /*23770*/  STL.64 [R1+0x338], R6 ;  /* 0x0003380601007387 */ /* 0x0001e80000100a00 */
[----:B------:R0:W-:Y:S01]  /*23780*/  STL [R1+0xe90], R19 ;  /* 0x000e901301007387 */ /* 0x0001e20000100800 */
[----:B------:R-:W-:-:S05]  /*23790*/  IMAD.MOV.U32 R8, RZ, RZ, R14 ;  /* 0x000000ffff087224 */ /* 0x000fca00078e000e */
[----:B------:R0:W-:Y:S01]  /*237a0*/  STL.64 [R1+0x340], R8 ;  /* 0x0003400801007387 */ /* 0x0001e20000100a00 */
[----:B------:R-:W-:Y:S05]  /*237b0*/  @P0 BRA `(.L_x_1) ;  /* 0xfffffe4000c00947 */ /* 0x000fea000383ffff */
[----:B------:R-:W2:Y:S04]  /*237c0*/  LDL.LU R18, [R1+0x16c] ;  /* 0x00016c0001127983 */ /* 0x000ea80000300800 */
[----:B------:R-:W2:Y:S04]  /*237d0*/  LDL.LU R27, [R1+0x17c] ;  /* 0x00017c00011b7983 */ /* 0x000ea80000300800 */
[----:B------:R-:W3:Y:S04]  /*237e0*/  LDL.LU R14, [R1+0x164] ;  /* 0x00016400010e7983 */ /* 0x000ee80000300800 */
[----:B------:R-:W3:Y:S04]  /*237f0*/  LDL.LU R26, [R1+0x174] ;  /* 0x00017400011a7983 */ /* 0x000ee80000300800 */
[----:B------:R-:W4:Y:S04]  /*23800*/  LDL.LU R17, [R1+0x19c] ;  /* 0x00019c0001117983 */ /* 0x000f280000300800 */
[----:B------:R-:W4:Y:S04]  /*23810*/  LDL.LU R13, [R1+0x194] ;  /* 0x00019400010d7983 */ /* 0x000f280000300800 */
[----:B------:R-:W4:Y:S04]  /*23820*/  LDL.LU R16, [R1+0x1bc] ;  /* 0x0001bc0001107983 */ /* 0x000f280000300800 */
        /* <DEDUP_REMOVED lines=11> */
[----:B-----5:R-:W-:Y:S04]  /*238e0*/  STL [R1+0xef0], R28 ;  /* 0x000ef01c01007387 */ /* 0x020fe80000100800 */
[----:B------:R-:W-:Y:S01]  /*238f0*/  STL [R1+0xeec], R29 ;  /* 0x000eec1d01007387 */ /* 0x000fe20000100800 */
[----:B--2---:R-:W-:-:S05]  /*23900*/  F2FP.F16.F32.PACK_AB R27, R18, R27 ;  /* 0x0000001b121b723e */ /* 0x004fca00000000ff */
[----:B------:R-:W-:Y:S01]  /*23910*/  STL [R1+0xef4], R27 ;  /* 0x000ef41b01007387 */ /* 0x000fe20000100800 */
[----:B---3--:R-:W-:Y:S02]  /*23920*/  F2FP.F16.F32.PACK_AB R26, R14, R26 ;  /* 0x0000001a0e1a723e */ /* 0x008fe400000000ff */
[----:B----4-:R-:W-:-:S03]  /*23930*/  F2FP.F16.F32.PACK_AB R25, R17, R25 ;  /* 0x000000191119723e */ /* 0x010fc600000000ff */
[----:B------:R-:W-:Y:S01]  /*23940*/  STL [R1+0xef8], R26 ;  /* 0x000ef81a01007387 */ /* 0x000fe20000100800 */
[----:B------:R-:W-:-:S03]  /*23950*/  F2FP.F16.F32.PACK_AB R24, R13, R24 ;  /* 0x000000180d18723e */ /* 0x000fc600000000ff */
[----:B------:R-:W-:Y:S04]  /*23960*/  STL [R1+0xefc], R25 ;  /* 0x000efc1901007387 */ /* 0x000fe80000100800 */
[----:B------:R-:W-:Y:S01]  /*23970*/  STL [R1+0xf00], R24 ;  /* 0x000f001801007387 */ /* 0x000fe20000100800 */
[----:B------:R-:W-:-:S05]  /*23980*/  F2FP.F16.F32.PACK_AB R23, R16, R23 ;  /* 0x000000171017723e */ /* 0x000fca00000000ff */
[----:B------:R-:W-:Y:S01]  /*23990*/  STL [R1+0xf04], R23 ;  /* 0x000f041701007387 */ /* 0x000fe20000100800 */
[----:B------:R-:W-:Y:S02]  /*239a0*/  F2FP.F16.F32.PACK_AB R22, R12, R22 ;  /* 0x000000160c16723e */ /* 0x000fe400000000ff */
[----:B------:R-:W-:-:S03]  /*239b0*/  F2FP.F16.F32.PACK_AB R21, R3, R21 ;  /* 0x000000150315723e */ /* 0x000fc600000000ff */
[----:B------:R-:W-:Y:S01]  /*239c0*/  STL [R1+0xf08], R22 ;  /* 0x000f081601007387 */ /* 0x000fe20000100800 */
[----:B------:R-:W-:-:S03]  /*239d0*/  F2FP.F16.F32.PACK_AB R20, R6, R20 ;  /* 0x000000140614723e */ /* 0x000fc600000000ff */
[----:B------:R-:W-:Y:S01]  /*239e0*/  STL [R1+0xf0c], R21 ;  /* 0x000f0c1501007387 */ /* 0x000fe20000100800 */
[----:B------:R-:W-:-:S03]  /*239f0*/  F2FP.F16.F32.PACK_AB R19, R5, R19 ;  /* 0x000000130513723e */ /* 0x000fc600000000ff */
[----:B------:R-:W-:Y:S01]  /*23a00*/  STL [R1+0xf10], R20 ;  /* 0x000f101401007387 */ /* 0x000fe20000100800 */
[----:B------:R-:W-:-:S03]  /*23a10*/  F2FP.F16.F32.PACK_AB R18, R4, R7 ;  /* 0x000000070412723e */ /* 0x000fc600000000ff */
[----:B------:R-:W-:Y:S04]  /*23a20*/  STL [R1+0xf14], R19 ;  /* 0x000f141301007387 */ /* 0x000fe80000100800 */
[----:B------:R-:W-:Y:S01]  /*23a30*/  STL [R1+0xf18], R18 ;  /* 0x000f181201007387 */ /* 0x000fe20000100800 */
[----:B------:R-:W-:-:S05]  /*23a40*/  F2FP.F16.F32.PACK_AB R17, R8, R9 ;  /* 0x000000090811723e */ /* 0x000fca00000000ff */
[----:B------:R-:W-:Y:S01]  /*23a50*/  STL [R1+0xf1c], R17 ;  /* 0x000f1c1101007387 */ /* 0x000fe20000100800 */
[----:B------:R-:W-:-:S03]  /*23a60*/  F2FP.F16.F32.PACK_AB R16, R10, R11 ;  /* 0x0000000b0a10723e */ /* 0x000fc600000000ff */
[----:B------:R-:W2:Y:S04]  /*23a70*/  LDL.LU R15, [R1+0x1c8] ;  /* 0x0001c800010f7983 */ /* 0x000ea80000300800 */
[----:B------:R-:W3:Y:S04]  /*23a80*/  LDL.LU R14, [R1+0x1c0] ;  /* 0x0001c000010e7983 */ /* 0x000ee80000300800 */
[----:B---3--:R0:W-:Y:S04]  /*23a90*/  STL [R1+0xfec], R14 ;  /* 0x000fec0e01007387 */ /* 0x0081e80000100800 */
[----:B0-----:R-:W2:Y:S04]  /*23aa0*/  LDL.LU R14, [R1+0x1b8] ;  /* 0x0001b800010e7983 */ /* 0x001ea80000300800 */
[----:B------:R-:W3:Y:S04]  /*23ab0*/  LDL.LU R13, [R1+0x1a8] ;  /* 0x0001a800010d7983 */ /* 0x000ee80000300800 */
[----:B---3--:R0:W-:Y:S04]  /*23ac0*/  STL [R1+0xfe8], R13 ;  /* 0x000fe80d01007387 */ /* 0x0081e80000100800 */
[----:B0-----:R-:W3:Y:S04]  /*23ad0*/  LDL.LU R13, [R1+0x1b0] ;  /* 0x0001b000010d7983 */ /* 0x001ee80000300800 */
[----:B------:R-:W4:Y:S04]  /*23ae0*/  LDL.LU R12, [R1+0x1a0] ;  /* 0x0001a000010c7983 */ /* 0x000f280000300800 */
[----:B----4-:R0:W-:Y:S04]  /*23af0*/  STL [R1+0xfe4], R12 ;  /* 0x000fe40c01007387 */ /* 0x0101e80000100800 */
[----:B0-----:R-:W4:Y:S04]  /*23b00*/  LDL.LU R12, [R1+0x158] ;  /* 0x00015800010c7983 */ /* 0x001f280000300800 */
[----:B------:R-:W2:Y:S04]  /*23b10*/  LDL.LU R11, [R1+0x1fc] ;  /* 0x0001fc00010b7983 */ /* 0x000ea80000300800 */
[----:B--2---:R0:W-:Y:S04]  /*23b20*/  STL [R1+0xfe0], R11 ;  /* 0x000fe00b01007387 */ /* 0x0041e80000100800 */
[----:B0-----:R-:W2:Y:S04]  /*23b30*/  LDL.LU R11, [R1+0x150] ;  /* 0x00015000010b7983 */ /* 0x001ea80000300800 */
[----:B------:R-:W3:Y:S04]  /*23b40*/  LDL.LU R10, [R1+0x1f4] ;  /* 0x0001f400010a7983 */ /* 0x000ee80000300800 */
[----:B---3--:R0:W-:Y:S04]  /*23b50*/  STL [R1+0xfdc], R10 ;  /* 0x000fdc0a01007387 */ /* 0x0081e80000100800 */
[----:B0-----:R-:W3:Y:S04]  /*23b60*/  LDL.LU R10, [R1+0x18c] ;  /* 0x00018c00010a7983 */ /* 0x001ee80000300800 */
[----:B------:R-:W4:Y:S01]  /*23b70*/  LDL.LU R9, [R1+0x1dc] ;  /* 0x0001dc0001097983 */ /* 0x000f220000300800 */
[----:B------:R-:W-:-:S03]  /*23b80*/  F2FP.F16.F32.PACK_AB R15, R14, R15 ;  /* 0x0000000f0e0f723e */ /* 0x000fc600000000ff */
[----:B----4-:R0:W-:Y:S04]  /*23b90*/  STL [R1+0xfd8], R9 ;  /* 0x000fd80901007387 */ /* 0x0101e80000100800 */
        /* <DEDUP_REMOVED lines=23> */
[----:B0-----:R-:W4:Y:S04]  /*23d10*/  LDL.LU R16, [R1+0x214] ;  /* 0x0002140001107983 */ /* 0x001f280000300800 */
[----:B------:R-:W2:Y:S04]  /*23d20*/  LDL.LU R14, [R1+0xfec] ;  /* 0x000fec00010e7983 */ /* 0x000ea80000300800 */
[----:B------:R0:W-:Y:S04]  /*23d30*/  STL [R1+0xf24], R15 ;  /* 0x000f240f01007387 */ /* 0x0001e80000100800 */
[----:B0-----:R-:W4:Y:S01]  /*23d40*/  LDL.LU R15, [R1+0x21c] ;  /* 0x00021c00010f7983 */ /* 0x001f220000300800 */
[----:B--2---:R-:W-:-:S03]  /*23d50*/  F2FP.F16.F32.PACK_AB R14, R13, R14 ;  /* 0x0000000e0d0e723e */ /* 0x004fc600000000ff */
        /* <DEDUP_REMOVED lines=8> */
[----:B------:R-:W3:Y:S04]  /*23de0*/  LDL.LU R11, [R1+0xfe0] ;  /* 0x000fe000010b7983 */ /* 0x000ee80000300800 */
[----:B------:R0:W-:Y:S04]  /*23df0*/  STL [R1+0xf30], R12 ;  /* 0x000f300c01007387 */ /* 0x0001e80000100800 */
[----:B0-----:R-:W2:Y:S01]  /*23e00*/  LDL.LU R12, [R1+0x1e4] ;  /* 0x0001e400010c7983 */ /* 0x001ea20000300800 */
[----:B---3--:R-:W-:-:S03]  /*23e10*/  F2FP.F16.F32.PACK_AB R11, R10, R11 ;  /* 0x0000000b0a0b723e */ /* 0x008fc600000000ff */
[----:B------:R-:W4:Y:S04]  /*23e20*/  LDL.LU R10, [R1+0xfdc] ;  /* 0x000fdc00010a7983 */ /* 0x000f280000300800 */
[----:B------:R0:W-:Y:S04]  /*23e30*/  STL [R1+0xf34], R11 ;  /* 0x000f340b01007387 */ /* 0x0001e80000100800 */
[----:B0-----:R-:W3:Y:S01]  /*23e40*/  LDL.LU R11, [R1+0x1ec] ;  /* 0x0001ec00010b7983 */ /* 0x001ee20000300800 */
[----:B----4-:R-:W-:-:S03]  /*23e50*/  F2FP.F16.F32.PACK_AB R10, R9, R10 ;  /* 0x0000000a090a723e */ /* 0x010fc600000000ff */
[----:B------:R-:W3:Y:S01]  /*23e60*/  LDL.LU R9, [R1+0xfd8] ;  /* 0x000fd80001097983 */ /* 0x000ee20000300800 */
[----:B--2---:R-:W-:Y:S02]  /*23e70*/  F2FP.F16.F32.PACK_AB R8, R12, R8 ;  /* 0x000000080c08723e */ /* 0x004fe400000000ff */
[----:B------:R-:W-:Y:S01]  /*23e80*/  F2FP.F16.F32.PACK_AB R7, R13, R7 ;  /* 0x000000070d07723e */ /* 0x000fe200000000ff */
[----:B------:R-:W-:Y:S01]  /*23e90*/  STL [R1+0xf38], R10 ;  /* 0x000f380a01007387 */ /* 0x000fe20000100800 */
[----:B------:R-:W-:Y:S02]  /*23ea0*/  F2FP.F16.F32.PACK_AB R6, R14, R6 ;  /* 0x000000060e06723e */ /* 0x000fe400000000ff */
[----:B------:R-:W-:Y:S02]  /*23eb0*/  F2FP.F16.F32.PACK_AB R5, R15, R5 ;  /* 0x000000050f05723e */ /* 0x000fe400000000ff */
[----:B------:R-:W-:Y:S02]  /*23ec0*/  F2FP.F16.F32.PACK_AB R4, R16, R4 ;  /* 0x000000041004723e */ /* 0x000fe400000000ff */
[----:B------:R-:W-:-:S02]  /*23ed0*/  F2FP.F16.F32.PACK_AB R2, R28, R2 ;  /* 0x000000021c02723e */ /* 0x000fc400000000ff */
[----:B------:R-:W-:Y:S02]  /*23ee0*/  F2FP.F16.F32.PACK_AB R0, R0, R3 ;  /* 0x000000030000723e */ /* 0x000fe400000000ff */
[----:B---3--:R-:W-:-:S05]  /*23ef0*/  F2FP.F16.F32.PACK_AB R9, R11, R9 ;  /* 0x000000090b09723e */ /* 0x008fca00000000ff */
[----:B------:R-:W-:Y:S04]  /*23f00*/  STL [R1+0xf3c], R9 ;  /* 0x000f3c0901007387 */ /* 0x000fe80000100800 */
[----:B------:R-:W-:Y:S04]  /*23f10*/  STL [R1+0xf40], R8 ;  /* 0x000f400801007387 */ /* 0x000fe80000100800 */
[----:B------:R-:W-:Y:S04]  /*23f20*/  STL [R1+0xf44], R7 ;  /* 0x000f440701007387 */ /* 0x000fe80000100800 */
[----:B------:R0:W-:Y:S04]  /*23f30*/  STL [R1+0xf48], R6 ;  /* 0x000f480601007387 */ /* 0x0001e80000100800 */
[----:B------:R1:W-:Y:S04]  /*23f40*/  STL [R1+0xf4c], R5 ;  /* 0x000f4c0501007387 */ /* 0x0003e80000100800 */
[----:B------:R2:W-:Y:S01]  /*23f50*/  STL [R1+0xf50], R4 ;  /* 0x000f500401007387 */ /* 0x0005e20000100800 */
[----:B0-----:R-:W-:-:S02]  /*23f60*/  F2FP.F16.F32.PACK_AB R6, R17, R18 ;  /* 0x000000121106723e */ /* 0x001fc400000000ff */
[----:B-1----:R-:W-:-:S03]  /*23f70*/  F2FP.F16.F32.PACK_AB R5, R19, R20 ;  /* 0x000000141305723e */ /* 0x002fc600000000ff */
[----:B------:R0:W-:Y:S01]  /*23f80*/  STL [R1+0xc], R6 ;  /* 0x00000c0601007387 */ /* 0x0001e20000100800 */
[----:B--2---:R-:W-:-:S03]  /*23f90*/  F2FP.F16.F32.PACK_AB R4, R21, R22 ;  /* 0x000000161504723e */ /* 0x004fc600000000ff */
[----:B------:R1:W-:Y:S04]  /*23fa0*/  STL [R1+0x8], R5 ;  /* 0x0000080501007387 */ /* 0x0003e80000100800 */
[----:B------:R2:W-:Y:S01]  /*23fb0*/  STL [R1+0x4], R4 ;  /* 0x0000040401007387 */ /* 0x0005e20000100800 */
[----:B0-----:R-:W-:Y:S02]  /*23fc0*/  F2FP.F16.F32.PACK_AB R6, R23, R24 ;  /* 0x000000181706723e */ /* 0x001fe400000000ff */
[----:B-1----:R-:W-:-:S03]  /*23fd0*/  F2FP.F16.F32.PACK_AB R5, R25, R26 ;  /* 0x0000001a1905723e */ /* 0x002fc600000000ff */
[----:B------:R-:W-:Y:S01]  /*23fe0*/  STL [R1], R6 ;  /* 0x0000000601007387 */ /* 0x000fe20000100800 */
[----:B--2---:R-:W-:-:S03]  /*23ff0*/  F2FP.F16.F32.PACK_AB R4, R27, R29 ;  /* 0x0000001d1b04723e */ /* 0x004fc600000000ff */
[----:B------:R-:W-:Y:S04]  /*24000*/  STL [R1+0x1c], R5 ;  /* 0x00001c0501007387 */ /* 0x000fe80000100800 */
[----:B------:R0:W-:Y:S04]  /*24010*/  STL [R1+0x18], R4 ;  /* 0x0000180401007387 */ /* 0x0001e80000100800 */
[----:B0-----:R-:W2:Y:S04]  /*24020*/  LDL.LU R4, [R1+0x31c] ;  /* 0x00031c0001047983 */ /* 0x001ea80000300800 */
[----:B------:R-:W-:Y:S04]  /*24030*/  STL [R1+0x14], R2 ;  /* 0x0000140201007387 */ /* 0x000fe80000100800 */
[----:B--2---:R0:W-:Y:S04]  /*24040*/  STL [R1+0xf58], R4 ;  /* 0x000f580401007387 */ /* 0x0041e80000100800 */
[----:B------:R-:W-:Y:S04]  /*24050*/  STL [R1+0x10], R0 ;  /* 0x0000100001007387 */ /* 0x000fe80000100800 */
[----:B0-----:R-:W2:Y:S04]  /*24060*/  LDL.LU R4, [R1+0x280] ;  /* 0x0002800001047983 */ /* 0x001ea80000300800 */
[----:B--2---:R0:W-:Y:S04]  /*24070*/  STL [R1+0xf60], R4 ;  /* 0x000f600401007387 */ /* 0x0041e80000100800 */
        /* <DEDUP_REMOVED lines=29> */
[----:B------:R-:W3:Y:S04]  /*24250*/  LDL.LU R5, [R1+0x304] ;  /* 0x0003040001057983 */ /* 0x000ee80000300800 */
[----:B---3--:R0:W-:Y:S04]  /*24260*/  STL [R1+0xf54], R5 ;  /* 0x000f540501007387 */ /* 0x0081e80000100800 */
[----:B0-----:R-:W3:Y:S04]  /*24270*/  LDL.LU R5, [R1+0x30c] ;  /* 0x00030c0001057983 */ /* 0x001ee80000300800 */
        /* <DEDUP_REMOVED lines=31> */
[----:B0-----:R-:W2:Y:S04]  /*24470*/  LDL.LU R5, [R1+0x20c] ;  /* 0x00020c0001057983 */ /* 0x001ea80000300800 */
[----:B------:R-:W3:Y:S04]  /*24480*/  LDL.LU R6, [R1+0x314] ;  /* 0x0003140001067983 */ /* 0x000ee80000300800 */
[----:B------:R-:W4:Y:S04]  /*24490*/  LDL.LU R7, [R1+0x2cc] ;  /* 0x0002cc0001077983 */ /* 0x000f280000300800 */
        /* <DEDUP_REMOVED lines=25> */
[----:B--2---:R-:W-:-:S03]  /*24630*/  F2FP.F16.F32.PACK_AB R4, R5, R4 ;  /* 0x000000040504723e */ /* 0x004fc600000000ff */
[----:B------:R-:W2:Y:S04]  /*24640*/  LDL.LU R5, [R1+0xfd4] ;  /* 0x000fd40001057983 */ /* 0x000ea80000300800 */
[----:B------:R0:W-:Y:S04]  /*24650*/  STL [R1+0x2c], R4 ;  /* 0x00002c0401007387 */ /* 0x0001e80000100800 */
[----:B0-----:R-:W2:Y:S02]  /*24660*/  LDL.LU R4, [R1+0xfd0] ;  /* 0x000fd00001047983 */ /* 0x001ea40000300800 */
[----:B--2---:R-:W-:-:S02]  /*24670*/  F2FP.F16.F32.PACK_AB R4, R5, R4 ;  /* 0x000000040504723e */ /* 0x004fc400000000ff */
        /* <DEDUP_REMOVED lines=60> */
[----:B------:R-:W2:Y:S01]  /*24a40*/  LDL.LU R5, [R1+0xf54] ;  /* 0x000f540001057983 */ /* 0x000ea20000300800 */
[----:B----4-:R-:W-:-:S03]  /*24a50*/  F2FP.F16.F32.PACK_AB R8, R7, R8 ;  /* 0x000000080708723e */ /* 0x010fc600000000ff */
[----:B------:R0:W-:Y:S01]  /*24a60*/  STL [R1+0x6c], R4 ;  /* 0x00006c0401007387 */ /* 0x0001e20000100800 */
[----:B---3--:R-:W-:Y:S02]  /*24a70*/  F2FP.F16.F32.PACK_AB R10, R9, R10 ;  /* 0x0000000a090a723e */ /* 0x008fe400000000ff */
[----:B------:R-:W-:Y:S01]  /*24a80*/  F2FP.F16.F32.PACK_AB R12, R11, R12 ;  /* 0x0000000c0b0c723e */ /* 0x000fe200000000ff */
[----:B0-----:R1:W5:Y:S01]  /*24a90*/  LDL.LU R4, [R1+0xf50] ;  /* 0x000f500001047983 */ /* 0x0013620000300800 */
[----:B------:R-:W-:Y:S02]  /*24aa0*/  F2FP.F16.F32.PACK_AB R14, R13, R14 ;  /* 0x0000000e0d0e723e */ /* 0x000fe400000000ff */
[----:B------:R-:W-:Y:S02]  /*24ab0*/  F2FP.F16.F32.PACK_AB R16, R15, R16 ;  /* 0x000000100f10723e */ /* 0x000fe400000000ff */
[----:B------:R-:W-:Y:S02]  /*24ac0*/  F2FP.F16.F32.PACK_AB R18, R17, R18 ;  /* 0x000000121112723e */ /* 0x000fe400000000ff */
[----:B------:R-:W-:-:S02]  /*24ad0*/  F2FP.F16.F32.PACK_AB R20, R19, R20 ;  /* 0x000000141314723e */ /* 0x000fc400000000ff */
[----:B------:R-:W-:Y:S02]  /*24ae0*/  F2FP.F16.F32.PACK_AB R22, R21, R22 ;  /* 0x000000161516723e */ /* 0x000fe400000000ff */
[----:B------:R-:W-:Y:S02]  /*24af0*/  F2FP.F16.F32.PACK_AB R24, R23, R24 ;  /* 0x000000181718723e */ /* 0x000fe400000000ff */
[----:B------:R-:W-:Y:S02]  /*24b00*/  F2FP.F16.F32.PACK_AB R26, R25, R26 ;  /* 0x0000001a191a723e */ /* 0x000fe400000000ff */
[----:B------:R-:W-:Y:S02]  /*24b10*/  F2FP.F16.F32.PACK_AB R28, R27, R28 ;  /* 0x0000001c1b1c723e */ /* 0x000fe400000000ff */
[----:B------:R-:W-:Y:S02]  /*24b20*/  F2FP.F16.F32.PACK_AB R2, R29, R2 ;  /* 0x000000021d02723e */ /* 0x000fe400000000ff */
[----:B--2---:R-:W-:-:S02]  /*24b30*/  F2FP.F16.F32.PACK_AB R6, R5, R6 ;  /* 0x000000060506723e */ /* 0x004fc400000000ff */
[----:B------:R1:W5:Y:S04]  /*24b40*/  LDL.LU R5, [R1+0xf4c] ;  /* 0x000f4c0001057983 */ /* 0x0003680000300800 */
[----:B------:R0:W-:Y:S04]  /*24b50*/  STL [R1+0x68], R6 ;  /* 0x0000680601007387 */ /* 0x0001e80000100800 */
[----:B0-----:R1:W5:Y:S04]  /*24b60*/  LDL.LU R6, [R1+0xf48] ;  /* 0x000f480001067983 */ /* 0x0013680000300800 */
        /* <DEDUP_REMOVED lines=32> */
[----:B0-----:R-:W2:Y:S04]  /*24d70*/  LDL.LU R28, [R1+0xef0] ;  /* 0x000ef000011c7983 */ /* 0x001ea80000300800 */
[----:B------:R-:W2:Y:S04]  /*24d80*/  LDL.LU R29, [R1+0xeec] ;  /* 0x000eec00011d7983 */ /* 0x000ea80000300800 */
[----:B------:R0:W-:Y:S02]  /*24d90*/  STL [R1+0x98], R2 ;  /* 0x0000980201007387 */ /* 0x0001e40000100800 */
[----:B0-----:R-:W-:-:S02]  /*24da0*/  F2FP.F16.F32.PACK_AB R2, R0, R3 ;  /* 0x000000030002723e */ /* 0x001fc400000000ff */
[----:B--2---:R-:W-:-:S05]  /*24db0*/  F2FP.F16.F32.PACK_AB R0, R29, R28 ;  /* 0x0000001c1d00723e */ /* 0x004fca00000000ff */
[----:B------:R1:W-:Y:S04]  /*24dc0*/  STL [R1+0x90], R0 ;  /* 0x0000900001007387 */ /* 0x0003e80000100800 */
[----:B------:R1:W-:Y:S02]  /*24dd0*/  STL [R1+0x94], R2 ;  /* 0x0000940201007387 */ /* 0x0003e40000100800 */
.L_x_0:
[----:B-----5:R-:W-:Y:S01]  /*24de0*/  STL.64 [R1+0xf60], R6 ;  /* 0x000f600601007387 */ /* 0x020fe20000100a00 */
[----:B-1----:R-:W1:Y:S01]  /*24df0*/  S2R R0, SR_TID.X ;  /* 0x0000000000007919 */ /* 0x002e620000002100 */
[----:B------:R-:W2:Y:S01]  /*24e00*/  S2UR UR5, SR_CgaCtaId ;  /* 0x00000000000579c3 */ /* 0x000ea20000008800 */
[----:B------:R-:W-:Y:S01]  /*24e10*/  UMOV UR4, 0x400 ;  /* 0x0000040000047882 */ /* 0x000fe20000000000 */
[----:B------:R-:W-:Y:S01]  /*24e20*/  ULDC.64 UR6, c[0x0][0x228] ;  /* 0x00008a0000067ab9 */ /* 0x000fe20000000a00 */
[----:B------:R3:W-:Y:S01]  /*24e30*/  STL.64 [R1+0xf58], R4 ;  /* 0x000f580401007387 */ /* 0x0007e20000100a00 */
[----:B------:R-:W-:-:S03]  /*24e40*/  ULDC.64 UR10, c[0x0][0x220] ;  /* 0x00008800000a7ab9 */ /* 0x000fc60000000a00 */
[----:B---3--:R-:W3:Y:S04]  /*24e50*/  LDL.LU R4, [R1+0x80] ;  /* 0x0000800001047983 */ /* 0x008ee80000300800 */
[----:B------:R-:W3:Y:S04]  /*24e60*/  LDL.LU R5, [R1+0x84] ;  /* 0x0000840001057983 */ /* 0x000ee80000300800 */
[----:B------:R-:W3:Y:S04]  /*24e70*/  LDL.LU R6, [R1+0x88] ;  /* 0x0000880001067983 */ /* 0x000ee80000300800 */
[----:B------:R-:W3:Y:S04]  /*24e80*/  LDL.LU R7, [R1+0x8c] ;  /* 0x00008c0001077983 */ /* 0x000ee80000300800 */
[----:B------:R-:W-:Y:S04]  /*24e90*/  STL.64 [R1+0xf50], R10 ;  /* 0x000f500a01007387 */ /* 0x000fe80000100a00 */
[----:B------:R4:W-:Y:S04]  /*24ea0*/  STL.64 [R1+0xf48], R8 ;  /* 0x000f480801007387 */ /* 0x0009e80000100a00 */
[----:B----4-:R-:W4:Y:S04]  /*24eb0*/  LDL.LU R8, [R1+0x90] ;  /* 0x0000900001087983 */ /* 0x010f280000300800 */
[----:B------:R-:W4:Y:S04]  /*24ec0*/  LDL.LU R9, [R1+0x94] ;  /* 0x0000940001097983 */ /* 0x000f280000300800 */
[----:B------:R-:W4:Y:S04]  /*24ed0*/  LDL.LU R10, [R1+0x98] ;  /* 0x00009800010a7983 */ /* 0x000f280000300800 */
[----:B------:R-:W4:Y:S04]  /*24ee0*/  LDL.LU R11, [R1+0x9c] ;  /* 0x00009c00010b7983 */ /* 0x000f280000300800 */
[----:B------:R-:W-:Y:S04]  /*24ef0*/  STL.64 [R1+0xf40], R14 ;  /* 0x000f400e01007387 */ /* 0x000fe80000100a00 */
[----:B------:R-:W-:Y:S04]  /*24f00*/  STL.64 [R1+0xf38], R12 ;  /* 0x000f380c01007387 */ /* 0x000fe80000100a00 */
[----:B------:R-:W-:Y:S04]  /*24f10*/  STL.64 [R1+0xf30], R18 ;  /* 0x000f301201007387 */ /* 0x000fe80000100a00 */
[----:B------:R-:W-:Y:S04]  /*24f20*/  STL.64 [R1+0xf28], R16 ;  /* 0x000f281001007387 */ /* 0x000fe80000100a00 */
[----:B------:R-:W-:Y:S04]  /*24f30*/  STL.64 [R1+0xf20], R22 ;  /* 0x000f201601007387 */ /* 0x000fe80000100a00 */
[----:B------:R-:W-:Y:S04]  /*24f40*/  STL.64 [R1+0xf18], R20 ;  /* 0x000f181401007387 */ /* 0x000fe80000100a00 */
[----:B------:R0:W-:Y:S04]  /*24f50*/  STL [R1+0xf10], R27 ;  /* 0x000f101b01007387 */ /* 0x0001e80000100800 */
[----:B0-----:R-:W3:Y:S01]  /*24f60*/  LDL R27, [R1+0x5d0] ;  /* 0x0005d000011b7983 */ /* 0x001ee20000100800 */
[C---:B-1----:R-:W-:Y:S01]  /*24f70*/  IMAD.SHL.U32 R2, R0.reuse, 0x10, RZ ;  /* 0x0000001000027824 */ /* 0x042fe200078e00ff */
[----:B--2---:R-:W-:Y:S01]  /*24f80*/  ULEA UR4, UR5, UR4, 0x18 ;  /* 0x0000000405047291 */ /* 0x004fe2000f8ec03f */
[C---:B------:R-:W-:Y:S01]  /*24f90*/  IMAD.SHL.U32 R3, R0.reuse, 0x20, RZ ;  /* 0x0000002000037824 */ /* 0x040fe200078e00ff */
[----:B------:R-:W0:Y:S01]  /*24fa0*/  S2R R29, SR_TID.X ;  /* 0x00000000001d7919 */ /* 0x000e220000002100 */
[----:B------:R-:W-:Y:S01]  /*24fb0*/  IMAD.SHL.U32 R28, R0, 0x8, RZ ;  /* 0x00000008001c7824 */ /* 0x000fe200078e00ff */
[----:B------:R-:W-:Y:S01]  /*24fc0*/  LOP3.LUT R2, R2, 0xf0, RZ, 0xc0, !PT ;  /* 0x000000f002027812 */ /* 0x000fe200078ec0ff */
[----:B------:R-:W-:Y:S01]  /*24fd0*/  ULDC UR5, c[0x0][0x228] ;  /* 0x00008a0000057ab9 */ /* 0x000fe20000000800 */
[----:B------:R-:W-:-:S02]  /*24fe0*/  LOP3.LUT R0, R3, 0x200, RZ, 0xc0, !PT ;  /* 0x0000020003007812 */ /* 0x000fc400078ec0ff */
[----:B------:R-:W-:Y:S02]  /*24ff0*/  LOP3.LUT R28, R28, 0x100, RZ, 0xc0, !PT ;  /* 0x000001001c1c7812 */ /* 0x000fe400078ec0ff */
[----:B------:R-:W-:-:S05]  /*25000*/  IADD3 R0, R0, UR4, R2 ;  /* 0x0000000400007c10 */ /* 0x000fca000fffe002 */
[----:B------:R-:W-:Y:S01]  /*25010*/  IMAD.IADD R0, R28, 0x1, R0 ;  /* 0x000000011c007824 */ /* 0x000fe200078e0200 */
[----:B------:R-:W-:Y:S01]  /*25020*/  BAR.SYNC.DEFER_BLOCKING 0x0 ;  /* 0x0000000000007b1d */ /* 0x000fe20000010000 */
[----:B0-----:R-:W-:-:S04]  /*25030*/  LOP3.LUT R29, R29, 0x3f, RZ, 0xc0, !PT ;  /* 0x0000003f1d1d7812 */ /* 0x001fc800078ec0ff */
[----:B------:R-:W-:Y:S01]  /*25040*/  LEA R28, R29, UR4, 0x4 ;  /* 0x000000041d1c7c11 */ /* 0x000fe2000f8e20ff */
[----:B------:R-:W-:Y:S02]  /*25050*/  ULDC UR4, c[0x0][0x248] ;  /* 0x0000920000047ab9 */ /* 0x000fe40000000800 */
[----:B------:R-:W0:Y:S01]  /*25060*/  LDC R29, c[0x0][0x244] ;  /* 0x00009100ff1d7b82 */ /* 0x000e220000000800 */
[----:B----4-:R-:W-:Y:S07]  /*25070*/  STSM.16.M88.4 [R0], R8 ;  /* 0x0000000800007844 */ /* 0x010fee0000000200 */
[----:B------:R-:W-:Y:S06]  /*25080*/  BAR.SYNC.DEFER_BLOCKING 0x0 ;  /* 0x0000000000007b1d */ /* 0x000fec0000010000 */
[----:B------:R-:W1:Y:S02]  /*25090*/  LDS.128 R8, [R28] ;  /* 0x000000001c087984 */ /* 0x000e640000000c00 */
[----:B------:R-:W-:Y:S01]  /*250a0*/  BAR.SYNC.DEFER_BLOCKING 0x0 ;  /* 0x0000000000007b1d */ /* 0x000fe20000010000 */
[----:B---3--:R-:W-:-:S05]  /*250b0*/  VIADD R2, R27, 0x1 ;  /* 0x000000011b027836 */ /* 0x008fca0000000000 */
[----:B------:R-:W-:Y:S01]  /*250c0*/  STL.64 [R1+0xf70], R26 ;  /* 0x000f701a01007387 */ /* 0x000fe20000100a00 */
[----:B------:R-:W-:Y:S01]  /*250d0*/  VIADD R3, R27, 0x2 ;  /* 0x000000021b037836 */ /* 0x000fe20000000000 */
[----:B------:R-:W-:Y:S02]  /*250e0*/  ISETP.GE.AND P2, PT, R2, UR7, PT ;  /* 0x0000000702007c0c */ /* 0x000fe4000bf46270 */
[----:B------:R2:W-:Y:S02]  /*250f0*/  STL.64 [R1+0xf68], R24 ;  /* 0x000f681801007387 */ /* 0x0005e40000100a00 */
[----:B------:R-:W-:Y:S02]  /*25100*/  ISETP.GE.AND P0, PT, R3, UR7, PT ;  /* 0x0000000703007c0c */ /* 0x000fe4000bf06270 */
[----:B------:R-:W-:Y:S01]  /*25110*/  STSM.16.M88.4 [R0], R4 ;  /* 0x0000000400007844 */ /* 0x000fe20000000200 */
[----:B------:R-:W-:Y:S06]  /*25120*/  BAR.SYNC.DEFER_BLOCKING 0x0 ;  /* 0x0000000000007b1d */ /* 0x000fec0000010000 */
[----:B-1----:R-:W-:Y:S04]  /*25130*/  STL.64 [R1+0x90], R8 ;  /* 0x0000900801007387 */ /* 0x002fe80000100a00 */
[----:B------:R-:W-:Y:S04]  /*25140*/  STL.64 [R1+0x98], R10 ;  /* 0x0000980a01007387 */ /* 0x000fe80000100a00 */
[----:B--2---:R-:W2:Y:S04]  /*25150*/  LDL.LU R24, [R1+0x50] ;  /* 0x0000500001187983 */ /* 0x004ea80000300800 */
[----:B------:R-:W2:Y:S04]  /*25160*/  LDL.LU R25, [R1+0x54] ;  /* 0x0000540001197983 */ /* 0x000ea80000300800 */
[----:B------:R-:W3:Y:S04]  /*25170*/  LDL.LU R26, [R1+0x58] ;  /* 0x00005800011a7983 */ /* 0x000ee80000300800 */
[----:B------:R-:W3:Y:S04]  /*25180*/  LDL.LU R27, [R1+0x5c] ;  /* 0x00005c00011b7983 */ /* 0x000ee80000300800 */
[----:B------:R-:W1:Y:S01]  /*25190*/  LDS.128 R16, [R28] ;  /* 0x000000001c107984 */ /* 0x000e620000000c00 */
[----:B------:R-:W-:Y:S06]  /*251a0*/  BAR.SYNC.DEFER_BLOCKING 0x0 ;  /* 0x0000000000007b1d */ /* 0x000fec0000010000 */
[----:B---3--:R-:W-:Y:S04]  /*251b0*/  STL.64 [R1+0xf80], R26 ;  /* 0x000f801a01007387 */ /* 0x008fe80000100a00 */
[----:B--2---:R2:W-:Y:S04]  /*251c0*/  STL.64 [R1+0xf78], R24 ;  /* 0x000f781801007387 */ /* 0x0045e80000100a00 */
[----:B--2---:R-:W2:Y:S04]  /*251d0*/  LDL.LU R24, [R1+0x60] ;  /* 0x0000600001187983 */ /* 0x004ea80000300800 */
[----:B------:R-:W2:Y:S04]  /*251e0*/  LDL.LU R25, [R1+0x64] ;  /* 0x0000640001197983 */ /* 0x000ea80000300800 */
[----:B------:R-:W3:Y:S04]  /*251f0*/  LDL.LU R26, [R1+0x68] ;  /* 0x00006800011a7983 */ /* 0x000ee80000300800 */
[----:B------:R-:W3:Y:S04]  /*25200*/  LDL.LU R27, [R1+0x6c] ;  /* 0x00006c00011b7983 */ /* 0x000ee80000300800 */
[----:B---3--:R-:W-:Y:S04]  /*25210*/  STL.64 [R1+0xf90], R26 ;  /* 0x000f901a01007387 */ /* 0x008fe80000100a00 */
[----:B--2---:R2:W-:Y:S04]  /*25220*/  STL.64 [R1+0xf88], R24 ;  /* 0x000f881801007387 */ /* 0x0045e80000100a00 */
[----:B--2---:R-:W2:Y:S04]  /*25230*/  LDL.LU R24, [R1+0x70] ;  /* 0x0000700001187983 */ /* 0x004ea80000300800 */
[----:B------:R-:W2:Y:S04]  /*25240*/  LDL.LU R25, [R1+0x74] ;  /* 0x0000740001197983 */ /* 0x000ea80000300800 */
[----:B------:R-:W2:Y:S04]  /*25250*/  LDL.LU R26, [R1+0x78] ;  /* 0x00007800011a7983 */ /* 0x000ea80000300800 */
[----:B------:R-:W2:Y:S04]  /*25260*/  LDL.LU R27, [R1+0x7c] ;  /* 0x00007c00011b7983 */ /* 0x000ea80000300800 */
[----:B------:R-:W3:Y:S04]  /*25270*/  LDL.LU R4, [R1+0x40] ;  /* 0x0000400001047983 */ /* 0x000ee80000300800 */
[----:B------:R-:W3:Y:S04]  /*25280*/  LDL.LU R5, [R1+0x44] ;  /* 0x0000440001057983 */ /* 0x000ee80000300800 */
[----:B------:R-:W3:Y:S04]  /*25290*/  LDL.LU R6, [R1+0x48] ;  /* 0x0000480001067983 */ /* 0x000ee80000300800 */
[----:B------:R-:W3:Y:S04]  /*252a0*/  LDL.LU R7, [R1+0x4c] ;  /* 0x00004c0001077983 */ /* 0x000ee80000300800 */
[----:B------:R-:W4:Y:S04]  /*252b0*/  LDL.LU R8, [R1+0x30] ;  /* 0x0000300001087983 */ /* 0x000f280000300800 */
[----:B------:R-:W4:Y:S04]  /*252c0*/  LDL.LU R9, [R1+0x34] ;  /* 0x0000340001097983 */ /* 0x000f280000300800 */
[----:B------:R-:W4:Y:S04]  /*252d0*/  LDL.LU R10, [R1+0x38] ;  /* 0x00003800010a7983 */ /* 0x000f280000300800 */
[----:B------:R-:W4:Y:S04]  /*252e0*/  LDL.LU R11, [R1+0x3c] ;  /* 0x00003c00010b7983 */ /* 0x000f280000300800 */
[----:B------:R-:W4:Y:S04]  /*252f0*/  LDL.LU R12, [R1+0x20] ;  /* 0x00002000010c7983 */ /* 0x000f280000300800 */
[----:B-1----:R1:W-:Y:S04]  /*25300*/  STL.64 [R1+0x80], R16 ;  /* 0x0000801001007387 */ /* 0x0023e80000100a00 */
[----:B------:R0:W-:Y:S04]  /*25310*/  STL.64 [R1+0x88], R18 ;  /* 0x0000881201007387 */ /* 0x0001e80000100a00 */
[----:B------:R-:W4:Y:S04]  /*25320*/  LDL.LU R13, [R1+0x24] ;  /* 0x00002400010d7983 */ /* 0x000f280000300800 */
[----:B------:R-:W4:Y:S04]  /*25330*/  LDL.LU R14, [R1+0x28] ;  /* 0x00002800010e7983 */ /* 0x000f280000300800 */
[----:B------:R-:W4:Y:S04]  /*25340*/  LDL.LU R15, [R1+0x2c] ;  /* 0x00002c00010f7983 */ /* 0x000f280000300800 */
[----:B-1----:R-:W4:Y:S04]  /*25350*/  LDL.LU R16, [R1+0x10] ;  /* 0x0000100001107983 */ /* 0x002f280000300800 */
[----:B------:R-:W4:Y:S04]  /*25360*/  LDL.LU R17, [R1+0x14] ;  /* 0x0000140001117983 */ /* 0x000f280000300800 */
[----:B0-----:R-:W4:Y:S04]  /*25370*/  LDL.LU R18, [R1+0x18] ;  /* 0x0000180001127983 */ /* 0x001f280000300800 */
[----:B------:R-:W4:Y:S04]  /*25380*/  LDL.LU R19, [R1+0x1c] ;  /* 0x00001c0001137983 */ /* 0x000f280000300800 */
[----:B------:R-:W4:Y:S04]  /*25390*/  LDL.LU R20, [R1] ;  /* 0x0000000001147983 */ /* 0x000f280000300800 */
[----:B------:R-:W4:Y:S04]  /*253a0*/  LDL.LU R21, [R1+0x4] ;  /* 0x0000040001157983 */ /* 0x000f280000300800 */
[----:B------:R-:W4:Y:S04]  /*253b0*/  LDL.LU R22, [R1+0x8] ;  /* 0x0000080001167983 */ /* 0x000f280000300800 */
[----:B------:R-:W4:Y:S04]  /*253c0*/  LDL.LU R23, [R1+0xc] ;  /* 0x00000c0001177983 */ /* 0x000f280000300800 */
[----:B--2---:R-:W-:Y:S01]  /*253d0*/  STSM.16.M88.4 [R0], R24 ;  /* 0x0000001800007844 */ /* 0x004fe20000000200 */
[----:B------:R-:W-:Y:S06]  /*253e0*/  BAR.SYNC.DEFER_BLOCKING 0x0 ;  /* 0x0000000000007b1d */ /* 0x000fec0000010000 */
[----:B------:R-:W0:Y:S04]  /*253f0*/  LDS.128 R24, [R28] ;  /* 0x000000001c187984 */ /* 0x000e280000000c00 */
[----:B0-----:R-:W-:Y:S04]  /*25400*/  STL.64 [R1+0x70], R24 ;  /* 0x0000701801007387 */ /* 0x001fe80000100a00 */
[----:B------:R0:W-:Y:S04]  /*25410*/  STL.64 [R1+0x78], R26 ;  /* 0x0000781a01007387 */ /* 0x0001e80000100a00 */
[----:B0-----:R-:W2:Y:S04]  /*25420*/  LDL.LU.64 R26, [R1+0xf90] ;  /* 0x000f9000011a7983 */ /* 0x001ea80000300a00 */
[----:B------:R-:W2:Y:S01]  /*25430*/  LDL.LU.64 R24, [R1+0xf88] ;  /* 0x000f880001187983 */ /* 0x000ea20000300a00 */
[----:B------:R-:W-:Y:S06]  /*25440*/  BAR.SYNC.DEFER_BLOCKING 0x0 ;  /* 0x0000000000007b1d */ /* 0x000fec0000010000 */
[----:B--2---:R-:W-:Y:S02]  /*25450*/  STSM.16.M88.4 [R0], R24 ;  /* 0x0000001800007844 */ /* 0x004fe40000000200 */
        /* <DEDUP_REMOVED lines=9> */
[----:B------:R-:W0:Y:S02]  /*254f0*/  LDS.128 R24, [R28] ;  /* 0x000000001c187984 */ /* 0x000e240000000c00 */
[----:B------:R-:W-:Y:S06]  /*25500*/  BAR.SYNC.DEFER_BLOCKING 0x0 ;  /* 0x0000000000007b1d */ /* 0x000fec0000010000 */
[----:B---3--:R-:W-:Y:S02]  /*25510*/  STSM.16.M88.4 [R0], R4 ;  /* 0x0000000400007844 */ /* 0x008fe40000000200 */
[----:B------:R-:W-:Y:S06]  /*25520*/  BAR.SYNC.DEFER_BLOCKING 0x0 ;  /* 0x0000000000007b1d */ /* 0x000fec0000010000 */
[----:B0-----:R-:W-:Y:S04]  /*25530*/  STL.64 [R1+0x50], R24 ;  /* 0x0000501801007387 */ /* 0x001fe80000100a00 */
[----:B------:R0:W-:Y:S04]  /*25540*/  STL.64 [R1+0x58], R26 ;  /* 0x0000581a01007387 */ /* 0x0001e80000100a00 */
[----:B------:R-:W1:Y:S01]  /*25550*/  LDS.128 R4, [R28] ;  /* 0x000000001c047984 */ /* 0x000e620000000c00 */
[----:B------:R-:W-:Y:S06]  /*25560*/  BAR.SYNC.DEFER_BLOCKING 0x0 ;  /* 0x0000000000007b1d */ /* 0x000fec0000010000 */
[----:B0-----:R-:W2:Y:S04]  /*25570*/  LDL.LU.64 R26, [R1+0xf70] ;  /* 0x000f7000011a7983 */ /* 0x001ea80000300a00 */
[----:B------:R-:W3:Y:S04]  /*25580*/  LDL.LU.64 R24, [R1+0xf68] ;  /* 0x000f680001187983 */ /* 0x000ee80000300a00 */
[----:B----4-:R-:W-:Y:S01]  /*25590*/  STSM.16.M88.4 [R0], R8 ;  /* 0x0000000800007844 */ /* 0x010fe20000000200 */
[----:B------:R-:W-:Y:S06]  /*255a0*/  BAR.SYNC.DEFER_BLOCKING 0x0 ;  /* 0x0000000000007b1d */ /* 0x000fec0000010000 */
[----:B-1----:R-:W-:Y:S04]  /*255b0*/  STL.64 [R1+0x40], R4 ;  /* 0x0000400401007387 */ /* 0x002fe80000100a00 */
[----:B------:R0:W-:Y:S04]  /*255c0*/  STL.64 [R1+0x48], R6 ;  /* 0x0000480601007387 */ /* 0x0001e80000100a00 */
[----:B0-----:R-:W4:Y:S04]  /*255d0*/  LDL.LU.64 R6, [R1+0xf60] ;  /* 0x000f600001067983 */ /* 0x001f280000300a00 */
[----:B------:R-:W4:Y:S04]  /*255e0*/  LDL.LU.64 R4, [R1+0xf58] ;  /* 0x000f580001047983 */ /* 0x000f280000300a00 */
[----:B------:R-:W0:Y:S01]  /*255f0*/  LDS.128 R8, [R28] ;  /* 0x000000001c087984 */ /* 0x000e220000000c00 */
[----:B------:R-:W-:Y:S06]  /*25600*/  BAR.SYNC.DEFER_BLOCKING 0x0 ;  /* 0x0000000000007b1d */ /* 0x000fec0000010000 */
[----:B------:R-:W-:Y:S02]  /*25610*/  STSM.16.M88.4 [R0], R12 ;  /* 0x0000000c00007844 */ /* 0x000fe40000000200 */
[----:B------:R-:W-:Y:S06]  /*25620*/  BAR.SYNC.DEFER_BLOCKING 0x0 ;  /* 0x0000000000007b1d */ /* 0x000fec0000010000 */
[----:B0-----:R-:W-:Y:S04]  /*25630*/  STL.64 [R1+0x30], R8 ;  /* 0x0000300801007387 */ /* 0x001fe80000100a00 */
[----:B------:R0:W-:Y:S04]  /*25640*/  STL.64 [R1+0x38], R10 ;  /* 0x0000380a01007387 */ /* 0x0001e80000100a00 */
[----:B0-----:R-:W2:Y:S04]  /*25650*/  LDL.LU.64 R10, [R1+0xf50] ;  /* 0x000f5000010a7983 */ /* 0x001ea80000300a00 */
[----:B------:R-:W2:Y:S04]  /*25660*/  LDL.LU.64 R8, [R1+0xf48] ;  /* 0x000f480001087983 */ /* 0x000ea80000300a00 */
[----:B------:R-:W0:Y:S01]  /*25670*/  LDS.128 R12, [R28] ;  /* 0x000000001c0c7984 */ /* 0x000e220000000c00 */
[----:B------:R-:W-:Y:S06]  /*25680*/  BAR.SYNC.DEFER_BLOCKING 0x0 ;  /* 0x0000000000007b1d */ /* 0x000fec0000010000 */
[----:B------:R-:W-:Y:S02]  /*25690*/  STSM.16.M88.4 [R0], R16 ;  /* 0x0000001000007844 */ /* 0x000fe40000000200 */
[----:B------:R-:W-:Y:S06]  /*256a0*/  BAR.SYNC.DEFER_BLOCKING 0x0 ;  /* 0x0000000000007b1d */ /* 0x000fec0000010000 */
[----:B0-----:R-:W-:Y:S04]  /*256b0*/  STL.64 [R1+0x20], R12 ;  /* 0x0000200c01007387 */ /* 0x001fe80000100a00 */
[----:B------:R0:W-:Y:S04]  /*256c0*/  STL.64 [R1+0x28], R14 ;  /* 0x0000280e01007387 */ /* 0x0001e80000100a00 */
[----:B0-----:R-:W3:Y:S04]  /*256d0*/  LDL.LU.64 R14, [R1+0xf40] ;  /* 0x000f4000010e7983 */ /* 0x001ee80000300a00 */
[----:B------:R-:W3:Y:S04]  /*256e0*/  LDL.LU.64 R12, [R1+0xf38] ;  /* 0x000f3800010c7983 */ /* 0x000ee80000300a00 */
[----:B------:R-:W0:Y:S01]  /*256f0*/  LDS.128 R16, [R28] ;  /* 0x000000001c107984 */ /* 0x000e220000000c00 */
[----:B------:R-:W-:Y:S06]  /*25700*/  BAR.SYNC.DEFER_BLOCKING 0x0 ;  /* 0x0000000000007b1d */ /* 0x000fec0000010000 */
[----:B------:R-:W3:Y:S04]  /*25710*/  LDL R2, [R1+0xeb4] ;  /* 0x000eb40001027983 */ /* 0x000ee80000100800 */
[----:B------:R-:W-:Y:S01]  /*25720*/  STSM.16.M88.4 [R0], R20 ;  /* 0x0000001400007844 */ /* 0x000fe20000000200 */
[----:B------:R-:W-:Y:S06]  /*25730*/  BAR.SYNC.DEFER_BLOCKING 0x0 ;  /* 0x0000000000007b1d */ /* 0x000fec0000010000 */
[----:B0-----:R-:W-:Y:S04]  /*25740*/  STL.64 [R1+0xa0], R16 ;  /* 0x0000a01001007387 */ /* 0x001fe80000100a00 */
[----:B------:R0:W-:Y:S04]  /*25750*/  STL.64 [R1+0xa8], R18 ;  /* 0x0000a81201007387 */ /* 0x0001e80000100a00 */
[----:B0-----:R-:W3:Y:S04]  /*25760*/  LDL.LU.64 R18, [R1+0xf30] ;  /* 0x000f300001127983 */ /* 0x001ee80000300a00 */
[----:B------:R-:W3:Y:S04]  /*25770*/  LDL.LU.64 R16, [R1+0xf28] ;  /* 0x000f280001107983 */ /* 0x000ee80000300a00 */
[----:B------:R-:W0:Y:S01]  /*25780*/  LDS.128 R20, [R28] ;  /* 0x000000001c147984 */ /* 0x000e220000000c00 */
[----:B------:R-:W-:Y:S06]  /*25790*/  BAR.SYNC.DEFER_BLOCKING 0x0 ;  /* 0x0000000000007b1d */ /* 0x000fec0000010000 */
[----:B0-----:R-:W-:Y:S04]  /*257a0*/  STL.64 [R1+0x10], R20 ;  /* 0x0000101401007387 */ /* 0x001fe80000100a00 */
[----:B------:R0:W-:Y:S04]  /*257b0*/  STL.64 [R1+0x18], R22 ;  /* 0x0000181601007387 */ /* 0x0001e80000100a00 */
[----:B0-----:R-:W3:Y:S04]  /*257c0*/  LDL.LU.64 R22, [R1+0xf20] ;  /* 0x000f200001167983 */ /* 0x001ee80000300a00 */
[----:B------:R-:W3:Y:S04]  /*257d0*/  LDL.LU.64 R20, [R1+0xf18] ;  /* 0x000f180001147983 */ /* 0x000ee80000300a00 */
[----:B----4-:R-:W-:Y:S01]  /*257e0*/  STSM.16.M88.4 [R0], R4 ;  /* 0x0000000400007844 */ /* 0x010fe20000000200 */
[----:B------:R-:W-:Y:S06]  /*257f0*/  BAR.SYNC.DEFER_BLOCKING 0x0 ;  /* 0x0000000000007b1d */ /* 0x000fec0000010000 */
[----:B------:R-:W0:Y:S02]  /*25800*/  LDS.128 R4, [R28] ;  /* 0x000000001c047984 */ /* 0x000e240000000c00 */
[----:B------:R-:W-:Y:S06]  /*25810*/  BAR.SYNC.DEFER_BLOCKING 0x0 ;  /* 0x0000000000007b1d */ /* 0x000fec0000010000 */
[----:B--2---:R-:W-:Y:S02]  /*25820*/  STSM.16.M88.4 [R0], R8 ;  /* 0x0000000800007844 */ /* 0x004fe40000000200 */
[----:B------:R-:W-:Y:S06]  /*25830*/  BAR.SYNC.DEFER_BLOCKING 0x0 ;  /* 0x0000000000007b1d */ /* 0x000fec0000010000 */
[----:B0-----:R-:W-:Y:S04]  /*25840*/  STL.64 [R1], R4 ;  /* 0x0000000401007387 */ /* 0x001fe80000100a00 */
[----:B------:R-:W-:Y:S04]  /*25850*/  STL.64 [R1+0x8], R6 ;  /* 0x0000080601007387 */ /* 0x000fe80000100a00 */
[----:B------:R-:W0:Y:S01]  /*25860*/  LDS.128 R4, [R28] ;  /* 0x000000001c047984 */ /* 0x000e220000000c00 */
[----:B------:R-:W-:Y:S06]  /*25870*/  BAR.SYNC.DEFER_BLOCKING 0x0 ;  /* 0x0000000000007b1d */ /* 0x000fec0000010000 */
[----:B---3--:R-:W-:Y:S04]  /*25880*/  STSM.16.M88.4 [R0], R12 ;  /* 0x0000000c00007844 */ /* 0x008fe80000000200 */
[----:B0-----:R-:W-:Y:S04]  /*25890*/  STL.64 [R1+0xb0], R4 ;  /* 0x0000b00401007387 */ /* 0x001fe80000100a00 */
[----:B------:R-:W-:Y:S01]  /*258a0*/  STL.64 [R1+0xb8], R6 ;  /* 0x0000b80601007387 */ /* 0x000fe20000100a00 */
[----:B------:R-:W-:Y:S01]  /*258b0*/  BAR.SYNC.DEFER_BLOCKING 0x0 ;  /* 0x0000000000007b1d */ /* 0x000fe20000010000 */
[C---:B------:R-:W-:Y:S01]  /*258c0*/  ISETP.GE.AND P1, PT, R2.reuse, UR6, PT ;  /* 0x0000000602007c0c */ /* 0x040fe2000bf26270 */
[----:B------:R-:W-:-:S03]  /*258d0*/  IMAD R3, R2, R29, RZ ;  /* 0x0000001d02037224 */ /* 0x000fc600078e02ff */
[----:B------:R-:W-:Y:S02]  /*258e0*/  ISETP.LT.AND P1, PT, R27, UR7, !P1 ;  /* 0x000000071b007c0c */ /* 0x000fe4000cf21270 */
[----:B------:R-:W-:Y:S01]  /*258f0*/  LEA R2, P3, R3, UR10, 0x1 ;  /* 0x0000000a03027c11 */ /* 0x000fe2000f8608ff */
[----:B------:R-:W0:Y:S01]  /*25900*/  LDS.128 R4, [R28] ;  /* 0x000000001c047984 */ /* 0x000e220000000c00 */
[----:B------:R-:W-:Y:S06]  /*25910*/  BAR.SYNC.DEFER_BLOCKING 0x0 ;  /* 0x0000000000007b1d */ /* 0x000fec0000010000 */
[----:B------:R1:W-:Y:S04]  /*25920*/  STSM.16.M88.4 [R0], R16 ;  /* 0x0000001000007844 */ /* 0x0003e80000000200 */
[----:B0-----:R-:W-:Y:S04]  /*25930*/  STL.64 [R1+0xc0], R4 ;  /* 0x0000c00401007387 */ /* 0x001fe80000100a00 */
[----:B------:R-:W-:Y:S01]  /*25940*/  STL.64 [R1+0xc8], R6 ;  /* 0x0000c80601007387 */ /* 0x000fe20000100a00 */
[----:B-1----:R-:W-:Y:S01]  /*25950*/  IMAD R18, R27, UR4, RZ ;  /* 0x000000041b127c24 */ /* 0x002fe2000f8e02ff */
[----:B------:R-:W-:Y:S06]  /*25960*/  BAR.SYNC.DEFER_BLOCKING 0x0 ;  /* 0x0000000000007b1d */ /* 0x000fec0000010000 */
[----:B------:R-:W2:Y:S04]  /*25970*/  LDL.LU R27, [R1+0xf10] ;  /* 0x000f1000011b7983 */ /* 0x000ea80000300800 */
[----:B------:R-:W3:Y:S01]  /*25980*/  LDL.LU R19, [R1+0x90] ;  /* 0x0000900001137983 */ /* 0x000ee20000300800 */
[----:B------:R-:W-:Y:S01]  /*25990*/  IMAD R16, R29, 0x40, R3 ;  /* 0x000000401d107824 */ /* 0x000fe200078e0203 */
[----:B------:R-:W-:-:S02]  /*259a0*/  LEA.HI.X.SX32 R3, R3, UR11, 0x1, P3 ;  /* 0x0000000b03037c11 */ /* 0x000fc400098f0eff */
[----:B------:R-:W0:Y:S01]  /*259b0*/  LDS.128 R4, [R28] ;  /* 0x000000001c047984 */ /* 0x000e220000000c00 */
[----:B------:R-:W-:Y:S06]  /*259c0*/  BAR.SYNC.DEFER_BLOCKING 0x0 ;  /* 0x0000000000007b1d */ /* 0x000fec0000010000 */
[----:B------:R-:W-:Y:S02]  /*259d0*/  STSM.16.M88.4 [R0], R20 ;  /* 0x0000001400007844 */ /* 0x000fe40000000200 */
[----:B------:R-:W-:Y:S06]  /*259e0*/  BAR.SYNC.DEFER_BLOCKING 0x0 ;  /* 0x0000000000007b1d */ /* 0x000fec0000010000 */
[----:B0-----:R0:W-:Y:S04]  /*259f0*/  STL [R1+0xefc], R4 ;  /* 0x000efc0401007387 */ /* 0x0011e80000100800 */
[----:B0-----:R-:W4:Y:S04]  /*25a00*/  LDL R4, [R1+0xeb8] ;  /* 0x000eb80001047983 */ /* 0x001f280000100800 */
[----:B------:R0:W-:Y:S04]  /*25a10*/  STL [R1+0xef8], R5 ;  /* 0x000ef80501007387 */ /* 0x0001e80000100800 */
[----:B------:R-:W1:Y:S01]  /*25a20*/  LDS.128 R8, [R28] ;  /* 0x000000001c087984 */ /* 0x000e620000000c00 */
[----:B------:R-:W-:Y:S06]  /*25a30*/  BAR.SYNC.DEFER_BLOCKING 0x0 ;  /* 0x0000000000007b1d */ /* 0x000fec0000010000 */
[----:B0-----:R-:W4:Y:S04]  /*25a40*/  LDL R5, [R1+0xeb4] ;  /* 0x000eb40001057983 */ /* 0x001f280000100800 */
[----:B------:R0:W-:Y:S04]  /*25a50*/  STL [R1+0xef4], R6 ;  /* 0x000ef40601007387 */ /* 0x0001e80000100800 */
[----:B0-----:R-:W4:Y:S04]  /*25a60*/  LDL.LU R6, [R1+0x5d0] ;  /* 0x0005d00001067983 */ /* 0x001f280000300800 */
[----:B------:R0:W-:Y:S04]  /*25a70*/  STL [R1+0xef0], R7 ;  /* 0x000ef00701007387 */ /* 0x0001e80000100800 */
[----:B0-----:R-:W4:Y:S01]  /*25a80*/  LDL.LU R7, [R1+0xec0] ;  /* 0x000ec00001077983 */ /* 0x001f220000300800 */
[----:B------:R-:W-:-:S02]  /*25a90*/  IMAD R15, R29, 0x40, R16 ;  /* 0x000000401d0f7824 */ /* 0x000fc400078e0210 */
[----:B------:R-:W-:Y:S01]  /*25aa0*/  IMAD.WIDE R12, R18, 0x2, R2 ;  /* 0x00000002120c7825 */ /* 0x000fe200078e0202 */
[----:B-1----:R0:W-:Y:S04]  /*25ab0*/  STL [R1+0xf0c], R8 ;  /* 0x000f0c0801007387 */ /* 0x0021e80000100800 */
[----:B0-----:R-:W4:Y:S04]  /*25ac0*/  LDL.LU R8, [R1+0x80] ;  /* 0x0000800001087983 */ /* 0x001f280000300800 */
[----:B------:R-:W-:Y:S04]  /*25ad0*/  STL [R1+0xf08], R9 ;  /* 0x000f080901007387 */ /* 0x000fe80000100800 */
[----:B------:R0:W-:Y:S04]  /*25ae0*/  STL [R1+0xf04], R10 ;  /* 0x000f040a01007387 */ /* 0x0001e80000100800 */
[----:B0-----:R-:W4:Y:S04]  /*25af0*/  LDL.LU R10, [R1+0x60] ;  /* 0x00006000010a7983 */ /* 0x001f280000300800 */
[----:B------:R0:W-:Y:S04]  /*25b00*/  STL [R1+0xf00], R28 ;  /* 0x000f001c01007387 */ /* 0x0001e80000100800 */
[----:B0-----:R-:W4:Y:S04]  /*25b10*/  LDL.LU R28, [R1+0x70] ;  /* 0x00007000011c7983 */ /* 0x001f280000300800 */
[----:B------:R0:W-:Y:S04]  /*25b20*/  STL [R1+0xeec], R11 ;  /* 0x000eec0b01007387 */ /* 0x0001e80000100800 */
[----:B0-----:R-:W4:Y:S01]  /*25b30*/  LDL.LU R11, [R1+0xebc] ;  /* 0x000ebc00010b7983 */ /* 0x001f220000300800 */
[----:B------:R-:W-:-:S03]  /*25b40*/  LEA R14, P4, R15, UR10, 0x1 ;  /* 0x0000000a0f0e7c11 */ /* 0x000fc6000f8808ff */
[----:B------:R-:W4:Y:S04]  /*25b50*/  LDL.LU R9, [R1+0x94] ;  /* 0x0000940001097983 */ /* 0x000f280000300800 */
[----:B--2---:R0:W-:Y:S01]  /*25b60*/  STSM.16.M88.4 [R0], R24 ;  /* 0x0000001800007844 */ /* 0x0041e20000000200 */
[----:B------:R-:W-:Y:S01]  /*25b70*/  BAR.SYNC.DEFER_BLOCKING 0x0 ;  /* 0x0000000000007b1d */ /* 0x000fe20000010000 */
[----:B0-----:R-:W-:Y:S01]  /*25b80*/  IMAD R0, R29, 0x40, R15 ;  /* 0x000000401d007824 */ /* 0x001fe200078e020f */
[----:B------:R-:W-:Y:S02]  /*25b90*/  LEA.HI.X.SX32 R15, R15, UR11, 0x1, P4 ;  /* 0x0000000b0f0f7c11 */ /* 0x000fe4000a0f0eff */
[----:B---3--:R-:W-:Y:S02]  /*25ba0*/  PRMT R29, R19, 0x7632, R29 ;  /* 0x00007632131d7816 */ /* 0x008fe4000000001d */
[----:B------:R-:W-:-:S04]  /*25bb0*/  LEA R20, P5, R0, UR10, 0x1 ;  /* 0x0000000a00147c11 */ /* 0x000fc8000f8a08ff */
[----:B------:R-:W-:Y:S01]  /*25bc0*/  LEA.HI.X.SX32 R21, R0, UR11, 0x1, P5 ;  /* 0x0000000b00157c11 */ /* 0x000fe2000a8f0eff */
[----:B------:R0:W-:Y:S01]  /*25bd0*/  @P1 STG.E.U16 desc[UR8][R12.64], R19 ;  /* 0x000000130c001986 */ /* 0x0001e2000c101508 */
[----:B------:R-:W-:Y:S01]  /*25be0*/  IMAD.WIDE R22, R18, 0x2, R14 ;  /* 0x0000000212167825 */ /* 0x000fe200078e020e */
[----:B0-----:R-:W-:Y:S02]  /*25bf0*/  LEA R12, P3, R16, UR10, 0x1 ;  /* 0x0000000a100c7c11 */ /* 0x001fe4000f8608ff */
[----:B----4-:R-:W-:Y:S02]  /*25c00*/  PRMT R27, R8, 0x7632, R27 ;  /* 0x00007632081b7816 */ /* 0x010fe4000000001b */
[----:B------:R-:W-:Y:S01]  /*25c10*/  ISETP.LT.AND P6, PT, R5, UR6, !P2 ;  /* 0x0000000605007c0c */ /* 0x000fe2000d7c1270 */
[----:B------:R-:W-:Y:S01]  /*25c20*/  VIADD R0, R18, UR4 ;  /* 0x0000000412007c36 */ /* 0x000fe20008000000 */
[C---:B------:R-:W-:Y:S01]  /*25c30*/  ISETP.GE.AND P1, PT, R6.reuse, UR7, PT ;  /* 0x0000000706007c0c */ /* 0x040fe2000bf26270 */
[----:B------:R-:W-:Y:S01]  /*25c40*/  VIADD R26, R6, 0x3 ;  /* 0x00000003061a7836 */ /* 0x000fe20000000000 */
[----:B------:R-:W-:Y:S01]  /*25c50*/  LEA.HI.X.SX32 R13, R16, UR11, 0x1, P3 ;  /* 0x0000000b100d7c11 */ /* 0x000fe200098f0eff */
[----:B------:R-:W-:Y:S01]  /*25c60*/  ULDC UR10, c[0x0][0x228] ;  /* 0x00008a00000a7ab9 */ /* 0x000fe20000000800 */
[----:B------:R-:W-:-:S02]  /*25c70*/  ISETP.LT.AND P4, PT, R4, UR6, !P1 ;  /* 0x0000000604007c0c */ /* 0x000fc4000cf81270 */
[----:B------:R-:W-:Y:S01]  /*25c80*/  ISETP.LT.AND P5, PT, R7, UR6, !P1 ;  /* 0x0000000607007c0c */ /* 0x000fe2000cfa1270 */
[----:B------:R-:W-:Y:S01]  /*25c90*/  IMAD.WIDE R24, R18, 0x2, R12 ;  /* 0x0000000212187825 */ /* 0x000fe200078e020c */
[----:B------:R-:W-:-:S09]  /*25ca0*/  ULDC UR11, c[0x0][0x228] ;  /* 0x00008a00000b7ab9 */ /* 0x000fd20000000800 */
[----:B------:R-:W-:Y:S04]  /*25cb0*/  @P4 STG.E.U16 desc[UR8][R24.64], R29 ;  /* 0x0000001d18004986 */ /* 0x000fe8000c101508 */
[----:B------:R0:W-:Y:S04]  /*25cc0*/  @P5 STG.E.U16 desc[UR8][R22.64], R8 ;  /* 0x0000000816005986 */ /* 0x0001e8000c101508 */
[----:B0-----:R-:W2:Y:S01]  /*25cd0*/  LDL.LU R8, [R1+0x84] ;  /* 0x0000840001087983 */ /* 0x001ea20000300800 */
[----:B------:R-:W-:Y:S02]  /*25ce0*/  ISETP.LT.AND P4, PT, R4, UR6, !P2 ;  /* 0x0000000604007c0c */ /* 0x000fe4000d781270 */
[----:B------:R-:W-:Y:S01]  /*25cf0*/  ISETP.LT.AND P3, PT, R11, UR6, !P1 ;  /* 0x000000060b007c0c */ /* 0x000fe2000cf61270 */
[----:B------:R-:W-:Y:S01]  /*25d00*/  IMAD.WIDE R18, R18, 0x2, R20 ;  /* 0x0000000212127825 */ /* 0x000fe200078e0214 */
[----:B------:R-:W-:-:S03]  /*25d10*/  ISETP.LT.AND P5, PT, R7, UR6, !P2 ;  /* 0x0000000607007c0c */ /* 0x000fc6000d7a1270 */
[----:B------:R-:W-:Y:S01]  /*25d20*/  IMAD.WIDE R16, R0, 0x2, R2 ;  /* 0x0000000200107825 */ /* 0x000fe200078e0202 */
[----:B------:R-:W-:-:S03]  /*25d30*/  PRMT R29, R28, 0x7632, R29 ;  /* 0x000076321c1d7816 */ /* 0x000fc6000000001d */
[----:B------:R-:W-:-:S04]  /*25d40*/  IMAD.WIDE R24, R0, 0x2, R12 ;  /* 0x0000000200187825 */ /* 0x000fc800078e020c */
[----:B------:R-:W-:Y:S01]  /*25d50*/  @P3 STG.E.U16 desc[UR8][R18.64], R27 ;  /* 0x0000001b12003986 */ /* 0x000fe2000c101508 */
[----:B------:R-:W-:-:S03]  /*25d60*/  IMAD.WIDE R22, R0, 0x2, R14 ;  /* 0x0000000200167825 */ /* 0x000fc600078e020e */
[----:B------:R0:W-:Y:S01]  /*25d70*/  @P6 STG.E.U16 desc[UR8][R16.64], R28 ;  /* 0x0000001c10006986 */ /* 0x0001e2000c101508 */
[----:B------:R-:W-:Y:S02]  /*25d80*/  ISETP.LT.AND P3, PT, R11, UR6, !P2 ;  /* 0x000000060b007c0c */ /* 0x000fe4000d761270 */
[----:B------:R-:W-:Y:S01]  /*25d90*/  ISETP.GE.AND P1, PT, R26, UR7, PT ;  /* 0x000000071a007c0c */ /* 0x000fe2000bf26270 */
[C---:B------:R-:W-:Y:S01]  /*25da0*/  VIADD R26, R0.reuse, UR4 ;  /* 0x00000004001a7c36 */ /* 0x040fe20008000000 */
[----:B------:R-:W-:Y:S01]  /*25db0*/  ISETP.LT.AND P6, PT, R5, UR6, !P0 ;  /* 0x0000000605007c0c */ /* 0x000fe2000c7c1270 */
[----:B------:R-:W-:Y:S04]  /*25dc0*/  @P4 STG.E.U16 desc[UR8][R24.64], R29 ;  /* 0x0000001d18004986 */ /* 0x000fe8000c101508 */
[----:B0-----:R-:W3:Y:S01]  /*25dd0*/  LDL.LU R28, [R1+0x74] ;  /* 0x00007400011c7983 */ /* 0x001ee20000300800 */
[----:B------:R-:W-:Y:S01]  /*25de0*/  IMAD.WIDE R18, R0, 0x2, R20 ;  /* 0x0000000200127825 */ /* 0x000fe200078e0214 */
[----:B------:R-:W-:-:S02]  /*25df0*/  PRMT R0, R10, 0x7632, R0 ;  /* 0x000076320a007816 */ /* 0x000fc40000000000 */
[----:B------:R0:W-:Y:S01]  /*25e00*/  @P5 STG.E.U16 desc[UR8][R22.64], R10 ;  /* 0x0000000a16005986 */ /* 0x0001e2000c101508 */
[----:B------:R-:W-:Y:S02]  /*25e10*/  VIADD R27, R6, 0x4 ;  /* 0x00000004061b7836 */ /* 0x000fe40000000000 */
[----:B------:R-:W-:Y:S01]  /*25e20*/  IMAD.WIDE R16, R26, 0x2, R2 ;  /* 0x000000021a107825 */ /* 0x000fe200078e0202 */
[----:B0-----:R-:W4:Y:S02]  /*25e30*/  LDL.LU R10, [R1+0x64] ;  /* 0x00006400010a7983 */ /* 0x001f240000300800 */
[----:B------:R-:W-:Y:S02]  /*25e40*/  ISETP.GE.AND P2, PT, R27, UR7, PT ;  /* 0x000000071b007c0c */ /* 0x000fe4000bf46270 */
[----:B------:R-:W-:Y:S01]  /*25e50*/  PRMT R27, R9, 0x7632, R27 ;  /* 0x00007632091b7816 */ /* 0x000fe2000000001b */
[----:B------:R-:W-:Y:S04]  /*25e60*/  @P3 STG.E.U16 desc[UR8][R18.64], R0 ;  /* 0x0000000012003986 */ /* 0x000fe8000c101508 */
[----:B------:R0:W-:Y:S01]  /*25e70*/  @P6 STG.E.U16 desc[UR8][R16.64], R9 ;  /* 0x0000000910006986 */ /* 0x0001e2000c101508 */
[----:B------:R-:W-:-:S03]  /*25e80*/  ISETP.LT.AND P4, PT, R4, UR6, !P0 ;  /* 0x0000000604007c0c */ /* 0x000fc6000c781270 */
[----:B0-----:R-:W4:Y:S01]  /*25e90*/  LDL.LU R9, [R1+0x98] ;  /* 0x0000980001097983 */ /* 0x001f220000300800 */
[----:B------:R-:W-:Y:S01]  /*25ea0*/  ISETP.LT.AND P5, PT, R7, UR6, !P0 ;  /* 0x0000000607007c0c */ /* 0x000fe2000c7a1270 */
[----:B------:R-:W-:-:S04]  /*25eb0*/  IMAD.WIDE R24, R26, 0x2, R12 ;  /* 0x000000021a187825 */ /* 0x000fc800078e020c */
[----:B------:R-:W-:-:S04]  /*25ec0*/  IMAD.WIDE R22, R26, 0x2, R14 ;  /* 0x000000021a167825 */ /* 0x000fc800078e020e */
[----:B------:R-:W-:Y:S01]  /*25ed0*/  @P4 STG.E.U16 desc[UR8][R24.64], R27 ;  /* 0x0000001b18004986 */ /* 0x000fe2000c101508 */
[C---:B------:R-:W-:Y:S02]  /*25ee0*/  VIADD R0, R26.reuse, UR4 ;  /* 0x000000041a007c36 */ /* 0x040fe40008000000 */
[----:B------:R-:W-:Y:S01]  /*25ef0*/  IMAD.WIDE R18, R26, 0x2, R20 ;  /* 0x000000021a127825 */ /* 0x000fe200078e0214 */
[----:B--2---:R-:W-:Y:S01]  /*25f00*/  PRMT R26, R8, 0x7632, R26 ;  /* 0x00007632081a7816 */ /* 0x004fe2000000001a */
[----:B------:R0:W-:Y:S04]  /*25f10*/  @P5 STG.E.U16 desc[UR8][R22.64], R8 ;  /* 0x0000000816005986 */ /* 0x0001e8000c101508 */
[----:B0-----:R-:W2:Y:S01]  /*25f20*/  LDL.LU R8, [R1+0x88] ;  /* 0x0000880001087983 */ /* 0x001ea20000300800 */
[----:B------:R-:W-:-:S02]  /*25f30*/  ISETP.LT.AND P0, PT, R11, UR6, !P0 ;  /* 0x000000060b007c0c */ /* 0x000fc4000c701270 */
[----:B------:R-:W-:Y:S01]  /*25f40*/  ISETP.LT.AND P6, PT, R5, UR6, !P1 ;  /* 0x0000000605007c0c */ /* 0x000fe2000cfc1270 */
[----:B------:R-:W-:Y:S01]  /*25f50*/  VIADD R16, R6, 0x5 ;  /* 0x0000000506107836 */ /* 0x000fe20000000000 */
[----:B------:R-:W-:Y:S02]  /*25f60*/  ISETP.LT.AND P4, PT, R4, UR6, !P1 ;  /* 0x0000000604007c0c */ /* 0x000fe4000cf81270 */
[----:B------:R-:W-:Y:S02]  /*25f70*/  ISETP.LT.AND P5, PT, R7, UR6, !P1 ;  /* 0x0000000607007c0c */ /* 0x000fe4000cfa1270 */
[----:B------:R-:W-:Y:S01]  /*25f80*/  ISETP.GE.AND P3, PT, R16, UR7, PT ;  /* 0x0000000710007c0c */ /* 0x000fe2000bf66270 */
[----:B------:R-:W-:-:S04]  /*25f90*/  IMAD.WIDE R16, R0, 0x2, R2 ;  /* 0x0000000200107825 */ /* 0x000fc800078e0202 */
[----:B------:R0:W-:Y:S01]  /*25fa0*/  @P0 STG.E.U16 desc[UR8][R18.64], R26 ;  /* 0x0000001a12000986 */ /* 0x0001e2000c101508 */
[----:B------:R-:W-:-:S04]  /*25fb0*/  IMAD.WIDE R24, R0, 0x2, R14 ;  /* 0x0000000200187825 */ /* 0x000fc800078e020e */
[----:B------:R-:W-:Y:S01]  /*25fc0*/  IMAD.WIDE R22, R0, 0x2, R20 ;  /* 0x0000000200167825 */ /* 0x000fe200078e0214 */
[----:B---3--:R1:W-:Y:S01]  /*25fd0*/  @P6 STG.E.U16 desc[UR8][R16.64], R28 ;  /* 0x0000001c10006986 */ /* 0x0083e2000c101508 */
[----:B0-----:R-:W-:Y:S02]  /*25fe0*/  PRMT R26, R28, 0x7632, R26 ;  /* 0x000076321c1a7816 */ /* 0x001fe4000000001a */
[----:B------:R-:W-:Y:S01]  /*25ff0*/  ISETP.LT.AND P6, PT, R11, UR6, !P1 ;  /* 0x000000060b007c0c */ /* 0x000fe2000cfc1270 */
[C---:B------:R-:W-:Y:S01]  /*26000*/  VIADD R18, R0.reuse, UR4 ;  /* 0x0000000400127c36 */ /* 0x040fe20008000000 */
[----:B------:R-:W-:Y:S01]  /*26010*/  ISETP.LT.AND P1, PT, R5, UR6, !P2 ;  /* 0x0000000605007c0c */ /* 0x000fe2000d721270 */
[----:B-1----:R-:W-:Y:S01]  /*26020*/  IMAD.WIDE R16, R0, 0x2, R12 ;  /* 0x0000000200107825 */ /* 0x002fe200078e020c */
[----:B------:R-:W3:Y:S01]  /*26030*/  LDL.LU R28, [R1+0x78] ;  /* 0x00007800011c7983 */ /* 0x000ee20000300800 */
[----:B----4-:R-:W-:-:S03]  /*26040*/  PRMT R0, R10, 0x7632, R0 ;  /* 0x000076320a007816 */ /* 0x010fc60000000000 */
[----:B------:R-:W-:Y:S04]  /*26050*/  @P4 STG.E.U16 desc[UR8][R16.64], R26 ;  /* 0x0000001a10004986 */ /* 0x000fe8000c101508 */
[----:B------:R0:W-:Y:S04]  /*26060*/  @P5 STG.E.U16 desc[UR8][R24.64], R10 ;  /* 0x0000000a18005986 */ /* 0x0001e8000c101508 */
[----:B0-----:R-:W4:Y:S01]  /*26070*/  LDL.LU R10, [R1+0x68] ;  /* 0x00006800010a7983 */ /* 0x001f220000300800 */
[----:B------:R-:W-:Y:S01]  /*26080*/  IMAD.WIDE R16, R18, 0x2, R2 ;  /* 0x0000000212107825 */ /* 0x000fe200078e0202 */
[----:B------:R-:W-:-:S02]  /*26090*/  PRMT R25, R9, 0x7632, R25 ;  /* 0x0000763209197816 */ /* 0x000fc40000000019 */
        /* <DEDUP_REMOVED lines=8> */
[----:B--2---:R-:W-:-:S03]  /*26120*/  PRMT R26, R8, 0x7632, R26 ;  /* 0x00007632081a7816 */ /* 0x004fc6000000001a */
[----:B------:R0:W-:Y:S04]  /*26130*/  @P5 STG.E.U16 desc[UR8][R16.64], R8 ;  /* 0x0000000810005986 */ /* 0x0001e8000c101508 */
[----:B0-----:R-:W2:Y:S01]  /*26140*/  LDL.LU R8, [R1+0x8c] ;  /* 0x00008c0001087983 */ /* 0x001ea20000300800 */
[----:B------:R-:W-:Y:S01]  /*26150*/  ISETP.LT.AND P6, PT, R11, UR6, !P2 ;  /* 0x000000060b007c0c */ /* 0x000fe2000d7c1270 */
[----:B------:R-:W-:Y:S01]  /*26160*/  VIADD R19, R6, 0x6 ;  /* 0x0000000606137836 */ /* 0x000fe20000000000 */
[----:B------:R-:W-:Y:S01]  /*26170*/  ISETP.LT.AND P1, PT, R5, UR6, !P3 ;  /* 0x0000000605007c0c */ /* 0x000fe2000df21270 */
[----:B------:R-:W-:Y:S01]  /*26180*/  VIADD R0, R18, UR4 ;  /* 0x0000000412007c36 */ /* 0x000fe20008000000 */
[----:B------:R-:W-:Y:S02]  /*26190*/  ISETP.LT.AND P5, PT, R4, UR6, !P3 ;  /* 0x0000000604007c0c */ /* 0x000fe4000dfa1270 */
[----:B------:R-:W-:Y:S01]  /*261a0*/  ISETP.GE.AND P0, PT, R19, UR7, PT ;  /* 0x0000000713007c0c */ /* 0x000fe2000bf06270 */
[----:B------:R-:W-:Y:S01]  /*261b0*/  IMAD.WIDE R18, R18, 0x2, R20 ;  /* 0x0000000212127825 */ /* 0x000fe200078e0214 */
[----:B------:R-:W-:-:S03]  /*261c0*/  ISETP.LT.AND P4, PT, R7, UR6, !P3 ;  /* 0x0000000607007c0c */ /* 0x000fc6000df81270 */
[C---:B------:R-:W-:Y:S01]  /*261d0*/  IMAD.WIDE R16, R0.reuse, 0x2, R2 ;  /* 0x0000000200107825 */ /* 0x040fe200078e0202 */
[----:B------:R-:W-:Y:S01]  /*261e0*/  ISETP.LT.AND P3, PT, R11, UR6, !P3 ;  /* 0x000000060b007c0c */ /* 0x000fe2000df61270 */
[----:B------:R0:W-:Y:S01]  /*261f0*/  @P6 STG.E.U16 desc[UR8][R18.64], R26 ;  /* 0x0000001a12006986 */ /* 0x0001e2000c101508 */
[----:B------:R-:W-:Y:S01]  /*26200*/  ISETP.LT.AND P6, PT, R5, UR6, !P0 ;  /* 0x0000000605007c0c */ /* 0x000fe2000c7c1270 */
[----:B------:R-:W-:Y:S02]  /*26210*/  IMAD.WIDE R22, R0, 0x2, R12 ;  /* 0x0000000200167825 */ /* 0x000fe400078e020c */
[----:B---3--:R1:W-:Y:S01]  /*26220*/  @P1 STG.E.U16 desc[UR8][R16.64], R28 ;  /* 0x0000001c10001986 */ /* 0x0083e2000c101508 */
[----:B0-----:R-:W-:Y:S01]  /*26230*/  PRMT R26, R28, 0x7632, R26 ;  /* 0x000076321c1a7816 */ /* 0x001fe2000000001a */
[C---:B------:R-:W-:Y:S02]  /*26240*/  IMAD.WIDE R18, R0.reuse, 0x2, R14 ;  /* 0x0000000200127825 */ /* 0x040fe400078e020e */
[----:B-1----:R-:W3:Y:S02]  /*26250*/  LDL.LU R28, [R1+0x7c] ;  /* 0x00007c00011c7983 */ /* 0x002ee40000300800 */
[----:B------:R-:W-:-:S02]  /*26260*/  IMAD.WIDE R16, R0, 0x2, R20 ;  /* 0x0000000200107825 */ /* 0x000fc400078e0214 */
[----:B------:R-:W-:Y:S02]  /*26270*/  @P5 STG.E.U16 desc[UR8][R22.64], R26 ;  /* 0x0000001a16005986 */ /* 0x000fe4000c101508 */
[----:B------:R-:W-:Y:S01]  /*26280*/  VIADD R0, R0, UR4 ;  /* 0x0000000400007c36 */ /* 0x000fe20008000000 */
[----:B----4-:R-:W-:Y:S01]  /*26290*/  PRMT R25, R10, 0x7632, R25 ;  /* 0x000076320a197816 */ /* 0x010fe20000000019 */
[----:B------:R0:W-:Y:S04]  /*262a0*/  @P4 STG.E.U16 desc[UR8][R18.64], R10 ;  /* 0x0000000a12004986 */ /* 0x0001e8000c101508 */
[----:B------:R1:W-:Y:S04]  /*262b0*/  @P3 STG.E.U16 desc[UR8][R16.64], R25 ;  /* 0x0000001910003986 */ /* 0x0003e8000c101508 */
[----:B0-----:R-:W4:Y:S01]  /*262c0*/  LDL.LU R10, [R1+0x6c] ;  /* 0x00006c00010a7983 */ /* 0x001f220000300800 */
[----:B-1----:R-:W-:Y:S01]  /*262d0*/  IMAD.WIDE R16, R0, 0x2, R2 ;  /* 0x0000000200107825 */ /* 0x002fe200078e0202 */
[----:B------:R-:W-:-:S04]  /*262e0*/  PRMT R26, R9, 0x7632, R26 ;  /* 0x00007632091a7816 */ /* 0x000fc8000000001a */
        /* <DEDUP_REMOVED lines=10> */
[----:B------:R-:W-:Y:S01]  /*26390*/  VIADD R24, R6, 0x7 ;  /* 0x0000000706187836 */ /* 0x000fe20000000000 */
[----:B------:R-:W-:-:S04]  /*263a0*/  ISETP.LT.AND P5, PT, R11, UR6, !P0 ;  /* 0x000000060b007c0c */ /* 0x000fc8000c7a1270 */
[----:B------:R-:W-:Y:S01]  /*263b0*/  ISETP.GE.AND P2, PT, R24, UR7, PT ;  /* 0x0000000718007c0c */ /* 0x000fe2000bf46270 */
[----:B------:R-:W-:-:S03]  /*263c0*/  IMAD.WIDE R18, R0, 0x2, R20 ;  /* 0x0000000200127825 */ /* 0x000fc600078e0214 */
[----:B------:R-:W-:Y:S01]  /*263d0*/  ISETP.LT.AND P6, PT, R5, UR6, !P2 ;  /* 0x0000000605007c0c */ /* 0x000fe2000d7c1270 */
[----:B------:R-:W-:Y:S02]  /*263e0*/  VIADD R0, R0, UR4 ;  /* 0x0000000400007c36 */ /* 0x000fe40008000000 */
[----:B------:R-:W-:Y:S01]  /*263f0*/  VIADD R24, R6, 0x8 ;  /* 0x0000000806187836 */ /* 0x000fe20000000000 */
[----:B------:R-:W-:Y:S01]  /*26400*/  ISETP.LT.AND P3, PT, R4, UR6, !P2 ;  /* 0x0000000604007c0c */ /* 0x000fe2000d761270 */
[----:B------:R-:W-:Y:S01]  /*26410*/  IMAD.WIDE R16, R0, 0x2, R2 ;  /* 0x0000000200107825 */ /* 0x000fe200078e0202 */
[----:B------:R0:W-:Y:S01]  /*26420*/  @P5 STG.E.U16 desc[UR8][R18.64], R25 ;  /* 0x0000001912005986 */ /* 0x0001e2000c101508 */
[----:B------:R-:W-:Y:S02]  /*26430*/  ISETP.LT.AND P5, PT, R7, UR6, !P2 ;  /* 0x0000000607007c0c */ /* 0x000fe4000d7a1270 */
[----:B------:R-:W-:Y:S02]  /*26440*/  ISETP.GE.AND P1, PT, R24, UR7, PT ;  /* 0x0000000718007c0c */ /* 0x000fe4000bf26270 */
[----:B------:R-:W-:-:S02]  /*26450*/  ISETP.LT.AND P2, PT, R11, UR6, !P2 ;  /* 0x000000060b007c0c */ /* 0x000fc4000d741270 */
[----:B---3--:R-:W-:Y:S01]  /*26460*/  PRMT R29, R28, 0x7632, R29 ;  /* 0x000076321c1d7816 */ /* 0x008fe2000000001d */
[----:B------:R1:W-:Y:S01]  /*26470*/  @P6 STG.E.U16 desc[UR8][R16.64], R28 ;  /* 0x0000001c10006986 */ /* 0x0003e2000c101508 */
[----:B------:R-:W-:Y:S01]  /*26480*/  ISETP.LT.AND P4, PT, R5, UR6, !P1 ;  /* 0x0000000605007c0c */ /* 0x000fe2000cf81270 */
[----:B------:R-:W-:Y:S02]  /*26490*/  VIADD R24, R6, 0x9 ;  /* 0x0000000906187836 */ /* 0x000fe40000000000 */
[C---:B0-----:R-:W-:Y:S01]  /*264a0*/  IMAD.WIDE R18, R0.reuse, 0x2, R12 ;  /* 0x0000000200127825 */ /* 0x041fe200078e020c */
[----:B-1----:R-:W3:Y:S03]  /*264b0*/  LDL.LU R28, [R1+0x30] ;  /* 0x00003000011c7983 */ /* 0x002ee60000300800 */
[----:B------:R-:W-:Y:S01]  /*264c0*/  IMAD.WIDE R16, R0, 0x2, R14 ;  /* 0x0000000200107825 */ /* 0x000fe200078e020e */
[----:B------:R-:W-:-:S03]  /*264d0*/  ISETP.GE.AND P0, PT, R24, UR7, PT ;  /* 0x0000000718007c0c */ /* 0x000fc6000bf06270 */
[C---:B------:R-:W-:Y:S01]  /*264e0*/  VIADD R26, R0.reuse, UR4 ;  /* 0x00000004001a7c36 */ /* 0x040fe20008000000 */
[----:B------:R-:W-:Y:S01]  /*264f0*/  @P3 STG.E.U16 desc[UR8][R18.64], R29 ;  /* 0x0000001d12003986 */ /* 0x000fe2000c101508 */
[----:B------:R-:W-:Y:S01]  /*26500*/  IMAD.WIDE R22, R0, 0x2, R20 ;  /* 0x0000000200167825 */ /* 0x000fe200078e0214 */
[----:B----4-:R-:W-:Y:S02]  /*26510*/  PRMT R0, R10, 0x7632, R0 ;  /* 0x000076320a007816 */ /* 0x010fe40000000000 */
[----:B------:R0:W-:Y:S01]  /*26520*/  @P5 STG.E.U16 desc[UR8][R16.64], R10 ;  /* 0x0000000a10005986 */ /* 0x0001e2000c101508 */
[----:B------:R-:W-:-:S03]  /*26530*/  IMAD.WIDE R24, R26, 0x2, R2 ;  /* 0x000000021a187825 */ /* 0x000fc600078e0202 */
[----:B------:R-:W-:Y:S04]  /*26540*/  @P2 STG.E.U16 desc[UR8][R22.64], R0 ;  /* 0x0000000016002986 */ /* 0x000fe8000c101508 */
[----:B0-----:R-:W4:Y:S04]  /*26550*/  LDL.LU R10, [R1+0x20] ;  /* 0x00002000010a7983 */ /* 0x001f280000300800 */
[----:B------:R0:W-:Y:S01]  /*26560*/  @P4 STG.E.U16 desc[UR8][R24.64], R9 ;  /* 0x0000000918004986 */ /* 0x0001e2000c101508 */
[----:B------:R-:W-:-:S03]  /*26570*/  PRMT R29, R9, 0x7632, R29 ;  /* 0x00007632091d7816 */ /* 0x000fc6000000001d */
[----:B0-----:R-:W4:Y:S01]  /*26580*/  LDL.LU R9, [R1+0x54] ;  /* 0x0000540001097983 */ /* 0x001f220000300800 */
[----:B------:R-:W-:Y:S02]  /*26590*/  ISETP.LT.AND P3, PT, R4, UR6, !P1 ;  /* 0x0000000604007c0c */ /* 0x000fe4000cf61270 */
[----:B------:R-:W-:Y:S01]  /*265a0*/  ISETP.LT.AND P4, PT, R7, UR6, !P1 ;  /* 0x0000000607007c0c */ /* 0x000fe2000cf81270 */
[----:B------:R-:W-:-:S04]  /*265b0*/  IMAD.WIDE R18, R26, 0x2, R12 ;  /* 0x000000021a127825 */ /* 0x000fc800078e020c */
[----:B------:R-:W-:-:S04]  /*265c0*/  IMAD.WIDE R16, R26, 0x2, R14 ;  /* 0x000000021a107825 */ /* 0x000fc800078e020e */
[C---:B------:R-:W-:Y:S02]  /*265d0*/  VIADD R0, R26.reuse, UR4 ;  /* 0x000000041a007c36 */ /* 0x040fe40008000000 */
[----:B------:R-:W-:Y:S01]  /*265e0*/  IMAD.WIDE R22, R26, 0x2, R20 ;  /* 0x000000021a167825 */ /* 0x000fe200078e0214 */
[----:B------:R-:W-:Y:S01]  /*265f0*/  @P3 STG.E.U16 desc[UR8][R18.64], R29 ;  /* 0x0000001d12003986 */ /* 0x000fe2000c101508 */
[----:B--2---:R-:W-:-:S03]  /*26600*/  PRMT R26, R8, 0x7632, R26 ;  /* 0x00007632081a7816 */ /* 0x004fc6000000001a */
[----:B------:R0:W-:Y:S04]  /*26610*/  @P4 STG.E.U16 desc[UR8][R16.64], R8 ;  /* 0x0000000810004986 */ /* 0x0001e8000c101508 */
[----:B0-----:R-:W2:Y:S01]  /*26620*/  LDL.LU R8, [R1+0x44] ;  /* 0x0000440001087983 */ /* 0x001ea20000300800 */
[----:B------:R-:W-:Y:S02]  /*26630*/  ISETP.LT.AND P2, PT, R11, UR6, !P1 ;  /* 0x000000060b007c0c */ /* 0x000fe4000cf41270 */
[----:B------:R-:W-:Y:S01]  /*26640*/  ISETP.LT.AND P5, PT, R5, UR6, !P0 ;  /* 0x0000000605007c0c */ /* 0x000fe2000c7a1270 */
[----:B------:R-:W-:Y:S02]  /*26650*/  VIADD R27, R6, 0xa ;  /* 0x0000000a061b7836 */ /* 0x000fe40000000000 */
[----:B------:R-:W-:Y:S01]  /*26660*/  IMAD.WIDE R24, R0, 0x2, R2 ;  /* 0x0000000200187825 */ /* 0x000fe200078e0202 */
[----:B------:R-:W-:-:S02]  /*26670*/  ISETP.LT.AND P3, PT, R7, UR6, !P0 ;  /* 0x0000000607007c0c */ /* 0x000fc4000c761270 */
[----:B------:R-:W-:-:S05]  /*26680*/  ISETP.GE.AND P6, PT, R27, UR7, PT ;  /* 0x000000071b007c0c */ /* 0x000fca000bfc6270 */
[----:B------:R0:W-:Y:S01]  /*26690*/  @P2 STG.E.U16 desc[UR8][R22.64], R26 ;  /* 0x0000001a16002986 */ /* 0x0001e2000c101508 */
[----:B------:R-:W-:Y:S02]  /*266a0*/  ISETP.LT.AND P2, PT, R4, UR6, !P0 ;  /* 0x0000000604007c0c */ /* 0x000fe4000c741270 */
[----:B------:R-:W-:Y:S02]  /*266b0*/  ISETP.LT.AND P0, PT, R11, UR6, !P0 ;  /* 0x000000060b007c0c */ /* 0x000fe4000c701270 */
[----:B------:R-:W-:Y:S01]  /*266c0*/  ISETP.LT.AND P4, PT, R5, UR6, !P6 ;  /* 0x0000000605007c0c */ /* 0x000fe2000f781270 */
[----:B---3--:R1:W-:Y:S01]  /*266d0*/  @P5 STG.E.U16 desc[UR8][R24.64], R28 ;  /* 0x0000001c18005986 */ /* 0x0083e2000c101508 */
[----:B------:R-:W-:Y:S01]  /*266e0*/  PRMT R29, R28, 0x7632, R29 ;  /* 0x000076321c1d7816 */ /* 0x000fe2000000001d */
[----:B0-----:R-:W-:-:S04]  /*266f0*/  IMAD.WIDE R22, R0, 0x2, R12 ;  /* 0x0000000200167825 */ /* 0x001fc800078e020c */
[----:B------:R-:W-:Y:S02]  /*26700*/  VIADD R27, R6, 0xb ;  /* 0x0000000b061b7836 */ /* 0x000fe40000000000 */
[C---:B------:R-:W-:Y:S01]  /*26710*/  IMAD.WIDE R18, R0.reuse, 0x2, R14 ;  /* 0x0000000200127825 */ /* 0x040fe200078e020e */
[----:B-1----:R-:W3:Y:S03]  /*26720*/  LDL.LU R28, [R1+0x34] ;  /* 0x00003400011c7983 */ /* 0x002ee60000300800 */
[C---:B------:R-:W-:Y:S01]  /*26730*/  VIADD R16, R0.reuse, UR4 ;  /* 0x0000000400107c36 */ /* 0x040fe20008000000 */
[----:B------:R-:W-:Y:S01]  /*26740*/  ISETP.GE.AND P1, PT, R27, UR7, PT ;  /* 0x000000071b007c0c */ /* 0x000fe2000bf26270 */
[----:B------:R-:W-:Y:S01]  /*26750*/  IMAD.WIDE R24, R0, 0x2, R20 ;  /* 0x0000000200187825 */ /* 0x000fe200078e0214 */
[----:B------:R-:W-:Y:S03]  /*26760*/  @P2 STG.E.U16 desc[UR8][R22.64], R29 ;  /* 0x0000001d16002986 */ /* 0x000fe6000c101508 */
[----:B------:R-:W-:Y:S01]  /*26770*/  IMAD.WIDE R26, R16, 0x2, R2 ;  /* 0x00000002101a7825 */ /* 0x000fe200078e0202 */
[----:B----4-:R-:W-:Y:S01]  /*26780*/  PRMT R0, R10, 0x7632, R0 ;  /* 0x000076320a007816 */ /* 0x010fe20000000000 */
[----:B------:R0:W-:Y:S04]  /*26790*/  @P3 STG.E.U16 desc[UR8][R18.64], R10 ;  /* 0x0000000a12003986 */ /* 0x0001e8000c101508 */
        /* <DEDUP_REMOVED lines=8> */
[----:B------:R-:W-:-:S06]  /*26820*/  IMAD.WIDE R18, R16, 0x2, R14 ;  /* 0x0000000210127825 */ /* 0x000fcc00078e020e */
[----:B------:R-:W-:Y:S01]  /*26830*/  @P0 STG.E.U16 desc[UR8][R22.64], R29 ;  /* 0x0000001d16000986 */ /* 0x000fe2000c101508 */
[----:B--2---:R-:W-:-:S03]  /*26840*/  PRMT R27, R8, 0x7632, R27 ;  /* 0x00007632081b7816 */ /* 0x004fc6000000001b */
[----:B------:R0:W-:Y:S04]  /*26850*/  @P2 STG.E.U16 desc[UR8][R18.64], R8 ;  /* 0x0000000812002986 */ /* 0x0001e8000c101508 */
[----:B0-----:R-:W2:Y:S01]  /*26860*/  LDL.LU R8, [R1+0x48] ;  /* 0x0000480001087983 */ /* 0x001ea20000300800 */
[----:B------:R-:W-:Y:S01]  /*26870*/  ISETP.LT.AND P6, PT, R11, UR6, !P6 ;  /* 0x000000060b007c0c */ /* 0x000fe2000f7c1270 */
[----:B------:R-:W-:Y:S01]  /*26880*/  VIADD R17, R6, 0xc ;  /* 0x0000000c06117836 */ /* 0x000fe20000000000 */
[----:B------:R-:W-:Y:S01]  /*26890*/  ISETP.LT.AND P4, PT, R5, UR6, !P1 ;  /* 0x0000000605007c0c */ /* 0x000fe2000cf81270 */
[----:B------:R-:W-:-:S03]  /*268a0*/  VIADD R0, R16, UR4 ;  /* 0x0000000410007c36 */ /* 0x000fc60008000000 */
[----:B------:R-:W-:Y:S01]  /*268b0*/  ISETP.GE.AND P5, PT, R17, UR7, PT ;  /* 0x0000000711007c0c */ /* 0x000fe2000bfa6270 */
[----:B------:R-:W-:-:S04]  /*268c0*/  IMAD.WIDE R16, R16, 0x2, R20 ;  /* 0x0000000210107825 */ /* 0x000fc800078e0214 */
[----:B------:R-:W-:Y:S01]  /*268d0*/  IMAD.WIDE R24, R0, 0x2, R2 ;  /* 0x0000000200187825 */ /* 0x000fe200078e0202 */
[----:B------:R-:W-:Y:S01]  /*268e0*/  ISETP.LT.AND P0, PT, R4, UR6, !P1 ;  /* 0x0000000604007c0c */ /* 0x000fe2000cf01270 */
[----:B------:R0:W-:Y:S01]  /*268f0*/  @P6 STG.E.U16 desc[UR8][R16.64], R27 ;  /* 0x0000001b10006986 */ /* 0x0001e2000c101508 */
[----:B------:R-:W-:Y:S01]  /*26900*/  ISETP.LT.AND P6, PT, R11, UR6, !P1 ;  /* 0x000000060b007c0c */ /* 0x000fe2000cfc1270 */
[----:B------:R-:W-:Y:S02]  /*26910*/  VIADD R26, R6, 0xd ;  /* 0x0000000d061a7836 */ /* 0x000fe40000000000 */
[----:B---3--:R1:W-:Y:S01]  /*26920*/  @P4 STG.E.U16 desc[UR8][R24.64], R28 ;  /* 0x0000001c18004986 */ /* 0x0083e2000c101508 */
[----:B------:R-:W-:Y:S02]  /*26930*/  ISETP.LT.AND P4, PT, R7, UR6, !P1 ;  /* 0x0000000607007c0c */ /* 0x000fe4000cf81270 */
[----:B------:R-:W-:Y:S01]  /*26940*/  ISETP.LT.AND P1, PT, R5, UR6, !P5 ;  /* 0x0000000605007c0c */ /* 0x000fe2000ef21270 */
[----:B0-----:R-:W-:Y:S01]  /*26950*/  VIADD R16, R0, UR4 ;  /* 0x0000000400107c36 */ /* 0x001fe20008000000 */
[----:B------:R-:W-:Y:S01]  /*26960*/  PRMT R29, R28, 0x7632, R29 ;  /* 0x000076321c1d7816 */ /* 0x000fe2000000001d */
[----:B------:R-:W-:Y:S01]  /*26970*/  IMAD.WIDE R22, R0, 0x2, R12 ;  /* 0x0000000200167825 */ /* 0x000fe200078e020c */
[----:B------:R-:W-:-:S03]  /*26980*/  ISETP.GE.AND P3, PT, R26, UR7, PT ;  /* 0x000000071a007c0c */ /* 0x000fc6000bf66270 */
[----:B------:R-:W-:-:S04]  /*26990*/  IMAD.WIDE R18, R0, 0x2, R14 ;  /* 0x0000000200127825 */ /* 0x000fc800078e020e */
[----:B-1----:R-:W-:Y:S01]  /*269a0*/  IMAD.WIDE R24, R0, 0x2, R20 ;  /* 0x0000000200187825 */ /* 0x002fe200078e0214 */
[----:B------:R-:W-:Y:S03]  /*269b0*/  @P0 STG.E.U16 desc[UR8][R22.64], R29 ;  /* 0x0000001d16000986 */ /* 0x000fe6000c101508 */
[----:B------:R-:W-:Y:S01]  /*269c0*/  IMAD.WIDE R26, R16, 0x2, R2 ;  /* 0x00000002101a7825 */ /* 0x000fe200078e0202 */
[----:B----4-:R-:W-:Y:S01]  /*269d0*/  PRMT R0, R10, 0x7632, R0 ;  /* 0x000076320a007816 */ /* 0x010fe20000000000 */
[----:B------:R0:W-:Y:S04]  /*269e0*/  @P4 STG.E.U16 desc[UR8][R18.64], R10 ;  /* 0x0000000a12004986 */ /* 0x0001e8000c101508 */
[----:B------:R-:W-:Y:S04]  /*269f0*/  @P6 STG.E.U16 desc[UR8][R24.64], R0 ;  /* 0x0000000018006986 */ /* 0x000fe8000c101508 */
[----:B0-----:R-:W3:Y:S04]  /*26a00*/  LDL.LU R10, [R1+0x28] ;  /* 0x00002800010a7983 */ /* 0x001ee80000300800 */
[----:B------:R0:W-:Y:S01]  /*26a10*/  @P1 STG.E.U16 desc[UR8][R26.64], R9 ;  /* 0x000000091a001986 */ /* 0x0001e2000c101508 */
[----:B------:R-:W-:-:S03]  /*26a20*/  ISETP.LT.AND P0, PT, R4, UR6, !P5 ;  /* 0x0000000604007c0c */ /* 0x000fc6000ef01270 */
[----:B0-----:R-:W4:Y:S01]  /*26a30*/  LDL.LU R27, [R1+0x38] ;  /* 0x00003800011b7983 */ /* 0x001f220000300800 */
[----:B------:R-:W-:-:S03]  /*26a40*/  ISETP.LT.AND P6, PT, R7, UR6, !P5 ;  /* 0x0000000607007c0c */ /* 0x000fc6000efc1270 */
[----:B------:R-:W4:Y:S01]  /*26a50*/  LDL.LU R28, [R1+0x5c] ;  /* 0x00005c00011c7983 */ /* 0x000f220000300800 */
[----:B------:R-:W-:Y:S01]  /*26a60*/  VIADD R17, R6, 0xe ;  /* 0x0000000e06117836 */ /* 0x000fe20000000000 */
[----:B------:R-:W-:Y:S01]  /*26a70*/  PRMT R26, R9, 0x7632, R26 ;  /* 0x00007632091a7816 */ /* 0x000fe2000000001a */
[----:B------:R-:W-:-:S04]  /*26a80*/  IMAD.WIDE R18, R16, 0x2, R12 ;  /* 0x0000000210127825 */ /* 0x000fc800078e020c */
[----:B------:R-:W-:Y:S01]  /*26a90*/  IMAD.WIDE R22, R16, 0x2, R14 ;  /* 0x0000000210167825 */ /* 0x000fe200078e020e */
[----:B------:R-:W-:Y:S01]  /*26aa0*/  ISETP.GE.AND P2, PT, R17, UR7, PT ;  /* 0x0000000711007c0c */ /* 0x000fe2000bf46270 */
[----:B------:R-:W-:Y:S01]  /*26ab0*/  @P0 STG.E.U16 desc[UR8][R18.64], R26 ;  /* 0x0000001a12000986 */ /* 0x000fe2000c101508 */
[----:B--2---:R-:W-:-:S03]  /*26ac0*/  PRMT R17, R8, 0x7632, R17 ;  /* 0x0000763208117816 */ /* 0x004fc60000000011 */
[----:B------:R0:W-:Y:S04]  /*26ad0*/  @P6 STG.E.U16 desc[UR8][R22.64], R8 ;  /* 0x0000000816006986 */ /* 0x0001e8000c101508 */
[----:B0-----:R-:W2:Y:S04]  /*26ae0*/  LDL R8, [R1+0x3c] ;  /* 0x00003c0001087983 */ /* 0x001ea80000100800 */
[----:B------:R-:W2:Y:S01]  /*26af0*/  LDL.LU R9, [R1+0x4c] ;  /* 0x00004c0001097983 */ /* 0x000ea20000300800 */
[----:B------:R-:W-:Y:S01]  /*26b00*/  ISETP.LT.AND P5, PT, R11, UR6, !P5 ;  /* 0x000000060b007c0c */ /* 0x000fe2000efa1270 */
[----:B------:R-:W-:Y:S01]  /*26b10*/  IMAD.WIDE R24, R16, 0x2, R20 ;  /* 0x0000000210187825 */ /* 0x000fe200078e0214 */
[----:B------:R-:W-:-:S02]  /*26b20*/  ISETP.LT.AND P4, PT, R5, UR6, !P3 ;  /* 0x0000000605007c0c */ /* 0x000fc4000df81270 */
[----:B------:R-:W-:Y:S01]  /*26b30*/  ISETP.LT.AND P1, PT, R4, UR6, !P3 ;  /* 0x0000000604007c0c */ /* 0x000fe2000df21270 */
[----:B------:R-:W-:Y:S02]  /*26b40*/  VIADD R0, R6, 0xf ;  /* 0x0000000f06007836 */ /* 0x000fe40000000000 */
[----:B------:R-:W-:-:S03]  /*26b50*/  VIADD R16, R16, UR4 ;  /* 0x0000000410107c36 */ /* 0x000fc60008000000 */
[----:B------:R-:W-:Y:S01]  /*26b60*/  ISETP.GE.AND P0, PT, R0, UR7, PT ;  /* 0x0000000700007c0c */ /* 0x000fe2000bf06270 */
[C---:B------:R-:W-:Y:S02]  /*26b70*/  IMAD.WIDE R18, R16.reuse, 0x2, R2 ;  /* 0x0000000210127825 */ /* 0x040fe400078e0202 */
[----:B------:R3:W-:Y:S01]  /*26b80*/  @P5 STG.E.U16 desc[UR8][R24.64], R17 ;  /* 0x0000001118005986 */ /* 0x0007e2000c101508 */
[----:B------:R-:W-:Y:S01]  /*26b90*/  ISETP.LT.AND P5, PT, R7, UR6, !P3 ;  /* 0x0000000607007c0c */ /* 0x000fe2000dfa1270 */
[----:B------:R-:W-:Y:S01]  /*26ba0*/  IMAD.WIDE R22, R16, 0x2, R12 ;  /* 0x0000000210167825 */ /* 0x000fe200078e020c */
[----:B------:R-:W-:Y:S02]  /*26bb0*/  ISETP.LT.AND P3, PT, R11, UR6, !P3 ;  /* 0x000000060b007c0c */ /* 0x000fe4000df61270 */
[----:B------:R-:W-:Y:S02]  /*26bc0*/  ISETP.LT.AND P6, PT, R5, UR6, !P2 ;  /* 0x0000000605007c0c */ /* 0x000fe4000d7c1270 */
[----:B---3--:R-:W-:-:S02]  /*26bd0*/  PRMT R25, R10, 0x7632, R25 ;  /* 0x000076320a197816 */ /* 0x008fc40000000019 */
[----:B----4-:R-:W-:Y:S01]  /*26be0*/  PRMT R0, R27, 0x7632, R0 ;  /* 0x000076321b007816 */ /* 0x010fe20000000000 */
[----:B------:R0:W-:Y:S01]  /*26bf0*/  @P4 STG.E.U16 desc[UR8][R18.64], R27 ;  /* 0x0000001b12004986 */ /* 0x0001e2000c101508 */
[----:B------:R-:W-:-:S03]  /*26c00*/  ISETP.LT.AND P4, PT, R4, UR6, !P2 ;  /* 0x0000000604007c0c */ /* 0x000fc6000d781270 */
[----:B------:R1:W-:Y:S01]  /*26c10*/  @P1 STG.E.U16 desc[UR8][R22.64], R0 ;  /* 0x0000000016001986 */ /* 0x0003e2000c101508 */
[----:B0-----:R-:W-:-:S04]  /*26c20*/  IMAD.WIDE R18, R16, 0x2, R14 ;  /* 0x0000000210127825 */ /* 0x001fc800078e020e */
[C---:B-1----:R-:W-:Y:S02]  /*26c30*/  VIADD R0, R16.reuse, UR4 ;  /* 0x0000000410007c36 */ /* 0x042fe40008000000 */
[----:B------:R-:W-:Y:S01]  /*26c40*/  IMAD.WIDE R16, R16, 0x2, R20 ;  /* 0x0000000210107825 */ /* 0x000fe200078e0214 */
[----:B------:R0:W-:Y:S04]  /*26c50*/  @P5 STG.E.U16 desc[UR8][R18.64], R10 ;  /* 0x0000000a12005986 */ /* 0x0001e8000c101508 */
[----:B------:R1:W-:Y:S01]  /*26c60*/  @P3 STG.E.U16 desc[UR8][R16.64], R25 ;  /* 0x0000001910003986 */ /* 0x0003e2000c101508 */
[----:B------:R-:W-:Y:S01]  /*26c70*/  ISETP.LT.AND P3, PT, R7, UR6, !P2 ;  /* 0x0000000607007c0c */ /* 0x000fe2000d761270 */
[----:B------:R-:W-:Y:S01]  /*26c80*/  IMAD.WIDE R22, R0, 0x2, R2 ;  /* 0x0000000200167825 */ /* 0x000fe200078e0202 */
[----:B0-----:R-:W-:Y:S01]  /*26c90*/  PRMT R18, R28, 0x7632, R18 ;  /* 0x000076321c127816 */ /* 0x001fe20000000012 */
[----:B------:R-:W3:Y:S02]  /*26ca0*/  LDL.LU R10, [R1+0x2c] ;  /* 0x00002c00010a7983 */ /* 0x000ee40000300800 */
[----:B-1----:R-:W-:-:S02]  /*26cb0*/  IMAD.WIDE R16, R0, 0x2, R12 ;  /* 0x0000000200107825 */ /* 0x002fc400078e020c */
[----:B------:R0:W-:Y:S04]  /*26cc0*/  @P6 STG.E.U16 desc[UR8][R22.64], R28 ;  /* 0x0000001c16006986 */ /* 0x0001e8000c101508 */
[----:B------:R1:W-:Y:S01]  /*26cd0*/  @P4 STG.E.U16 desc[UR8][R16.64], R18 ;  /* 0x0000001210004986 */ /* 0x0003e2000c101508 */
[----:B------:R-:W-:-:S03]  /*26ce0*/  VIADD R26, R0, UR4 ;  /* 0x00000004001a7c36 */ /* 0x000fc60008000000 */
[----:B0-----:R-:W4:Y:S01]  /*26cf0*/  LDL.LU R28, [R1+0xa0] ;  /* 0x0000a000011c7983 */ /* 0x001f220000300800 */
[----:B-1----:R-:W-:-:S04]  /*26d00*/  IMAD.WIDE R16, R0, 0x2, R14 ;  /* 0x0000000200107825 */ /* 0x002fc800078e020e */
[----:B------:R-:W-:Y:S01]  /*26d10*/  IMAD.WIDE R18, R0, 0x2, R20 ;  /* 0x0000000200127825 */ /* 0x000fe200078e0214 */
[----:B--2---:R-:W-:Y:S02]  /*26d20*/  PRMT R0, R8, 0x7632, R0 ;  /* 0x0000763208007816 */ /* 0x004fe40000000000 */
[----:B------:R-:W2:Y:S01]  /*26d30*/  LDL.LU R8, [R1+0xf0c] ;  /* 0x000f0c0001087983 */ /* 0x000ea20000300800 */
[----:B------:R-:W-:-:S03]  /*26d40*/  PRMT R29, R9, 0x7632, R29 ;  /* 0x00007632091d7816 */ /* 0x000fc6000000001d */
[----:B------:R0:W-:Y:S04]  /*26d50*/  @P3 STG.E.U16 desc[UR8][R16.64], R9 ;  /* 0x0000000910003986 */ /* 0x0001e8000c101508 */
[----:B0-----:R-:W2:Y:S04]  /*26d60*/  LDL.LU R9, [R1+0xf08] ;  /* 0x000f080001097983 */ /* 0x001ea80000300800 */
[----:B------:R-:W4:Y:S01]  /*26d70*/  LDL.LU R17, [R1+0x3c] ;  /* 0x00003c0001117983 */ /* 0x000f220000300800 */
[----:B------:R-:W-:Y:S02]  /*26d80*/  ISETP.LT.AND P2, PT, R11, UR6, !P2 ;  /* 0x000000060b007c0c */ /* 0x000fe4000d741270 */
[----:B------:R-:W-:-:S02]  /*26d90*/  ISETP.LT.AND P5, PT, R5, UR6, !P0 ;  /* 0x0000000605007c0c */ /* 0x000fc4000c7a1270 */
[----:B------:R-:W-:Y:S01]  /*26da0*/  ISETP.LT.AND P6, PT, R4, UR6, !P0 ;  /* 0x0000000604007c0c */ /* 0x000fe2000c7c1270 */
[----:B------:R-:W-:Y:S02]  /*26db0*/  VIADD R24, R6, 0x10 ;  /* 0x0000001006187836 */ /* 0x000fe40000000000 */
[----:B------:R-:W-:-:S03]  /*26dc0*/  IMAD.WIDE R22, R26, 0x2, R2 ;  /* 0x000000021a167825 */ /* 0x000fc600078e0202 */
[----:B------:R-:W-:Y:S01]  /*26dd0*/  ISETP.GE.AND P1, PT, R24, UR7, PT ;  /* 0x0000000718007c0c */ /* 0x000fe2000bf26270 */
[----:B------:R-:W-:Y:S02]  /*26de0*/  IMAD.WIDE R24, R26, 0x2, R12 ;  /* 0x000000021a187825 */ /* 0x000fe400078e020c */
[----:B------:R0:W-:Y:S01]  /*26df0*/  @P2 STG.E.U16 desc[UR8][R18.64], R29 ;  /* 0x0000001d12002986 */ /* 0x0001e2000c101508 */
[----:B------:R-:W-:Y:S01]  /*26e00*/  ISETP.LT.AND P2, PT, R7, UR6, !P0 ;  /* 0x0000000607007c0c */ /* 0x000fe2000c741270 */
[C---:B------:R-:W-:Y:S01]  /*26e10*/  VIADD R16, R6.reuse, 0x12 ;  /* 0x0000001206107836 */ /* 0x040fe20000000000 */
[----:B------:R-:W-:Y:S01]  /*26e20*/  ISETP.LT.AND P0, PT, R11, UR6, !P0 ;  /* 0x000000060b007c0c */ /* 0x000fe2000c701270 */
[----:B------:R-:W-:-:S03]  /*26e30*/  VIADD R27, R6, 0x11 ;  /* 0x00000011061b7836 */ /* 0x000fc60000000000 */
[----:B------:R-:W-:Y:S02]  /*26e40*/  ISETP.GE.AND P3, PT, R16, UR7, PT ;  /* 0x0000000710007c0c */ /* 0x000fe4000bf66270 */
[----:B------:R-:W-:Y:S01]  /*26e50*/  ISETP.GE.AND P4, PT, R27, UR7, PT ;  /* 0x000000071b007c0c */ /* 0x000fe2000bf86270 */
[----:B0-----:R-:W-:Y:S01]  /*26e60*/  IMAD.WIDE R18, R26, 0x2, R20 ;  /* 0x000000021a127825 */ /* 0x001fe200078e0214 */
[----:B---3--:R-:W-:Y:S01]  /*26e70*/  PRMT R27, R10, 0x7632, R27 ;  /* 0x000076320a1b7816 */ /* 0x008fe2000000001b */
[----:B----4-:R0:W-:Y:S04]  /*26e80*/  @P5 STG.E.U16 desc[UR8][R22.64], R17 ;  /* 0x0000001116005986 */ /* 0x0101e8000c101508 */
[----:B------:R1:W-:Y:S01]  /*26e90*/  @P6 STG.E.U16 desc[UR8][R24.64], R0 ;  /* 0x0000000018006986 */ /* 0x0003e2000c101508 */
[----:B------:R-:W-:Y:S01]  /*26ea0*/  ISETP.LT.AND P6, PT, R5, UR6, !P1 ;  /* 0x0000000605007c0c */ /* 0x000fe2000cfc1270 */
[----:B0-----:R-:W-:-:S04]  /*26eb0*/  IMAD.WIDE R16, R26, 0x2, R14 ;  /* 0x000000021a107825 */ /* 0x001fc800078e020e */
[----:B-1----:R-:W-:Y:S01]  /*26ec0*/  VIADD R0, R26, UR4 ;  /* 0x000000041a007c36 */ /* 0x002fe20008000000 */
[----:B------:R0:W-:Y:S03]  /*26ed0*/  @P2 STG.E.U16 desc[UR8][R16.64], R10 ;  /* 0x0000000a10002986 */ /* 0x0001e6000c101508 */
[----:B------:R-:W-:Y:S01]  /*26ee0*/  IMAD.WIDE R22, R0, 0x2, R2 ;  /* 0x0000000200167825 */ /* 0x000fe200078e0202 */
[----:B------:R1:W-:Y:S04]  /*26ef0*/  @P0 STG.E.U16 desc[UR8][R18.64], R27 ;  /* 0x0000001b12000986 */ /* 0x0003e8000c101508 */
[----:B------:R3:W-:Y:S04]  /*26f00*/  @P6 STG.E.U16 desc[UR8][R22.64], R28 ;  /* 0x0000001c16006986 */ /* 0x0007e8000c101508 */
[----:B0-----:R-:W4:Y:S04]  /*26f10*/  LDL.LU R10, [R1+0xf04] ;  /* 0x000f0400010a7983 */ /* 0x001f280000300800 */
[----:B-1----:R-:W2:Y:S04]  /*26f20*/  LDL.LU R27, [R1] ;  /* 0x00000000011b7983 */ /* 0x002ea80000300800 */
[----:B---3--:R-:W3:Y:S01]  /*26f30*/  LDL.LU R23, [R1+0x10] ;  /* 0x0000100001177983 */ /* 0x008ee20000300800 */
[----:B------:R-:W-:-:S02]  /*26f40*/  ISETP.LT.AND P5, PT, R4, UR6, !P1 ;  /* 0x0000000604007c0c */ /* 0x000fc4000cfa1270 */
[----:B------:R-:W-:Y:S02]  /*26f50*/  ISETP.LT.AND P0, PT, R7, UR6, !P1 ;  /* 0x0000000607007c0c */ /* 0x000fe4000cf01270 */
[----:B------:R-:W-:Y:S01]  /*26f60*/  ISETP.LT.AND P2, PT, R11, UR5, !P1 ;  /* 0x000000050b007c0c */ /* 0x000fe2000cf41270 */
[----:B------:R-:W-:Y:S01]  /*26f70*/  IMAD.WIDE R24, R0, 0x2, R12 ;  /* 0x0000000200187825 */ /* 0x000fe200078e020c */
[----:B------:R-:W-:Y:S01]  /*26f80*/  PRMT R26, R28, 0x7632, R26 ;  /* 0x000076321c1a7816 */ /* 0x000fe2000000001a */
[----:B------:R-:W-:Y:S01]  /*26f90*/  ULDC UR6, c[0x0][0x228] ;  /* 0x00008a0000067ab9 */ /* 0x000fe20000000800 */
[----:B------:R-:W4:Y:S01]  /*26fa0*/  LDL.LU R28, [R1+0xa4] ;  /* 0x0000a400011c7983 */ /* 0x000f220000300800 */
[----:B------:R-:W-:Y:S01]  /*26fb0*/  VIADD R17, R6, 0x13 ;  /* 0x0000001306117836 */ /* 0x000fe20000000000 */
[----:B------:R-:W-:Y:S01]  /*26fc0*/  ULDC UR5, c[0x0][0x228] ;  /* 0x00008a0000057ab9 */ /* 0x000fe20000000800 */
[----:B------:R-:W-:Y:S02]  /*26fd0*/  IMAD.WIDE R18, R0, 0x2, R14 ;  /* 0x0000000200127825 */ /* 0x000fe400078e020e */
[----:B------:R0:W-:Y:S01]  /*26fe0*/  @P5 STG.E.U16 desc[UR8][R24.64], R26 ;  /* 0x0000001a18005986 */ /* 0x0001e2000c101508 */
[----:B------:R-:W-:-:S02]  /*26ff0*/  ISETP.GE.AND P1, PT, R17, UR7, PT ;  /* 0x0000000711007c0c */ /* 0x000fc4000bf26270 */
[----:B------:R-:W-:Y:S01]  /*27000*/  ISETP.LT.AND P6, PT, R5, UR6, !P4 ;  /* 0x0000000605007c0c */ /* 0x000fe2000e7c1270 */
[C---:B------:R-:W-:Y:S02]  /*27010*/  VIADD R16, R0.reuse, UR4 ;  /* 0x0000000400107c36 */ /* 0x040fe40008000000 */
[----:B0-----:R-:W-:Y:S01]  /*27020*/  IMAD.WIDE R24, R0, 0x2, R20 ;  /* 0x0000000200187825 */ /* 0x001fe200078e0214 */
[----:B------:R-:W-:Y:S01]  /*27030*/  ISETP.LT.AND P5, PT, R4, UR10, !P4 ;  /* 0x0000000a04007c0c */ /* 0x000fe2000e7a1270 */
[----:B------:R-:W-:Y:S01]  /*27040*/  ULDC UR6, c[0x0][0x228] ;  /* 0x00008a0000067ab9 */ /* 0x000fe20000000800 */
[----:B------:R-:W-:Y:S01]  /*27050*/  ULDC UR10, c[0x0][0x228] ;  /* 0x00008a00000a7ab9 */ /* 0x000fe20000000800 */
[----:B---3--:R-:W-:Y:S01]  /*27060*/  PRMT R17, R23, 0x7632, R17 ;  /* 0x0000763217117816 */ /* 0x008fe20000000011 */
[----:B------:R-:W-:Y:S04]  /*27070*/  @P0 STG.E.U16 desc[UR8][R18.64], R23 ;  /* 0x0000001712000986 */ /* 0x000fe8000c101508 */
[----:B------:R0:W-:Y:S04]  /*27080*/  @P2 STG.E.U16 desc[UR8][R24.64], R17 ;  /* 0x0000001118002986 */ /* 0x0001e8000c101508 */
[----:B0-----:R-:W3:Y:S01]  /*27090*/  LDL.LU R25, [R1+0xb0] ;  /* 0x0000b00001197983 */ /* 0x001ee20000300800 */
[----:B------:R-:W-:Y:S01]  /*270a0*/  IMAD.WIDE R22, R16, 0x2, R2 ;  /* 0x0000000210167825 */ /* 0x000fe200078e0202 */
[----:B--2---:R-:W-:-:S04]  /*270b0*/  PRMT R0, R27, 0x7632, R0 ;  /* 0x000076321b007816 */ /* 0x004fc80000000000 */
[----:B------:R0:W-:Y:S04]  /*270c0*/  @P6 STG.E.U16 desc[UR8][R22.64], R27 ;  /* 0x0000001b16006986 */ /* 0x0001e8000c101508 */
[----:B0-----:R-:W2:Y:S01]  /*270d0*/  LDL.LU R27, [R1+0x14] ;  /* 0x00001400011b7983 */ /* 0x001ea20000300800 */
[----:B------:R-:W-:Y:S01]  /*270e0*/  ISETP.LT.AND P0, PT, R7, UR5, !P4 ;  /* 0x0000000507007c0c */ /* 0x000fe2000e701270 */
[C---:B------:R-:W-:Y:S01]  /*270f0*/  IMAD.WIDE R18, R16.reuse, 0x2, R12 ;  /* 0x0000000210127825 */ /* 0x040fe200078e020c */
[----:B------:R-:W-:Y:S02]  /*27100*/  ULDC UR5, c[0x0][0x228] ;  /* 0x00008a0000057ab9 */ /* 0x000fe40000000800 */
[----:B------:R-:W-:Y:S01]  /*27110*/  ISETP.LT.AND P6, PT, R11, UR5, !P4 ;  /* 0x000000050b007c0c */ /* 0x000fe2000e7c1270 */
[----:B------:R-:W-:Y:S01]  /*27120*/  ULDC UR5, c[0x0][0x228] ;  /* 0x00008a0000057ab9 */ /* 0x000fe20000000800 */
[----:B------:R0:W-:Y:S01]  /*27130*/  @P5 STG.E.U16 desc[UR8][R18.64], R0 ;  /* 0x0000000012005986 */ /* 0x0001e2000c101508 */
[----:B------:R-:W-:Y:S01]  /*27140*/  ISETP.LT.AND P4, PT, R5, UR6, !P3 ;  /* 0x0000000605007c0c */ /* 0x000fe2000df81270 */
[----:B------:R-:W-:Y:S01]  /*27150*/  VIADD R17, R16, UR4 ;  /* 0x0000000410117c36 */ /* 0x000fe20008000000 */
[----:B------:R-:W-:Y:S01]  /*27160*/  ISETP.LT.AND P5, PT, R4, UR10, !P3 ;  /* 0x0000000a04007c0c */ /* 0x000fe2000dfa1270 */
[----:B------:R-:W-:Y:S01]  /*27170*/  ULDC UR6, c[0x0][0x228] ;  /* 0x00008a0000067ab9 */ /* 0x000fe20000000800 */
[----:B------:R-:W-:Y:S01]  /*27180*/  ULDC UR10, c[0x0][0x228] ;  /* 0x00008a00000a7ab9 */ /* 0x000fe20000000800 */
[----:B0-----:R-:W-:-:S04]  /*27190*/  IMAD.WIDE R18, R16, 0x2, R14 ;  /* 0x0000000210127825 */ /* 0x001fc800078e020e */
[----:B------:R-:W-:-:S05]  /*271a0*/  VIADD R0, R6, 0x14 ;  /* 0x0000001406007836 */ /* 0x000fca0000000000 */
[----:B------:R-:W-:Y:S01]  /*271b0*/  ISETP.GE.AND P2, PT, R0, UR7, PT ;  /* 0x0000000700007c0c */ /* 0x000fe2000bf46270 */
[----:B------:R-:W-:Y:S01]  /*271c0*/  IMAD.WIDE R22, R17, 0x2, R2 ;  /* 0x0000000211167825 */ /* 0x000fe200078e0202 */
[----:B---3--:R0:W-:Y:S01]  /*271d0*/  @P0 STG.E.U16 desc[UR8][R18.64], R25 ;  /* 0x0000001912000986 */ /* 0x0081e2000c101508 */
[----:B------:R-:W-:Y:S01]  /*271e0*/  ISETP.LT.AND P0, PT, R7, UR5, !P3 ;  /* 0x0000000507007c0c */ /* 0x000fe2000df01270 */
[----:B------:R-:W-:Y:S01]  /*271f0*/  ULDC UR5, c[0x0][0x228] ;  /* 0x00008a0000057ab9 */ /* 0x000fe20000000800 */
[----:B------:R-:W-:Y:S02]  /*27200*/  PRMT R0, R25, 0x7632, R0 ;  /* 0x0000763219007816 */ /* 0x000fe40000000000 */
[----:B------:R-:W-:Y:S01]  /*27210*/  ISETP.LT.AND P3, PT, R11, UR5, !P3 ;  /* 0x000000050b007c0c */ /* 0x000fe2000df61270 */
[----:B------:R-:W-:Y:S01]  /*27220*/  ULDC UR5, c[0x0][0x228] ;  /* 0x00008a0000057ab9 */ /* 0x000fe20000000800 */
[----:B0-----:R-:W-:Y:S01]  /*27230*/  IMAD.WIDE R18, R16, 0x2, R20 ;  /* 0x0000000210127825 */ /* 0x001fe200078e0214 */
[----:B----4-:R-:W-:-:S03]  /*27240*/  PRMT R16, R28, 0x7632, R16 ;  /* 0x000076321c107816 */ /* 0x010fc60000000010 */
[----:B------:R-:W-:Y:S01]  /*27250*/  IMAD.WIDE R24, R17, 0x2, R12 ;  /* 0x0000000211187825 */ /* 0x000fe200078e020c */
[----:B------:R0:W-:Y:S01]  /*27260*/  @P6 STG.E.U16 desc[UR8][R18.64], R0 ;  /* 0x0000000012006986 */ /* 0x0001e2000c101508 */
[----:B--2---:R-:W-:-:S03]  /*27270*/  PRMT R26, R27, 0x7632, R26 ;  /* 0x000076321b1a7816 */ /* 0x004fc6000000001a */
[----:B------:R-:W-:Y:S04]  /*27280*/  @P4 STG.E.U16 desc[UR8][R22.64], R28 ;  /* 0x0000001c16004986 */ /* 0x000fe8000c101508 */
[----:B------:R1:W-:Y:S01]  /*27290*/  @P5 STG.E.U16 desc[UR8][R24.64], R16 ;  /* 0x0000001018005986 */ /* 0x0003e2000c101508 */
[----:B0-----:R-:W-:-:S04]  /*272a0*/  IMAD.WIDE R18, R17, 0x2, R14 ;  /* 0x0000000211127825 */ /* 0x001fc800078e020e */
[C---:B------:R-:W-:Y:S01]  /*272b0*/  VIADD R0, R17.reuse, UR4 ;  /* 0x0000000411007c36 */ /* 0x040fe20008000000 */
[----:B------:R0:W-:Y:S01]  /*272c0*/  @P0 STG.E.U16 desc[UR8][R18.64], R27 ;  /* 0x0000001b12000986 */ /* 0x0001e2000c101508 */
[----:B-1----:R-:W-:-:S03]  /*272d0*/  IMAD.WIDE R16, R17, 0x2, R20 ;  /* 0x0000000211107825 */ /* 0x002fc600078e0214 */
[----:B------:R-:W2:Y:S04]  /*272e0*/  LDL.LU R28, [R1+0xa8] ;  /* 0x0000a800011c7983 */ /* 0x000ea80000300800 */
[----:B------:R-:W3:Y:S01]  /*272f0*/  LDL R25, [R1+0x4] ;  /* 0x0000040001197983 */ /* 0x000ee20000100800 */
[----:B0-----:R-:W-:-:S03]  /*27300*/  VIADD R27, R6, 0x15 ;  /* 0x00000015061b7836 */ /* 0x001fc60000000000 */
[----:B------:R0:W-:Y:S02]  /*27310*/  @P3 STG.E.U16 desc[UR8][R16.64], R26 ;  /* 0x0000001a10003986 */ /* 0x0001e4000c101508 */
[----:B------:R-:W-:Y:S02]  /*27320*/  ISETP.GE.AND P0, PT, R27, UR7, PT ;  /* 0x000000071b007c0c */ /* 0x000fe4000bf06270 */
[----:B------:R-:W4:Y:S04]  /*27330*/  LDL.LU R27, [R1+0x18] ;  /* 0x00001800011b7983 */ /* 0x000f280000300800 */
[----:B0-----:R-:W2:Y:S01]  /*27340*/  LDL.LU R16, [R1+0x4] ;  /* 0x0000040001107983 */ /* 0x001ea20000300800 */
[----:B------:R-:W-:Y:S01]  /*27350*/  ISETP.LT.AND P4, PT, R5, UR6, !P1 ;  /* 0x0000000605007c0c */ /* 0x000fe2000cf81270 */
[----:B------:R-:W-:Y:S01]  /*27360*/  IMAD.WIDE R18, R0, 0x2, R2 ;  /* 0x0000000200127825 */ /* 0x000fe200078e0202 */
[----:B------:R-:W-:Y:S01]  /*27370*/  ISETP.LT.AND P5, PT, R4, UR10, !P1 ;  /* 0x0000000a04007c0c */ /* 0x000fe2000cfa1270 */
[----:B------:R-:W-:Y:S01]  /*27380*/  ULDC UR6, c[0x0][0x228] ;  /* 0x00008a0000067ab9 */ /* 0x000fe20000000800 */
[----:B------:R-:W-:Y:S01]  /*27390*/  ISETP.LT.AND P6, PT, R7, UR11, !P1 ;  /* 0x0000000b07007c0c */ /* 0x000fe2000cfc1270 */
[----:B------:R-:W-:Y:S01]  /*273a0*/  IMAD.WIDE R22, R0, 0x2, R12 ;  /* 0x0000000200167825 */ /* 0x000fe200078e020c */
[----:B------:R-:W-:Y:S01]  /*273b0*/  ISETP.LT.AND P3, PT, R11, UR5, !P1 ;  /* 0x000000050b007c0c */ /* 0x000fe2000cf61270 */
[----:B------:R-:W-:Y:S01]  /*273c0*/  ULDC UR10, c[0x0][0x228] ;  /* 0x00008a00000a7ab9 */ /* 0x000fe20000000800 */
[----:B------:R-:W-:-:S05]  /*273d0*/  ULDC UR5, c[0x0][0x228] ;  /* 0x00008a0000057ab9 */ /* 0x000fca0000000800 */
[----:B--2---:R0:W-:Y:S04]  /*273e0*/  @P4 STG.E.U16 desc[UR8][R18.64], R16 ;  /* 0x0000001012004986 */ /* 0x0041e8000c101508 */
[----:B0-----:R-:W2:Y:S01]  /*273f0*/  LDL.LU R19, [R1+0xb4] ;  /* 0x0000b40001137983 */ /* 0x001ea20000300800 */
[----:B---3--:R-:W-:Y:S01]  /*27400*/  PRMT R29, R25, 0x7632, R29 ;  /* 0x00007632191d7816 */ /* 0x008fe2000000001d */
[----:B------:R-:W-:Y:S01]  /*27410*/  IMAD.WIDE R24, R0, 0x2, R14 ;  /* 0x0000000200187825 */ /* 0x000fe200078e020e */
[----:B------:R-:W-:Y:S01]  /*27420*/  ISETP.LT.AND P4, PT, R7, UR5, !P2 ;  /* 0x0000000507007c0c */ /* 0x000fe2000d781270 */
[----:B------:R-:W-:Y:S02]  /*27430*/  ULDC UR5, c[0x0][0x228] ;  /* 0x00008a0000057ab9 */ /* 0x000fe40000000800 */
[----:B------:R0:W-:Y:S01]  /*27440*/  @P5 STG.E.U16 desc[UR8][R22.64], R29 ;  /* 0x0000001d16005986 */ /* 0x0001e2000c101508 */
[----:B------:R-:W-:Y:S01]  /*27450*/  ISETP.LT.AND P5, PT, R5, UR6, !P2 ;  /* 0x0000000605007c0c */ /* 0x000fe2000d7a1270 */
[----:B------:R-:W-:Y:S01]  /*27460*/  VIADD R18, R6, 0x16 ;  /* 0x0000001606127836 */ /* 0x000fe20000000000 */
[----:B------:R-:W-:Y:S01]  /*27470*/  ULDC UR6, c[0x0][0x228] ;  /* 0x00008a0000067ab9 */ /* 0x000fe20000000800 */
[----:B------:R-:W-:-:S03]  /*27480*/  VIADD R16, R0, UR4 ;  /* 0x0000000400107c36 */ /* 0x000fc60008000000 */
[----:B------:R-:W-:Y:S01]  /*27490*/  ISETP.GE.AND P1, PT, R18, UR7, PT ;  /* 0x0000000712007c0c */ /* 0x000fe2000bf26270 */
[----:B0-----:R-:W-:Y:S01]  /*274a0*/  IMAD.WIDE R22, R16, 0x2, R2 ;  /* 0x0000000210167825 */ /* 0x001fe200078e0202 */
[----:B------:R-:W3:Y:S04]  /*274b0*/  LDL.LU R29, [R1+0xb8] ;  /* 0x0000b800011d7983 */ /* 0x000ee80000300800 */
[----:B--2---:R0:W-:Y:S01]  /*274c0*/  @P6 STG.E.U16 desc[UR8][R24.64], R19 ;  /* 0x0000001318006986 */ /* 0x0041e2000c101508 */
[----:B------:R-:W-:Y:S01]  /*274d0*/  ISETP.LT.AND P6, PT, R4, UR10, !P2 ;  /* 0x0000000a04007c0c */ /* 0x000fe2000d7c1270 */
[----:B------:R-:W-:Y:S01]  /*274e0*/  ULDC UR10, c[0x0][0x228] ;  /* 0x00008a00000a7ab9 */ /* 0x000fe20000000800 */
[----:B------:R-:W-:Y:S02]  /*274f0*/  PRMT R17, R19, 0x7632, R17 ;  /* 0x0000763213117816 */ /* 0x000fe40000000011 */
[----:B------:R-:W-:Y:S01]  /*27500*/  ISETP.LT.AND P2, PT, R11, UR5, !P2 ;  /* 0x000000050b007c0c */ /* 0x000fe2000d741270 */
[----:B------:R-:W-:Y:S01]  /*27510*/  ULDC UR5, c[0x0][0x228] ;  /* 0x00008a0000057ab9 */ /* 0x000fe20000000800 */
[----:B0-----:R-:W-:Y:S01]  /*27520*/  IMAD.WIDE R24, R0, 0x2, R20 ;  /* 0x0000000200187825 */ /* 0x001fe200078e0214 */
[----:B------:R-:W-:-:S03]  /*27530*/  PRMT R0, R28, 0x7632, R0 ;  /* 0x000076321c007816 */ /* 0x000fc60000000000 */
[C---:B------:R-:W-:Y:S01]  /*27540*/  IMAD.WIDE R18, R16.reuse, 0x2, R12 ;  /* 0x0000000210127825 */ /* 0x040fe200078e020c */
[----:B------:R0:W-:Y:S04]  /*27550*/  @P3 STG.E.U16 desc[UR8][R24.64], R17 ;  /* 0x0000001118003986 */ /* 0x0001e8000c101508 */
[----:B------:R1:W-:Y:S04]  /*27560*/  @P5 STG.E.U16 desc[UR8][R22.64], R28 ;  /* 0x0000001c16005986 */ /* 0x0003e8000c101508 */
[----:B------:R2:W-:Y:S01]  /*27570*/  @P6 STG.E.U16 desc[UR8][R18.64], R0 ;  /* 0x0000000012006986 */ /* 0x0005e2000c101508 */
[----:B0-----:R-:W-:Y:S01]  /*27580*/  IMAD.WIDE R24, R16, 0x2, R14 ;  /* 0x0000000210187825 */ /* 0x001fe200078e020e */
[----:B----4-:R-:W-:-:S02]  /*27590*/  PRMT R17, R27, 0x7632, R17 ;  /* 0x000076321b117816 */ /* 0x010fc40000000011 */
[----:B-1----:R-:W4:Y:S04]  /*275a0*/  LDL.LU R28, [R1+0xf00] ;  /* 0x000f0000011c7983 */ /* 0x002f280000300800 */
[----:B------:R0:W-:Y:S01]  /*275b0*/  @P4 STG.E.U16 desc[UR8][R24.64], R27 ;  /* 0x0000001b18004986 */ /* 0x0001e2000c101508 */
[----:B--2---:R-:W-:-:S03]  /*275c0*/  IMAD.WIDE R18, R16, 0x2, R20 ;  /* 0x0000000210127825 */ /* 0x004fc600078e0214 */
[----:B------:R-:W2:Y:S04]  /*275d0*/  LDL R23, [R1+0x8] ;  /* 0x0000080001177983 */ /* 0x000ea80000100800 */
[----:B------:R1:W-:Y:S01]  /*275e0*/  @P2 STG.E.U16 desc[UR8][R18.64], R17 ;  /* 0x0000001112002986 */ /* 0x0003e2000c101508 */
[----:B0-----:R-:W-:-:S03]  /*275f0*/  VIADD R24, R6, 0x18 ;  /* 0x0000001806187836 */ /* 0x001fc60000000000 */
[----:B------:R-:W4:Y:S02]  /*27600*/  LDL.LU R27, [R1+0x1c] ;  /* 0x00001c00011b7983 */ /* 0x000f240000300800 */
[----:B------:R-:W-:Y:S02]  /*27610*/  ISETP.GE.AND P2, PT, R24, UR7, PT ;  /* 0x0000000718007c0c */ /* 0x000fe4000bf46270 */
[----:B------:R-:W3:Y:S01]  /*27620*/  LDL.LU R24, [R1+0x8] ;  /* 0x0000080001187983 */ /* 0x000ee20000300800 */
[----:B------:R-:W-:Y:S02]  /*27630*/  ISETP.LT.AND P4, PT, R5, UR5, !P0 ;  /* 0x0000000505007c0c */ /* 0x000fe4000c781270 */
[----:B------:R-:W-:Y:S01]  /*27640*/  ISETP.LT.AND P5, PT, R4, UR6, !P0 ;  /* 0x0000000604007c0c */ /* 0x000fe2000c7a1270 */
[----:B------:R-:W-:Y:S01]  /*27650*/  VIADD R0, R16, UR4 ;  /* 0x0000000410007c36 */ /* 0x000fe20008000000 */
[----:B------:R-:W-:Y:S01]  /*27660*/  ISETP.LT.AND P6, PT, R7, UR10, !P0 ;  /* 0x0000000a07007c0c */ /* 0x000fe2000c7c1270 */
[----:B------:R-:W-:Y:S01]  /*27670*/  VIADD R22, R6, 0x17 ;  /* 0x0000001706167836 */ /* 0x000fe20000000000 */
[----:B------:R-:W-:Y:S01]  /*27680*/  ULDC UR5, c[0x0][0x228] ;  /* 0x00008a0000057ab9 */ /* 0x000fe20000000800 */
[----:B-1----:R-:W-:Y:S01]  /*27690*/  IMAD.WIDE R16, R0, 0x2, R2 ;  /* 0x0000000200107825 */ /* 0x002fe200078e0202 */
[----:B------:R-:W-:-:S03]  /*276a0*/  ULDC UR6, c[0x0][0x228] ;  /* 0x00008a0000067ab9 */ /* 0x000fc60000000800 */
[----:B------:R-:W-:Y:S01]  /*276b0*/  IMAD.WIDE R18, R0, 0x2, R12 ;  /* 0x0000000200127825 */ /* 0x000fe200078e020c */
[----:B------:R-:W-:Y:S02]  /*276c0*/  ISETP.GE.AND P3, PT, R22, UR7, PT ;  /* 0x0000000716007c0c */ /* 0x000fe4000bf66270 */
[----:B--2---:R-:W-:Y:S01]  /*276d0*/  PRMT R25, R23, 0x7632, R25 ;  /* 0x0000763217197816 */ /* 0x004fe20000000019 */
[----:B---3--:R-:W-:Y:S04]  /*276e0*/  @P4 STG.E.U16 desc[UR8][R16.64], R24 ;  /* 0x0000001810004986 */ /* 0x008fe8000c101508 */
[----:B------:R0:W-:Y:S04]  /*276f0*/  @P5 STG.E.U16 desc[UR8][R18.64], R25 ;  /* 0x0000001912005986 */ /* 0x0001e8000c101508 */
[----:B0-----:R-:W2:Y:S01]  /*27700*/  LDL.LU R25, [R1+0xac] ;  /* 0x0000ac0001197983 */ /* 0x001ea20000300800 */
[----:B------:R-:W-:-:S03]  /*27710*/  IMAD.WIDE R22, R0, 0x2, R14 ;  /* 0x0000000200167825 */ /* 0x000fc600078e020e */
[----:B------:R-:W3:Y:S01]  /*27720*/  LDL.LU R24, [R1+0xc] ;  /* 0x00000c0001187983 */ /* 0x000ee20000300800 */
[----:B------:R-:W-:-:S03]  /*27730*/  PRMT R19, R29, 0x7632, R19 ;  /* 0x000076321d137816 */ /* 0x000fc60000000013 */
[----:B------:R0:W-:Y:S04]  /*27740*/  @P6 STG.E.U16 desc[UR8][R22.64], R29 ;  /* 0x0000001d16006986 */ /* 0x0001e8000c101508 */
[----:B0-----:R-:W3:Y:S01]  /*27750*/  LDL.LU R29, [R1+0xbc] ;  /* 0x0000bc00011d7983 */ /* 0x001ee20000300800 */
[----:B------:R-:W-:Y:S01]  /*27760*/  ISETP.LT.AND P0, PT, R11, UR5, !P0 ;  /* 0x000000050b007c0c */ /* 0x000fe2000c701270 */
[----:B------:R-:W-:Y:S02]  /*27770*/  ULDC UR5, c[0x0][0x228] ;  /* 0x00008a0000057ab9 */ /* 0x000fe40000000800 */
[----:B------:R-:W-:Y:S01]  /*27780*/  ISETP.LT.AND P6, PT, R5, UR5, !P1 ;  /* 0x0000000505007c0c */ /* 0x000fe2000cfc1270 */
[----:B------:R-:W-:Y:S01]  /*27790*/  IMAD.WIDE R16, R0, 0x2, R20 ;  /* 0x0000000200107825 */ /* 0x000fe200078e0214 */
[----:B------:R-:W-:Y:S01]  /*277a0*/  ISETP.LT.AND P5, PT, R4, UR6, !P1 ;  /* 0x0000000604007c0c */ /* 0x000fe2000cfa1270 */
[----:B------:R-:W-:Y:S01]  /*277b0*/  ULDC UR5, c[0x0][0x228] ;  /* 0x00008a0000057ab9 */ /* 0x000fe20000000800 */
[----:B------:R-:W-:Y:S01]  /*277c0*/  ULDC UR6, c[0x0][0x228] ;  /* 0x00008a0000067ab9 */ /* 0x000fe20000000800 */
[----:B------:R-:W-:Y:S01]  /*277d0*/  VIADD R0, R0, UR4 ;  /* 0x0000000400007c36 */ /* 0x000fe20008000000 */
[----:B------:R-:W-:Y:S01]  /*277e0*/  ISETP.LT.AND P4, PT, R7, UR5, !P1 ;  /* 0x0000000507007c0c */ /* 0x000fe2000cf81270 */
[----:B------:R-:W-:Y:S01]  /*277f0*/  VIADD R18, R6, 0x19 ;  /* 0x0000001906127836 */ /* 0x000fe20000000000 */
[----:B------:R-:W-:-:S02]  /*27800*/  ULDC UR5, c[0x0][0x228] ;  /* 0x00008a0000057ab9 */ /* 0x000fc40000000800 */
[----:B------:R0:W-:Y:S01]  /*27810*/  @P0 STG.E.U16 desc[UR8][R16.64], R19 ;  /* 0x0000001310000986 */ /* 0x0001e2000c101508 */
[----:B------:R-:W-:Y:S01]  /*27820*/  ISETP.LT.AND P1, PT, R11, UR5, !P1 ;  /* 0x000000050b007c0c */ /* 0x000fe2000cf21270 */
[----:B------:R-:W-:Y:S01]  /*27830*/  ULDC UR5, c[0x0][0x228] ;  /* 0x00008a0000057ab9 */ /* 0x000fe20000000800 */
[----:B------:R-:W-:Y:S01]  /*27840*/  ISETP.GE.AND P0, PT, R18, UR7, PT ;  /* 0x0000000712007c0c */ /* 0x000fe2000bf06270 */
[----:B0-----:R-:W-:-:S04]  /*27850*/  IMAD.WIDE R16, R0, 0x2, R2 ;  /* 0x0000000200107825 */ /* 0x001fc800078e0202 */
[----:B------:R-:W-:Y:S01]  /*27860*/  IMAD.WIDE R18, R0, 0x2, R12 ;  /* 0x0000000200127825 */ /* 0x000fe200078e020c */
[----:B--2---:R-:W-:Y:S01]  /*27870*/  PRMT R22, R25, 0x7632, R22 ;  /* 0x0000763219167816 */ /* 0x004fe20000000016 */
[----:B------:R0:W-:Y:S01]  /*27880*/  @P6 STG.E.U16 desc[UR8][R16.64], R25 ;  /* 0x0000001910006986 */ /* 0x0001e2000c101508 */
[----:B------:R-:W-:Y:S01]  /*27890*/  ISETP.LT.AND P6, PT, R5, UR5, !P3 ;  /* 0x0000000505007c0c */ /* 0x000fe2000dfc1270 */
[----:B------:R-:W-:Y:S02]  /*278a0*/  ULDC UR5, c[0x0][0x228] ;  /* 0x00008a0000057ab9 */ /* 0x000fe40000000800 */
[----:B------:R1:W-:Y:S01]  /*278b0*/  @P5 STG.E.U16 desc[UR8][R18.64], R22 ;  /* 0x0000001612005986 */ /* 0x0003e2000c101508 */
[----:B------:R-:W-:Y:S01]  /*278c0*/  ISETP.LT.AND P5, PT, R4, UR5, !P3 ;  /* 0x0000000504007c0c */ /* 0x000fe2000dfa1270 */
[----:B------:R-:W-:Y:S01]  /*278d0*/  ULDC UR5, c[0x0][0x228] ;  /* 0x00008a0000057ab9 */ /* 0x000fe20000000800 */
[----:B0-----:R-:W-:-:S04]  /*278e0*/  IMAD.WIDE R16, R0, 0x2, R14 ;  /* 0x0000000200107825 */ /* 0x001fc800078e020e */
[----:B-1----:R-:W-:Y:S01]  /*278f0*/  VIADD R19, R0, UR4 ;  /* 0x0000000400137c36 */ /* 0x002fe20008000000 */
[----:B----4-:R0:W-:Y:S01]  /*27900*/  @P4 STG.E.U16 desc[UR8][R16.64], R27 ;  /* 0x0000001b10004986 */ /* 0x0101e2000c101508 */
[----:B------:R-:W-:Y:S02]  /*27910*/  PRMT R18, R27, 0x7632, R18 ;  /* 0x000076321b127816 */ /* 0x000fe40000000012 */
[----:B------:R-:W-:Y:S01]  /*27920*/  ISETP.LT.AND P4, PT, R7, UR6, !P3 ;  /* 0x0000000607007c0c */ /* 0x000fe2000df81270 */
[----:B------:R-:W-:-:S04]  /*27930*/  IMAD.WIDE R22, R19, 0x2, R2 ;  /* 0x0000000213167825 */ /* 0x000fc800078e0202 */
[----:B0-----:R-:W-:Y:S01]  /*27940*/  IMAD.WIDE R16, R0, 0x2, R20 ;  /* 0x0000000200107825 */ /* 0x001fe200078e0214 */
[----:B------:R-:W2:Y:S01]  /*27950*/  LDL.LU R27, [R1+0xc0] ;  /* 0x0000c000011b7983 */ /* 0x000ea20000300800 */
[----:B---3--:R-:W-:Y:S01]  /*27960*/  PRMT R26, R29, 0x7632, R26 ;  /* 0x000076321d1a7816 */ /* 0x008fe2000000001a */
[----:B------:R-:W-:Y:S01]  /*27970*/  ULDC UR6, c[0x0][0x228] ;  /* 0x00008a0000067ab9 */ /* 0x000fe20000000800 */
[----:B------:R-:W-:Y:S01]  /*27980*/  VIADD R0, R6, 0x1a ;  /* 0x0000001a06007836 */ /* 0x000fe20000000000 */
[----:B------:R0:W-:Y:S04]  /*27990*/  @P1 STG.E.U16 desc[UR8][R16.64], R18 ;  /* 0x0000001210001986 */ /* 0x0001e8000c101508 */
[----:B------:R-:W-:Y:S01]  /*279a0*/  ISETP.GE.AND P1, PT, R0, UR7, PT ;  /* 0x0000000700007c0c */ /* 0x000fe2000bf26270 */
[----:B------:R1:W-:Y:S01]  /*279b0*/  @P6 STG.E.U16 desc[UR8][R22.64], R24 ;  /* 0x0000001816006986 */ /* 0x0003e2000c101508 */
[----:B------:R-:W-:-:S03]  /*279c0*/  PRMT R0, R24, 0x7632, R0 ;  /* 0x0000763218007816 */ /* 0x000fc60000000000 */
[----:B------:R-:W3:Y:S01]  /*279d0*/  LDL.LU R4, [R1+0xefc] ;  /* 0x000efc0001047983 */ /* 0x000ee20000300800 */
[----:B0-----:R-:W-:-:S04]  /*279e0*/  IMAD.WIDE R16, R19, 0x2, R14 ;  /* 0x0000000213107825 */ /* 0x001fc800078e020e */
[----:B-1----:R-:W-:-:S05]  /*279f0*/  IMAD.WIDE R22, R19, 0x2, R12 ;  /* 0x0000000213167825 */ /* 0x002fca00078e020c */
[----:B------:R0:W-:Y:S04]  /*27a00*/  @P5 STG.E.U16 desc[UR8][R22.64], R0 ;  /* 0x0000000016005986 */ /* 0x0001e8000c101508 */
[----:B------:R-:W-:Y:S01]  /*27a10*/  @P4 STG.E.U16 desc[UR8][R16.64], R29 ;  /* 0x0000001d10004986 */ /* 0x000fe2000c101508 */
[C---:B0-----:R-:W-:Y:S02]  /*27a20*/  VIADD R0, R19.reuse, UR4 ;  /* 0x0000000413007c36 */ /* 0x041fe40008000000 */
[----:B------:R-:W-:Y:S02]  /*27a30*/  IMAD.WIDE R22, R19, 0x2, R20 ;  /* 0x0000000213167825 */ /* 0x000fe400078e0214 */
[----:B------:R0:W1:Y:S04]  /*27a40*/  LDS.128 R16, [R28] ;  /* 0x000000001c107984 */ /* 0x0000680000000c00 */
[----:B0-----:R-:W4:Y:S04]  /*27a50*/  LDL.LU R28, [R1+0xeb8] ;  /* 0x000eb800011c7983 */ /* 0x001f280000300800 */
[----:B------:R-:W3:Y:S01]  /*27a60*/  LDL.LU R29, [R1+0xc4] ;  /* 0x0000c400011d7983 */ /* 0x000ee20000300800 */
[----:B------:R-:W-:Y:S01]  /*27a70*/  ISETP.LT.AND P3, PT, R11, UR5, !P3 ;  /* 0x000000050b007c0c */ /* 0x000fe2000df61270 */
[----:B------:R-:W-:Y:S01]  /*27a80*/  ULDC UR5, c[0x0][0x228] ;  /* 0x00008a0000057ab9 */ /* 0x000fe20000000800 */
[----:B------:R-:W-:Y:S01]  /*27a90*/  ISETP.LT.AND P6, PT, R5, UR6, !P2 ;  /* 0x0000000605007c0c */ /* 0x000fe2000d7c1270 */
[----:B------:R-:W-:Y:S01]  /*27aa0*/  ULDC UR6, c[0x0][0x228] ;  /* 0x00008a0000067ab9 */ /* 0x000fe20000000800 */
[----:B------:R-:W-:-:S09]  /*27ab0*/  IMAD.WIDE R24, R0, 0x2, R2 ;  /* 0x0000000200187825 */ /* 0x000fd200078e0202 */
[----:B------:R0:W-:Y:S01]  /*27ac0*/  @P3 STG.E.U16 desc[UR8][R22.64], R26 ;  /* 0x0000001a16003986 */ /* 0x0001e2000c101508 */
[----:B------:R-:W-:Y:S01]  /*27ad0*/  ISETP.LT.AND P3, PT, R7, UR6, !P2 ;  /* 0x0000000607007c0c */ /* 0x000fe2000d761270 */
[----:B------:R-:W-:Y:S01]  /*27ae0*/  ULDC UR6, c[0x0][0x228] ;  /* 0x00008a0000067ab9 */ /* 0x000fe20000000800 */
[C---:B0-----:R-:W-:Y:S01]  /*27af0*/  IMAD.WIDE R22, R0.reuse, 0x2, R12 ;  /* 0x0000000200167825 */ /* 0x041fe200078e020c */
[----:B--2---:R-:W-:Y:S01]  /*27b00*/  PRMT R26, R27, 0x7632, R26 ;  /* 0x000076321b1a7816 */ /* 0x004fe2000000001a */
[----:B------:R0:W-:Y:S01]  /*27b10*/  @P6 STG.E.U16 desc[UR8][R24.64], R27 ;  /* 0x0000001b18006986 */ /* 0x0001e2000c101508 */
[----:B------:R-:W-:Y:S01]  /*27b20*/  ISETP.LT.AND P6, PT, R5, UR6, !P0 ;  /* 0x0000000605007c0c */ /* 0x000fe2000c7c1270 */
[----:B------:R-:W-:Y:S01]  /*27b30*/  ULDC UR6, c[0x0][0x228] ;  /* 0x00008a0000067ab9 */ /* 0x000fe20000000800 */
[----:B0-----:R-:W-:-:S04]  /*27b40*/  IMAD.WIDE R24, R0, 0x2, R14 ;  /* 0x0000000200187825 */ /* 0x001fc800078e020e */
[----:B------:R-:W-:Y:S01]  /*27b50*/  VIADD R27, R6, 0x1b ;  /* 0x0000001b061b7836 */ /* 0x000fe20000000000 */
[----:B----4-:R-:W-:Y:S01]  /*27b60*/  ISETP.LT.AND P4, PT, R28, UR5, !P2 ;  /* 0x000000051c007c0c */ /* 0x010fe2000d781270 */
[----:B------:R-:W-:Y:S02]  /*27b70*/  ULDC UR5, c[0x0][0x228] ;  /* 0x00008a0000057ab9 */ /* 0x000fe40000000800 */
[----:B------:R-:W-:Y:S01]  /*27b80*/  ISETP.LT.AND P5, PT, R11, UR5, !P2 ;  /* 0x000000050b007c0c */ /* 0x000fe2000d7a1270 */
[----:B------:R-:W-:Y:S01]  /*27b90*/  ULDC UR5, c[0x0][0x228] ;  /* 0x00008a0000057ab9 */ /* 0x000fe20000000800 */
[----:B------:R-:W-:-:S08]  /*27ba0*/  ISETP.GE.AND P2, PT, R27, UR7, PT ;  /* 0x000000071b007c0c */ /* 0x000fd0000bf46270 */
[----:B------:R0:W-:Y:S04]  /*27bb0*/  @P4 STG.E.U16 desc[UR8][R22.64], R26 ;  /* 0x0000001a16004986 */ /* 0x0001e8000c101508 */
[----:B---3--:R2:W-:Y:S01]  /*27bc0*/  @P3 STG.E.U16 desc[UR8][R24.64], R4 ;  /* 0x0000000418003986 */ /* 0x0085e2000c101508 */
[----:B------:R-:W-:Y:S01]  /*27bd0*/  ISETP.LT.AND P3, PT, R28, UR5, !P0 ;  /* 0x000000051c007c0c */ /* 0x000fe2000c761270 */
[----:B------:R-:W-:Y:S01]  /*27be0*/  ULDC UR5, c[0x0][0x228] ;  /* 0x00008a0000057ab9 */ /* 0x000fe20000000800 */
[----:B0-----:R-:W-:Y:S01]  /*27bf0*/  VIADD R22, R0, UR4 ;  /* 0x0000000400167c36 */ /* 0x001fe20008000000 */
[----:B--2---:R-:W-:Y:S01]  /*27c00*/  PRMT R4, R4, 0x7632, R4 ;  /* 0x0000763204047816 */ /* 0x004fe20000000004 */
[----:B------:R-:W-:-:S04]  /*27c10*/  IMAD.WIDE R24, R0, 0x2, R20 ;  /* 0x0000000200187825 */ /* 0x000fc800078e0214 */
[----:B------:R-:W-:Y:S01]  /*27c20*/  IMAD.WIDE R26, R22, 0x2, R2 ;  /* 0x00000002161a7825 */ /* 0x000fe200078e0202 */
[----:B------:R-:W-:Y:S01]  /*27c30*/  @P5 STG.E.U16 desc[UR8][R24.64], R4 ;  /* 0x0000000418005986 */ /* 0x000fe2000c101508 */
[----:B------:R-:W-:Y:S01]  /*27c40*/  ISETP.LT.AND P4, PT, R7, UR6, !P0 ;  /* 0x0000000607007c0c */ /* 0x000fe2000c781270 */
[----:B------:R-:W-:Y:S02]  /*27c50*/  ULDC UR6, c[0x0][0x228] ;  /* 0x00008a0000067ab9 */ /* 0x000fe40000000800 */
[----:B------:R0:W-:Y:S01]  /*27c60*/  @P6 STG.E.U16 desc[UR8][R26.64], R8 ;  /* 0x000000081a006986 */ /* 0x0001e2000c101508 */
[----:B------:R-:W-:Y:S01]  /*27c70*/  ISETP.LT.AND P6, PT, R5, UR6, !P1 ;  /* 0x0000000605007c0c */ /* 0x000fe2000cfc1270 */
[----:B------:R-:W-:Y:S01]  /*27c80*/  VIADD R0, R6, 0x1c ;  /* 0x0000001c06007836 */ /* 0x000fe20000000000 */
[----:B------:R-:W-:Y:S01]  /*27c90*/  ISETP.LT.AND P5, PT, R11, UR5, !P0 ;  /* 0x000000050b007c0c */ /* 0x000fe2000c7a1270 */
[----:B------:R-:W2:Y:S01]  /*27ca0*/  LDL.LU R5, [R1+0xef8] ;  /* 0x000ef80001057983 */ /* 0x000ea20000300800 */
[----:B------:R-:W-:Y:S01]  /*27cb0*/  ULDC UR5, c[0x0][0x228] ;  /* 0x00008a0000057ab9 */ /* 0x000fe20000000800 */
[----:B------:R-:W-:Y:S01]  /*27cc0*/  ULDC UR6, c[0x0][0x228] ;  /* 0x00008a0000067ab9 */ /* 0x000fe20000000800 */
[----:B0-----:R-:W-:Y:S01]  /*27cd0*/  PRMT R8, R8, 0x7632, R8 ;  /* 0x0000763208087816 */ /* 0x001fe20000000008 */
[----:B------:R-:W-:-:S05]  /*27ce0*/  IMAD.WIDE R26, R22, 0x2, R12 ;  /* 0x00000002161a7825 */ /* 0x000fca00078e020c */
[----:B------:R0:W-:Y:S04]  /*27cf0*/  @P3 STG.E.U16 desc[UR8][R26.64], R8 ;  /* 0x000000081a003986 */ /* 0x0001e8000c101508 */
[----:B0-----:R-:W3:Y:S01]  /*27d00*/  LDL.LU R27, [R1+0xeb4] ;  /* 0x000eb400011b7983 */ /* 0x001ee20000300800 */
[----:B------:R-:W-:Y:S01]  /*27d10*/  IMAD.WIDE R24, R22, 0x2, R14 ;  /* 0x0000000216187825 */ /* 0x000fe200078e020e */
[----:B------:R-:W-:-:S03]  /*27d20*/  ISETP.GE.AND P0, PT, R0, UR7, PT ;  /* 0x0000000700007c0c */ /* 0x000fc6000bf06270 */
[C---:B------:R-:W-:Y:S01]  /*27d30*/  VIADD R0, R22.reuse, UR4 ;  /* 0x0000000416007c36 */ /* 0x040fe20008000000 */
[----:B-1----:R0:W-:Y:S01]  /*27d40*/  @P4 STG.E.U16 desc[UR8][R24.64], R16 ;  /* 0x0000001018004986 */ /* 0x0021e2000c101508 */
[----:B------:R-:W-:Y:S01]  /*27d50*/  IMAD.WIDE R22, R22, 0x2, R20 ;  /* 0x0000000216167825 */ /* 0x000fe200078e0214 */
[----:B------:R-:W-:Y:S02]  /*27d60*/  PRMT R4, R29, 0x7632, R4 ;  /* 0x000076321d047816 */ /* 0x000fe40000000004 */
[----:B0-----:R-:W-:Y:S01]  /*27d70*/  PRMT R16, R16, 0x7632, R16 ;  /* 0x0000763210107816 */ /* 0x001fe20000000010 */
[----:B------:R-:W-:-:S04]  /*27d80*/  IMAD.WIDE R24, R0, 0x2, R2 ;  /* 0x0000000200187825 */ /* 0x000fc800078e0202 */
[----:B------:R-:W-:Y:S04]  /*27d90*/  @P5 STG.E.U16 desc[UR8][R22.64], R16 ;  /* 0x0000001016005986 */ /* 0x000fe8000c101508 */
[----:B------:R0:W-:Y:S04]  /*27da0*/  @P6 STG.E.U16 desc[UR8][R24.64], R29 ;  /* 0x0000001d18006986 */ /* 0x0001e8000c101508 */
[----:B0-----:R-:W4:Y:S01]  /*27db0*/  LDL.LU R29, [R1+0xc8] ;  /* 0x0000c800011d7983 */ /* 0x001f220000300800 */
[----:B------:R-:W-:Y:S01]  /*27dc0*/  ISETP.LT.AND P3, PT, R28, UR5, !P1 ;  /* 0x000000051c007c0c */ /* 0x000fe2000cf61270 */
[----:B------:R-:W-:Y:S01]  /*27dd0*/  ULDC UR5, c[0x0][0x228] ;  /* 0x00008a0000057ab9 */ /* 0x000fe20000000800 */
[----:B------:R-:W-:Y:S01]  /*27de0*/  ISETP.LT.AND P4, PT, R7, UR6, !P1 ;  /* 0x0000000607007c0c */ /* 0x000fe2000cf81270 */
[C---:B------:R-:W-:Y:S01]  /*27df0*/  IMAD.WIDE R22, R0.reuse, 0x2, R12 ;  /* 0x0000000200167825 */ /* 0x040fe200078e020c */
[----:B------:R-:W-:Y:S01]  /*27e00*/  ISETP.LT.AND P5, PT, R11, UR5, !P1 ;  /* 0x000000050b007c0c */ /* 0x000fe2000cfa1270 */
[----:B------:R-:W-:Y:S01]  /*27e10*/  ULDC UR6, c[0x0][0x228] ;  /* 0x00008a0000067ab9 */ /* 0x000fe20000000800 */
[----:B------:R-:W-:Y:S01]  /*27e20*/  ULDC UR5, c[0x0][0x228] ;  /* 0x00008a0000057ab9 */ /* 0x000fe20000000800 */
[----:B------:R-:W-:-:S04]  /*27e30*/  IMAD.WIDE R24, R0, 0x2, R14 ;  /* 0x0000000200187825 */ /* 0x000fc800078e020e */
[----:B------:R-:W-:Y:S02]  /*27e40*/  VIADD R8, R6, 0x1d ;  /* 0x0000001d06087836 */ /* 0x000fe40000000000 */
[----:B------:R0:W-:Y:S03]  /*27e50*/  @P3 STG.E.U16 desc[UR8][R22.64], R4 ;  /* 0x0000000416003986 */ /* 0x0001e6000c101508 */
[----:B------:R-:W-:Y:S01]  /*27e60*/  ISETP.GE.AND P1, PT, R8, UR7, PT ;  /* 0x0000000708007c0c */ /* 0x000fe2000bf26270 */
[----:B------:R-:W-:Y:S01]  /*27e70*/  VIADD R8, R0, UR4 ;  /* 0x0000000400087c36 */ /* 0x000fe20008000000 */
[----:B------:R-:W-:Y:S01]  /*27e80*/  ISETP.LT.AND P3, PT, R28, UR5, !P2 ;  /* 0x000000051c007c0c */ /* 0x000fe2000d761270 */
[----:B------:R-:W-:Y:S02]  /*27e90*/  ULDC UR5, c[0x0][0x228] ;  /* 0x00008a0000057ab9 */ /* 0x000fe40000000800 */
[----:B0-----:R-:W-:Y:S01]  /*27ea0*/  IMAD.WIDE R22, R8, 0x2, R2 ;  /* 0x0000000208167825 */ /* 0x001fe200078e0202 */
[----:B--2---:R0:W-:Y:S01]  /*27eb0*/  @P4 STG.E.U16 desc[UR8][R24.64], R5 ;  /* 0x0000000518004986 */ /* 0x0041e2000c101508 */
[----:B------:R-:W-:-:S02]  /*27ec0*/  PRMT R16, R5, 0x7632, R16 ;  /* 0x0000763205107816 */ /* 0x000fc40000000010 */
[----:B0-----:R-:W-:-:S04]  /*27ed0*/  IMAD.WIDE R4, R0, 0x2, R20 ;  /* 0x0000000200047825 */ /* 0x001fc800078e0214 */
[C---:B------:R-:W-:Y:S01]  /*27ee0*/  VIADD R0, R6.reuse, 0x1e ;  /* 0x0000001e06007836 */ /* 0x040fe20000000000 */
[----:B------:R0:W-:Y:S01]  /*27ef0*/  @P5 STG.E.U16 desc[UR8][R4.64], R16 ;  /* 0x0000001004005986 */ /* 0x0001e2000c101508 */
[----:B---3--:R-:W-:Y:S01]  /*27f00*/  ISETP.LT.AND P6, PT, R27, UR6, !P2 ;  /* 0x000000061b007c0c */ /* 0x008fe2000d7c1270 */
[----:B------:R-:W-:Y:S01]  /*27f10*/  ULDC UR6, c[0x0][0x228] ;  /* 0x00008a0000067ab9 */ /* 0x000fe20000000800 */
[----:B0-----:R-:W-:Y:S01]  /*27f20*/  VIADD R16, R6, 0x1f ;  /* 0x0000001f06107836 */ /* 0x001fe20000000000 */
[----:B------:R-:W-:Y:S01]  /*27f30*/  ISETP.LT.AND P4, PT, R7, UR6, !P2 ;  /* 0x0000000607007c0c */ /* 0x000fe2000d781270 */
[----:B------:R-:W2:Y:S01]  /*27f40*/  LDL.LU R6, [R1+0xef4] ;  /* 0x000ef40001067983 */ /* 0x000ea20000300800 */
[----:B------:R-:W-:Y:S01]  /*27f50*/  ULDC UR6, c[0x0][0x228] ;  /* 0x00008a0000067ab9 */ /* 0x000fe20000000800 */
[----:B------:R-:W-:Y:S01]  /*27f60*/  ISETP.LT.AND P5, PT, R11, UR5, !P2 ;  /* 0x000000050b007c0c */ /* 0x000fe2000d7a1270 */
[----:B------:R-:W-:Y:S01]  /*27f70*/  IMAD.WIDE R4, R8, 0x2, R12 ;  /* 0x0000000208047825 */ /* 0x000fe200078e020c */
[----:B------:R-:W-:Y:S01]  /*27f80*/  PRMT R25, R9, 0x7632, R25 ;  /* 0x0000763209197816 */ /* 0x000fe20000000019 */
[----:B------:R-:W-:-:S04]  /*27f90*/  ULDC UR5, c[0x0][0x228] ;  /* 0x00008a0000057ab9 */ /* 0x000fc80000000800 */
[----:B------:R0:W-:Y:S01]  /*27fa0*/  @P6 STG.E.U16 desc[UR8][R22.64], R9 ;  /* 0x0000000916006986 */ /* 0x0001e2000c101508 */
[----:B------:R-:W-:Y:S01]  /*27fb0*/  ISETP.LT.AND P6, PT, R27, UR6, !P0 ;  /* 0x000000061b007c0c */ /* 0x000fe2000c7c1270 */
[----:B------:R-:W-:Y:S01]  /*27fc0*/  ULDC UR6, c[0x0][0x228] ;  /* 0x00008a0000067ab9 */ /* 0x000fe20000000800 */
[----:B------:R-:W-:Y:S01]  /*27fd0*/  ISETP.GE.AND P2, PT, R0, UR7, PT ;  /* 0x0000000700007c0c */ /* 0x000fe2000bf46270 */
[C---:B------:R-:W-:Y:S01]  /*27fe0*/  VIADD R0, R8.reuse, UR4 ;  /* 0x0000000408007c36 */ /* 0x040fe20008000000 */
[----:B------:R1:W-:Y:S01]  /*27ff0*/  @P3 STG.E.U16 desc[UR8][R4.64], R25 ;  /* 0x0000001904003986 */ /* 0x0003e2000c101508 */
[----:B0-----:R-:W-:-:S04]  /*28000*/  IMAD.WIDE R22, R8, 0x2, R14 ;  /* 0x0000000208167825 */ /* 0x001fc800078e020e */
[----:B------:R-:W-:Y:S01]  /*28010*/  IMAD.WIDE R8, R8, 0x2, R20 ;  /* 0x0000000208087825 */ /* 0x000fe200078e0214 */
[----:B------:R0:W-:Y:S03]  /*28020*/  @P4 STG.E.U16 desc[UR8][R22.64], R17 ;  /* 0x0000001116004986 */ /* 0x0001e6000c101508 */
[----:B-1----:R-:W-:Y:S01]  /*28030*/  IMAD.WIDE R4, R0, 0x2, R2 ;  /* 0x0000000200047825 */ /* 0x002fe200078e0202 */
[----:B0-----:R-:W-:Y:S02]  /*28040*/  PRMT R23, R17, 0x7632, R23 ;  /* 0x0000763211177816 */ /* 0x001fe40000000017 */
[----:B----4-:R-:W-:-:S03]  /*28050*/  PRMT R24, R29, 0x7632, R24 ;  /* 0x000076321d187816 */ /* 0x010fc60000000018 */
[----:B------:R-:W-:Y:S04]  /*28060*/  @P5 STG.E.U16 desc[UR8][R8.64], R23 ;  /* 0x0000001708005986 */ /* 0x000fe8000c101508 */
[----:B------:R0:W-:Y:S04]  /*28070*/  @P6 STG.E.U16 desc[UR8][R4.64], R29 ;  /* 0x0000001d04006986 */ /* 0x0001e8000c101508 */
[----:B0-----:R-:W3:Y:S01]  /*28080*/  LDL.LU R29, [R1+0xcc] ;  /* 0x0000cc00011d7983 */ /* 0x001ee20000300800 */
[----:B------:R-:W-:Y:S01]  /*28090*/  ISETP.LT.AND P3, PT, R28, UR5, !P0 ;  /* 0x000000051c007c0c */ /* 0x000fe2000c761270 */
[----:B------:R-:W-:Y:S01]  /*280a0*/  ULDC UR5, c[0x0][0x228] ;  /* 0x00008a0000057ab9 */ /* 0x000fe20000000800 */
[----:B------:R-:W-:Y:S01]  /*280b0*/  ISETP.LT.AND P4, PT, R7, UR6, !P0 ;  /* 0x0000000607007c0c */ /* 0x000fe2000c781270 */
[----:B------:R-:W-:Y:S01]  /*280c0*/  ULDC UR6, c[0x0][0x228] ;  /* 0x00008a0000067ab9 */ /* 0x000fe20000000800 */
[C---:B------:R-:W-:Y:S01]  /*280d0*/  IMAD.WIDE R4, R0.reuse, 0x2, R12 ;  /* 0x0000000200047825 */ /* 0x040fe200078e020c */
[----:B------:R-:W-:Y:S01]  /*280e0*/  ISETP.LT.AND P5, PT, R11, UR5, !P0 ;  /* 0x000000050b007c0c */ /* 0x000fe2000c7a1270 */
[----:B------:R-:W-:Y:S01]  /*280f0*/  ULDC UR5, c[0x0][0x228] ;  /* 0x00008a0000057ab9 */ /* 0x000fe20000000800 */
[----:B------:R-:W-:Y:S01]  /*28100*/  ISETP.LT.AND P6, PT, R27, UR6, !P1 ;  /* 0x000000061b007c0c */ /* 0x000fe2000cfc1270 */
[----:B------:R-:W-:Y:S01]  /*28110*/  IMAD.WIDE R8, R0, 0x2, R14 ;  /* 0x0000000200087825 */ /* 0x000fe200078e020e */
[----:B------:R-:W-:Y:S01]  /*28120*/  ISETP.GE.AND P0, PT, R16, UR7, PT ;  /* 0x0000000710007c0c */ /* 0x000fe2000bf06270 */
[----:B------:R-:W-:Y:S01]  /*28130*/  ULDC UR6, c[0x0][0x228] ;  /* 0x00008a0000067ab9 */ /* 0x000fe20000000800 */
[----:B------:R-:W-:-:S02]  /*28140*/  ULDC UR7, c[0x0][0x228] ;  /* 0x00008a0000077ab9 */ /* 0x000fc40000000800 */
[----:B------:R0:W-:Y:S01]  /*28150*/  @P3 STG.E.U16 desc[UR8][R4.64], R24 ;  /* 0x0000001804003986 */ /* 0x0001e2000c101508 */
[----:B------:R-:W-:Y:S01]  /*28160*/  ISETP.LT.AND P3, PT, R28, UR5, !P1 ;  /* 0x000000051c007c0c */ /* 0x000fe2000cf61270 */
[----:B------:R-:W-:Y:S01]  /*28170*/  ULDC UR5, c[0x0][0x228] ;  /* 0x00008a0000057ab9 */ /* 0x000fe20000000800 */
[----:B0-----:R-:W-:-:S04]  /*28180*/  VIADD R4, R0, UR4 ;  /* 0x0000000400047c36 */ /* 0x001fc80008000000 */
[----:B------:R-:W-:-:S04]  /*28190*/  IMAD.WIDE R16, R4, 0x2, R2 ;  /* 0x0000000204107825 */ /* 0x000fc800078e0202 */
[----:B------:R-:W-:-:S04]  /*281a0*/  VIADD R23, R4, UR4 ;  /* 0x0000000404177c36 */ /* 0x000fc80008000000 */
[----:B------:R-:W-:Y:S01]  /*281b0*/  IMAD.WIDE R24, R23, 0x2, R2 ;  /* 0x0000000217187825 */ /* 0x000fe200078e0202 */
[----:B--2---:R0:W-:Y:S01]  /*281c0*/  @P4 STG.E.U16 desc[UR8][R8.64], R6 ;  /* 0x0000000608004986 */ /* 0x0041e2000c101508 */
[----:B------:R-:W-:Y:S02]  /*281d0*/  PRMT R5, R6, 0x7632, R5 ;  /* 0x0000763206057816 */ /* 0x000fe40000000005 */
[----:B------:R-:W-:Y:S01]  /*281e0*/  ISETP.LT.AND P4, PT, R7, UR6, !P1 ;  /* 0x0000000607007c0c */ /* 0x000fe2000cf81270 */
[----:B------:R-:W-:Y:S01]  /*281f0*/  ULDC UR6, c[0x0][0x228] ;  /* 0x00008a0000067ab9 */ /* 0x000fe20000000800 */
[----:B------:R-:W-:Y:S01]  /*28200*/  ISETP.LT.AND P1, PT, R11, UR5, !P1 ;  /* 0x000000050b007c0c */ /* 0x000fe2000cf21270 */
[----:B------:R-:W-:Y:S01]  /*28210*/  ULDC UR5, c[0x0][0x228] ;  /* 0x00008a0000057ab9 */ /* 0x000fe20000000800 */
[----:B0-----:R-:W-:-:S05]  /*28220*/  IMAD.WIDE R8, R0, 0x2, R20 ;  /* 0x0000000200087825 */ /* 0x001fca00078e0214 */
[----:B------:R0:W-:Y:S04]  /*28230*/  @P5 STG.E.U16 desc[UR8][R8.64], R5 ;  /* 0x0000000508005986 */ /* 0x0001e8000c101508 */
[----:B------:R1:W-:Y:S01]  /*28240*/  @P6 STG.E.U16 desc[UR8][R16.64], R10 ;  /* 0x0000000a10006986 */ /* 0x0003e2000c101508 */
[----:B------:R-:W-:Y:S01]  /*28250*/  ISETP.LT.AND P6, PT, R27, UR6, !P2 ;  /* 0x000000061b007c0c */ /* 0x000fe2000d7c1270 */
[----:B------:R-:W-:Y:S01]  /*28260*/  ULDC UR6, c[0x0][0x228] ;  /* 0x00008a0000067ab9 */ /* 0x000fe20000000800 */
[----:B------:R-:W-:Y:S02]  /*28270*/  PRMT R0, R10, 0x7632, R0 ;  /* 0x000076320a007816 */ /* 0x000fe40000000000 */
[----:B------:R-:W-:Y:S01]  /*28280*/  PRMT R6, R18, 0x7632, R6 ;  /* 0x0000763212067816 */ /* 0x000fe20000000006 */
[----:B0-----:R-:W-:-:S04]  /*28290*/  IMAD.WIDE R8, R4, 0x2, R12 ;  /* 0x0000000204087825 */ /* 0x001fc800078e020c */
[C---:B-1----:R-:W-:Y:S01]  /*282a0*/  IMAD.WIDE R16, R4.reuse, 0x2, R14 ;  /* 0x0000000204107825 */ /* 0x042fe200078e020e */
[----:B------:R0:W-:Y:S03]  /*282b0*/  @P3 STG.E.U16 desc[UR8][R8.64], R0 ;  /* 0x0000000008003986 */ /* 0x0001e6000c101508 */
[----:B------:R-:W-:Y:S01]  /*282c0*/  IMAD.WIDE R4, R4, 0x2, R20 ;  /* 0x0000000204047825 */ /* 0x000fe200078e0214 */
[----:B------:R-:W-:Y:S01]  /*282d0*/  @P4 STG.E.U16 desc[UR8][R16.64], R18 ;  /* 0x0000001210004986 */ /* 0x000fe2000c101508 */
[C---:B------:R-:W-:Y:S01]  /*282e0*/  ISETP.LT.AND P3, PT, R28.reuse, UR5, !P2 ;  /* 0x000000051c007c0c */ /* 0x040fe2000d761270 */
[----:B------:R-:W-:Y:S01]  /*282f0*/  ULDC UR5, c[0x0][0x228] ;  /* 0x00008a0000057ab9 */ /* 0x000fe20000000800 */
[----:B------:R-:W-:Y:S01]  /*28300*/  ISETP.LT.AND P4, PT, R28, UR6, !P0 ;  /* 0x000000061c007c0c */ /* 0x000fe2000c781270 */
[----:B------:R1:W-:Y:S01]  /*28310*/  @P1 STG.E.U16 desc[UR8][R4.64], R6 ;  /* 0x0000000604001986 */ /* 0x0003e2000c101508 */
[----:B------:R-:W-:-:S02]  /*28320*/  ULDC UR6, c[0x0][0x228] ;  /* 0x00008a0000067ab9 */ /* 0x000fc40000000800 */
[----:B------:R-:W-:Y:S01]  /*28330*/  ISETP.LT.AND P1, PT, R7, UR6, !P0 ;  /* 0x0000000607007c0c */ /* 0x000fe2000c721270 */
[----:B------:R-:W-:Y:S01]  /*28340*/  ULDC UR6, c[0x0][0x228] ;  /* 0x00008a0000067ab9 */ /* 0x000fe20000000800 */
[----:B------:R-:W-:Y:S02]  /*28350*/  ISETP.LT.AND P5, PT, R27, UR7, !P0 ;  /* 0x000000071b007c0c */ /* 0x000fe4000c7a1270 */
[----:B------:R-:W-:Y:S01]  /*28360*/  ISETP.LT.AND P0, PT, R11, UR6, !P0 ;  /* 0x000000060b007c0c */ /* 0x000fe2000c701270 */
[----:B---3--:R2:W-:Y:S01]  /*28370*/  @P6 STG.E.U16 desc[UR8][R24.64], R29 ;  /* 0x0000001d18006986 */ /* 0x0085e2000c101508 */
[----:B------:R-:W-:Y:S01]  /*28380*/  ISETP.LT.AND P6, PT, R7, UR5, !P2 ;  /* 0x0000000507007c0c */ /* 0x000fe2000d7c1270 */
[----:B------:R-:W-:Y:S02]  /*28390*/  ULDC UR5, c[0x0][0x228] ;  /* 0x00008a0000057ab9 */ /* 0x000fe40000000800 */
[----:B------:R-:W3:Y:S01]  /*283a0*/  LDL.LU R7, [R1+0xef0] ;  /* 0x000ef00001077983 */ /* 0x000ee20000300800 */
[----:B------:R-:W-:-:S03]  /*283b0*/  ISETP.LT.AND P2, PT, R11, UR5, !P2 ;  /* 0x000000050b007c0c */ /* 0x000fc6000d741270 */
[----:B------:R-:W4:Y:S01]  /*283c0*/  LDL.LU R11, [R1+0xeec] ;  /* 0x000eec00010b7983 */ /* 0x000f220000300800 */
[----:B------:R-:W-:Y:S01]  /*283d0*/  VIADD R27, R23, UR4 ;  /* 0x00000004171b7c36 */ /* 0x000fe20008000000 */
[----:B0-----:R-:W-:Y:S01]  /*283e0*/  PRMT R0, R29, 0x7632, R0 ;  /* 0x000076321d007816 */ /* 0x001fe20000000000 */
[----:B-1----:R-:W-:-:S04]  /*283f0*/  IMAD.WIDE R4, R23, 0x2, R12 ;  /* 0x0000000217047825 */ /* 0x002fc800078e020c */
[C---:B------:R-:W-:Y:S01]  /*28400*/  IMAD.WIDE R8, R23.reuse, 0x2, R14 ;  /* 0x0000000217087825 */ /* 0x040fe200078e020e */
[----:B------:R2:W-:Y:S03]  /*28410*/  @P3 STG.E.U16 desc[UR8][R4.64], R0 ;  /* 0x0000000004003986 */ /* 0x0005e6000c101508 */
[----:B------:R-:W-:-:S04]  /*28420*/  IMAD.WIDE R16, R23, 0x2, R20 ;  /* 0x0000000217107825 */ /* 0x000fc800078e0214 */
[----:B------:R-:W-:-:S04]  /*28430*/  IMAD.WIDE R2, R27, 0x2, R2 ;  /* 0x000000021b027825 */ /* 0x000fc800078e0202 */
[----:B------:R-:W-:-:S04]  /*28440*/  IMAD.WIDE R12, R27, 0x2, R12 ;  /* 0x000000021b0c7825 */ /* 0x000fc800078e020c */
[----:B------:R-:W-:-:S04]  /*28450*/  IMAD.WIDE R14, R27, 0x2, R14 ;  /* 0x000000021b0e7825 */ /* 0x000fc800078e020e */
[----:B------:R-:W-:Y:S01]  /*28460*/  IMAD.WIDE R20, R27, 0x2, R20 ;  /* 0x000000021b147825 */ /* 0x000fe200078e0214 */
[----:B---3--:R-:W-:Y:S01]  /*28470*/  PRMT R6, R7, 0x7632, R6 ;  /* 0x0000763207067816 */ /* 0x008fe20000000006 */
[----:B------:R2:W-:Y:S01]  /*28480*/  @P6 STG.E.U16 desc[UR8][R8.64], R7 ;  /* 0x0000000708006986 */ /* 0x0005e2000c101508 */
[----:B----4-:R-:W-:-:S03]  /*28490*/  PRMT R10, R11, 0x7632, R10 ;  /* 0x000076320b0a7816 */ /* 0x010fc6000000000a */
[----:B------:R2:W-:Y:S04]  /*284a0*/  @P2 STG.E.U16 desc[UR8][R16.64], R6 ;  /* 0x0000000610002986 */ /* 0x0005e8000c101508 */
[----:B------:R2:W-:Y:S04]  /*284b0*/  @P5 STG.E.U16 desc[UR8][R2.64], R11 ;  /* 0x0000000b02005986 */ /* 0x0005e8000c101508 */
[----:B------:R2:W-:Y:S04]  /*284c0*/  @P4 STG.E.U16 desc[UR8][R12.64], R10 ;  /* 0x0000000a0c004986 */ /* 0x0005e8000c101508 */
[----:B------:R2:W-:Y:S01]  /*284d0*/  @P1 STG.E.U16 desc[UR8][R14.64], R19 ;  /* 0x000000130e001986 */ /* 0x0005e2000c101508 */
[----:B------:R-:W-:Y:S05]  /*284e0*/  @!P0 EXIT ;  /* 0x000000000000894d */ /* 0x000fea0003800000 */
[----:B--2---:R-:W-:-:S05]  /*284f0*/  PRMT R10, R19, 0x7632, R10 ;  /* 0x00007632130a7816 */ /* 0x004fca000000000a */
[----:B------:R-:W-:Y:S01]  /*28500*/  STG.E.U16 desc[UR8][R20.64], R10 ;  /* 0x0000000a14007986 */ /* 0x000fe2000c101508 */
[----:B------:R-:W-:Y:S05]  /*28510*/  EXIT ;  /* 0x000000000000794d */ /* 0x000fea0003800000 */
.L_x_2:
[----:B------:R-:W-:-:S00]  /*28520*/  BRA `(.L_x_2) ;  /* 0xfffffffc00fc7947 */ /* 0x000fc0000383ffff */
[----:B------:R-:W-:-:S00]  /*28530*/  NOP ;  /* 0x0000000000007918 */ /* 0x000fc00000000000 */
        /* <DEDUP_REMOVED lines=12> */
.L_x_3:


//--------------------- .nv.shared.matmul_kernel  --------------------------
	.section	.nv.shared.matmul_kernel,"aw",@nobits
	.sectionflags	@""
	.align	16
	.zero		1024


//--------------------- .nv.shared.reserved.0     --------------------------
	.section	.nv.shared.reserved.0,"aw",@nobits
	.weak		__nv_reservedSMEM_offset_0_alias
	.size		__nv_reservedSMEM_offset_0_alias, 0, 0
	.other		__nv_reservedSMEM_offset_0_alias,@"STO_CUDA_RESERVED_SHARED STV_DEFAULT"
__nv_reservedSMEM_offset_0_alias:
	.zero		0


//--------------------- .nv.constant0.matmul_kernel --------------------------
	.section	.nv.constant0.matmul_kernel,"a",@progbits
	.sectionflags	@""
	.align	4
.nv.constant0.matmul_kernel:
	.zero		608


//--------------------- SYMBOLS --------------------------

	.type		.nv.reservedSmem.offset0,@object
	.size		.nv.reservedSmem.offset0,0x4
